//
// Generated by NVIDIA NVVM Compiler
//
// Compiler Build ID: CL-36424714
// Cuda compilation tools, release 13.0, V13.0.88
// Based on NVVM 20.0.0
//

.version 9.0
.target sm_100
.address_size 64

	// .globl	flow_nll_reduce
.extern .shared .align 16 .b8 s_scratch[];
.extern .shared .align 16 .b8 s_mem[];

.visible .entry flow_nll_reduce(
	.param .u64 .ptr .align 1 flow_nll_reduce_param_0,
	.param .u64 .ptr .align 1 flow_nll_reduce_param_1,
	.param .u64 .ptr .align 1 flow_nll_reduce_param_2,
	.param .u64 .ptr .align 1 flow_nll_reduce_param_3,
	.param .u64 .ptr .align 1 flow_nll_reduce_param_4,
	.param .u32 flow_nll_reduce_param_5,
	.param .u32 flow_nll_reduce_param_6,
	.param .u32 flow_nll_reduce_param_7,
	.param .f64 flow_nll_reduce_param_8
)
{
	.reg .pred 	%p<62>;
	.reg .b32 	%r<181>;
	.reg .b32 	%f<5>;
	.reg .b64 	%rd<79>;
	.reg .b64 	%fd<431>;

	ld.param.u64 	%rd21, [flow_nll_reduce_param_1];
	ld.param.u64 	%rd22, [flow_nll_reduce_param_2];
	ld.param.u64 	%rd23, [flow_nll_reduce_param_3];
	ld.param.u32 	%r66, [flow_nll_reduce_param_5];
	ld.param.u32 	%r67, [flow_nll_reduce_param_6];
	ld.param.u32 	%r68, [flow_nll_reduce_param_7];
	cvta.to.global.u64 	%rd1, %rd21;
	cvta.to.global.u64 	%rd2, %rd23;
	cvta.to.global.u64 	%rd3, %rd22;
	mov.u32 	%r1, %tid.x;
	mov.u32 	%r171, %ntid.x;
	setp.ge.u32 	%p1, %r1, %r66;
	mov.f64 	%fd413, 0d0000000000000000;
	@%p1 bra 	$L__BB0_34;
	mov.b32 	%r69, 1127219200;
	mov.b32 	%r70, -2147483648;
	mov.b64 	%fd1, {%r70, %r69};
	mov.f64 	%fd77, 0d0010000000000000;
	{
	.reg .b32 %temp; 
	mov.b64 	{%temp, %r71}, %fd77;
	}
	{
	.reg .b32 %temp; 
	mov.b64 	{%r72, %temp}, %fd77;
	}
	setp.lt.s32 	%p2, %r71, 1048576;
	mov.f64 	%fd78, 0d0370000000000000;
	{
	.reg .b32 %temp; 
	mov.b64 	{%temp, %r73}, %fd78;
	}
	{
	.reg .b32 %temp; 
	mov.b64 	{%r74, %temp}, %fd78;
	}
	selp.b32 	%r75, %r73, %r71, %p2;
	selp.b32 	%r76, %r74, %r72, %p2;
	add.s32 	%r3, %r75, -2146435072;
	selp.f64 	%fd79, 0d0370000000000000, 0d0010000000000000, %p2;
	fma.rn.f64 	%fd80, %fd79, 0d7FF0000000000000, 0d7FF0000000000000;
	{
	.reg .b32 %temp; 
	mov.b64 	{%temp, %r77}, %fd79;
	}
	and.b32  	%r78, %r77, 2147483647;
	setp.eq.s32 	%p3, %r78, 0;
	selp.f64 	%fd2, 0dFFF0000000000000, %fd80, %p3;
	selp.b32 	%r79, -1077, -1023, %p2;
	shr.u32 	%r80, %r75, 20;
	add.s32 	%r4, %r79, %r80;
	and.b32  	%r81, %r75, 1048575;
	or.b32  	%r5, %r81, 1072693248;
	mov.b64 	%fd3, {%r76, %r5};
	{
	.reg .b32 %temp; 
	mov.b64 	{%r82, %temp}, %fd3;
	}
	{
	.reg .b32 %temp; 
	mov.b64 	{%temp, %r83}, %fd3;
	}
	add.s32 	%r84, %r83, -1048576;
	mov.b64 	%fd4, {%r82, %r84};
	neg.s32 	%r6, %r67;
	mul.wide.u32 	%rd4, %r66, 8;
	mov.f64 	%fd413, 0d0000000000000000;
	mov.u32 	%r161, %r1;
$L__BB0_2:
	setp.eq.s32 	%p4, %r67, 0;
	mov.f64 	%fd406, 0d0000000000000000;
	mov.f64 	%fd405, 0dFFF0000000000000;
	@%p4 bra 	$L__BB0_24;
	ld.param.u64 	%rd72, [flow_nll_reduce_param_0];
	mul.wide.u32 	%rd24, %r161, 8;
	cvta.to.global.u64 	%rd25, %rd72;
	add.s64 	%rd75, %rd25, %rd24;
	mov.f64 	%fd405, 0dFFF0000000000000;
	mov.f64 	%fd406, 0d0000000000000000;
	mov.u64 	%rd74, %rd1;
	mov.u32 	%r162, %r6;
$L__BB0_4:
	ld.global.nc.f64 	%fd400, [%rd74];
	mov.b64 	%rd26, %fd400;
	setp.lt.s64 	%p5, %rd26, 0;
	and.b64  	%rd27, %rd26, 9223372036854775807;
	add.s64 	%rd28, %rd27, -4503599627370496;
	setp.lt.u64 	%p6, %rd28, 9214364837600034816;
	and.pred  	%p7, %p6, %p5;
	add.s64 	%rd29, %rd27, -1;
	setp.lt.u64 	%p8, %rd29, 4503599627370495;
	and.pred  	%p9, %p8, %p5;
	setp.eq.s64 	%p10, %rd27, 0;
	or.pred  	%p11, %p10, %p9;
	setp.eq.s64 	%p12, %rd27, 9218868437227405312;
	or.pred  	%p13, %p11, %p12;
	setp.gt.s64 	%p14, %rd27, 9218868437227405312;
	or.pred  	%p15, %p13, %p14;
	or.pred  	%p16, %p15, %p7;
	@%p16 bra 	$L__BB0_23;
	ld.global.nc.f64 	%fd9, [%rd75];
	abs.f64 	%fd85, %fd9;
	setp.equ.f64 	%p17, %fd85, 0d7FF0000000000000;
	@%p17 bra 	$L__BB0_23;
	{
	.reg .b32 %temp; 
	mov.b64 	{%temp, %r163}, %fd400;
	}
	{
	.reg .b32 %temp; 
	mov.b64 	{%r164, %temp}, %fd400;
	}
	setp.gt.s32 	%p18, %r163, 1048575;
	mov.b32 	%r165, -1023;
	@%p18 bra 	$L__BB0_8;
	mul.f64 	%fd400, %fd400, 0d4350000000000000;
	{
	.reg .b32 %temp; 
	mov.b64 	{%temp, %r163}, %fd400;
	}
	{
	.reg .b32 %temp; 
	mov.b64 	{%r164, %temp}, %fd400;
	}
	mov.b32 	%r165, -1077;
$L__BB0_8:
	add.s32 	%r87, %r163, -1;
	setp.gt.u32 	%p19, %r87, 2146435070;
	@%p19 bra 	$L__BB0_12;
	shr.u32 	%r90, %r163, 20;
	add.s32 	%r166, %r165, %r90;
	and.b32  	%r91, %r163, 1048575;
	or.b32  	%r92, %r91, 1072693248;
	mov.b64 	%fd401, {%r164, %r92};
	setp.lt.u32 	%p21, %r92, 1073127583;
	@%p21 bra 	$L__BB0_11;
	{
	.reg .b32 %temp; 
	mov.b64 	{%r93, %temp}, %fd401;
	}
	{
	.reg .b32 %temp; 
	mov.b64 	{%temp, %r94}, %fd401;
	}
	add.s32 	%r95, %r94, -1048576;
	mov.b64 	%fd401, {%r93, %r95};
	add.s32 	%r166, %r166, 1;
$L__BB0_11:
	add.f64 	%fd87, %fd401, 0dBFF0000000000000;
	add.f64 	%fd88, %fd401, 0d3FF0000000000000;
	rcp.approx.ftz.f64 	%fd89, %fd88;
	neg.f64 	%fd90, %fd88;
	fma.rn.f64 	%fd91, %fd90, %fd89, 0d3FF0000000000000;
	fma.rn.f64 	%fd92, %fd91, %fd91, %fd91;
	fma.rn.f64 	%fd93, %fd92, %fd89, %fd89;
	mul.f64 	%fd94, %fd87, %fd93;
	fma.rn.f64 	%fd95, %fd87, %fd93, %fd94;
	mul.f64 	%fd96, %fd95, %fd95;
	fma.rn.f64 	%fd97, %fd96, 0d3EB1380B3AE80F1E, 0d3ED0EE258B7A8B04;
	fma.rn.f64 	%fd98, %fd97, %fd96, 0d3EF3B2669F02676F;
	fma.rn.f64 	%fd99, %fd98, %fd96, 0d3F1745CBA9AB0956;
	fma.rn.f64 	%fd100, %fd99, %fd96, 0d3F3C71C72D1B5154;
	fma.rn.f64 	%fd101, %fd100, %fd96, 0d3F624924923BE72D;
	fma.rn.f64 	%fd102, %fd101, %fd96, 0d3F8999999999A3C4;
	fma.rn.f64 	%fd103, %fd102, %fd96, 0d3FB5555555555554;
	sub.f64 	%fd104, %fd87, %fd95;
	add.f64 	%fd105, %fd104, %fd104;
	neg.f64 	%fd106, %fd95;
	fma.rn.f64 	%fd107, %fd106, %fd87, %fd105;
	mul.f64 	%fd108, %fd93, %fd107;
	mul.f64 	%fd109, %fd96, %fd103;
	fma.rn.f64 	%fd110, %fd109, %fd95, %fd108;
	xor.b32  	%r96, %r166, -2147483648;
	mov.b32 	%r97, 1127219200;
	mov.b64 	%fd111, {%r96, %r97};
	sub.f64 	%fd112, %fd111, %fd1;
	fma.rn.f64 	%fd113, %fd112, 0d3FE62E42FEFA39EF, %fd95;
	fma.rn.f64 	%fd114, %fd112, 0dBFE62E42FEFA39EF, %fd113;
	sub.f64 	%fd115, %fd114, %fd95;
	sub.f64 	%fd116, %fd110, %fd115;
	fma.rn.f64 	%fd117, %fd112, 0d3C7ABC9E3B39803F, %fd116;
	add.f64 	%fd402, %fd113, %fd117;
	bra.uni 	$L__BB0_13;
$L__BB0_12:
	fma.rn.f64 	%fd86, %fd400, 0d7FF0000000000000, 0d7FF0000000000000;
	{
	.reg .b32 %temp; 
	mov.b64 	{%temp, %r88}, %fd400;
	}
	and.b32  	%r89, %r88, 2147483647;
	setp.eq.s32 	%p20, %r89, 0;
	selp.f64 	%fd402, 0dFFF0000000000000, %fd86, %p20;
$L__BB0_13:
	add.f64 	%fd18, %fd9, %fd402;
	abs.f64 	%fd118, %fd18;
	setp.equ.f64 	%p22, %fd118, 0d7FF0000000000000;
	@%p22 bra 	$L__BB0_23;
	setp.leu.f64 	%p23, %fd18, %fd405;
	@%p23 bra 	$L__BB0_19;
	sub.f64 	%fd19, %fd405, %fd18;
	fma.rn.f64 	%fd138, %fd19, 0d3FF71547652B82FE, 0d4338000000000000;
	{
	.reg .b32 %temp; 
	mov.b64 	{%r19, %temp}, %fd138;
	}
	mov.f64 	%fd139, 0dC338000000000000;
	add.rn.f64 	%fd140, %fd138, %fd139;
	fma.rn.f64 	%fd141, %fd140, 0dBFE62E42FEFA39EF, %fd19;
	fma.rn.f64 	%fd142, %fd140, 0dBC7ABC9E3B39803F, %fd141;
	fma.rn.f64 	%fd143, %fd142, 0d3E5ADE1569CE2BDF, 0d3E928AF3FCA213EA;
	fma.rn.f64 	%fd144, %fd143, %fd142, 0d3EC71DEE62401315;
	fma.rn.f64 	%fd145, %fd144, %fd142, 0d3EFA01997C89EB71;
	fma.rn.f64 	%fd146, %fd145, %fd142, 0d3F2A01A014761F65;
	fma.rn.f64 	%fd147, %fd146, %fd142, 0d3F56C16C1852B7AF;
	fma.rn.f64 	%fd148, %fd147, %fd142, 0d3F81111111122322;
	fma.rn.f64 	%fd149, %fd148, %fd142, 0d3FA55555555502A1;
	fma.rn.f64 	%fd150, %fd149, %fd142, 0d3FC5555555555511;
	fma.rn.f64 	%fd151, %fd150, %fd142, 0d3FE000000000000B;
	fma.rn.f64 	%fd152, %fd151, %fd142, 0d3FF0000000000000;
	fma.rn.f64 	%fd153, %fd152, %fd142, 0d3FF0000000000000;
	{
	.reg .b32 %temp; 
	mov.b64 	{%r20, %temp}, %fd153;
	}
	{
	.reg .b32 %temp; 
	mov.b64 	{%temp, %r21}, %fd153;
	}
	shl.b32 	%r110, %r19, 20;
	add.s32 	%r111, %r110, %r21;
	mov.b64 	%fd403, {%r20, %r111};
	{
	.reg .b32 %temp; 
	mov.b64 	{%temp, %r112}, %fd19;
	}
	mov.b32 	%f4, %r112;
	abs.f32 	%f1, %f4;
	setp.lt.f32 	%p27, %f1, 0f4086232B;
	@%p27 bra 	$L__BB0_18;
	setp.lt.f64 	%p28, %fd19, 0d0000000000000000;
	add.f64 	%fd154, %fd19, 0d7FF0000000000000;
	selp.f64 	%fd403, 0d0000000000000000, %fd154, %p28;
	setp.geu.f32 	%p29, %f1, 0f40874800;
	@%p29 bra 	$L__BB0_18;
	shr.u32 	%r113, %r19, 31;
	add.s32 	%r114, %r19, %r113;
	shr.s32 	%r115, %r114, 1;
	shl.b32 	%r116, %r115, 20;
	add.s32 	%r117, %r21, %r116;
	mov.b64 	%fd155, {%r20, %r117};
	sub.s32 	%r118, %r19, %r115;
	shl.b32 	%r119, %r118, 20;
	add.s32 	%r120, %r119, 1072693248;
	mov.b32 	%r121, 0;
	mov.b64 	%fd156, {%r121, %r120};
	mul.f64 	%fd403, %fd156, %fd155;
$L__BB0_18:
	fma.rn.f64 	%fd406, %fd406, %fd403, 0d3FF0000000000000;
	mov.f64 	%fd405, %fd18;
	bra.uni 	$L__BB0_23;
$L__BB0_19:
	sub.f64 	%fd25, %fd18, %fd405;
	fma.rn.f64 	%fd119, %fd25, 0d3FF71547652B82FE, 0d4338000000000000;
	{
	.reg .b32 %temp; 
	mov.b64 	{%r22, %temp}, %fd119;
	}
	mov.f64 	%fd120, 0dC338000000000000;
	add.rn.f64 	%fd121, %fd119, %fd120;
	fma.rn.f64 	%fd122, %fd121, 0dBFE62E42FEFA39EF, %fd25;
	fma.rn.f64 	%fd123, %fd121, 0dBC7ABC9E3B39803F, %fd122;
	fma.rn.f64 	%fd124, %fd123, 0d3E5ADE1569CE2BDF, 0d3E928AF3FCA213EA;
	fma.rn.f64 	%fd125, %fd124, %fd123, 0d3EC71DEE62401315;
	fma.rn.f64 	%fd126, %fd125, %fd123, 0d3EFA01997C89EB71;
	fma.rn.f64 	%fd127, %fd126, %fd123, 0d3F2A01A014761F65;
	fma.rn.f64 	%fd128, %fd127, %fd123, 0d3F56C16C1852B7AF;
	fma.rn.f64 	%fd129, %fd128, %fd123, 0d3F81111111122322;
	fma.rn.f64 	%fd130, %fd129, %fd123, 0d3FA55555555502A1;
	fma.rn.f64 	%fd131, %fd130, %fd123, 0d3FC5555555555511;
	fma.rn.f64 	%fd132, %fd131, %fd123, 0d3FE000000000000B;
	fma.rn.f64 	%fd133, %fd132, %fd123, 0d3FF0000000000000;
	fma.rn.f64 	%fd134, %fd133, %fd123, 0d3FF0000000000000;
	{
	.reg .b32 %temp; 
	mov.b64 	{%r23, %temp}, %fd134;
	}
	{
	.reg .b32 %temp; 
	mov.b64 	{%temp, %r24}, %fd134;
	}
	shl.b32 	%r98, %r22, 20;
	add.s32 	%r99, %r98, %r24;
	mov.b64 	%fd404, {%r23, %r99};
	{
	.reg .b32 %temp; 
	mov.b64 	{%temp, %r100}, %fd25;
	}
	mov.b32 	%f3, %r100;
	abs.f32 	%f2, %f3;
	setp.lt.f32 	%p24, %f2, 0f4086232B;
	@%p24 bra 	$L__BB0_22;
	setp.lt.f64 	%p25, %fd25, 0d0000000000000000;
	add.f64 	%fd135, %fd25, 0d7FF0000000000000;
	selp.f64 	%fd404, 0d0000000000000000, %fd135, %p25;
	setp.geu.f32 	%p26, %f2, 0f40874800;
	@%p26 bra 	$L__BB0_22;
	shr.u32 	%r101, %r22, 31;
	add.s32 	%r102, %r22, %r101;
	shr.s32 	%r103, %r102, 1;
	shl.b32 	%r104, %r103, 20;
	add.s32 	%r105, %r24, %r104;
	mov.b64 	%fd136, {%r23, %r105};
	sub.s32 	%r106, %r22, %r103;
	shl.b32 	%r107, %r106, 20;
	add.s32 	%r108, %r107, 1072693248;
	mov.b32 	%r109, 0;
	mov.b64 	%fd137, {%r109, %r108};
	mul.f64 	%fd404, %fd137, %fd136;
$L__BB0_22:
	add.f64 	%fd406, %fd406, %fd404;
$L__BB0_23:
	add.s32 	%r162, %r162, 1;
	setp.ne.s32 	%p30, %r162, 0;
	add.s64 	%rd75, %rd75, %rd4;
	add.s64 	%rd74, %rd74, 8;
	@%p30 bra 	$L__BB0_4;
$L__BB0_24:
	{
	.reg .b32 %temp; 
	mov.b64 	{%temp, %r167}, %fd406;
	}
	{
	.reg .b32 %temp; 
	mov.b64 	{%r168, %temp}, %fd406;
	}
	setp.gt.s32 	%p31, %r167, 1048575;
	mov.b32 	%r169, -1023;
	@%p31 bra 	$L__BB0_26;
	mul.f64 	%fd406, %fd406, 0d4350000000000000;
	{
	.reg .b32 %temp; 
	mov.b64 	{%temp, %r167}, %fd406;
	}
	{
	.reg .b32 %temp; 
	mov.b64 	{%r168, %temp}, %fd406;
	}
	mov.b32 	%r169, -1077;
$L__BB0_26:
	add.s32 	%r124, %r167, -1;
	setp.gt.u32 	%p32, %r124, 2146435070;
	@%p32 bra 	$L__BB0_30;
	shr.u32 	%r127, %r167, 20;
	add.s32 	%r170, %r169, %r127;
	and.b32  	%r128, %r167, 1048575;
	or.b32  	%r129, %r128, 1072693248;
	mov.b64 	%fd410, {%r168, %r129};
	setp.lt.u32 	%p34, %r129, 1073127583;
	@%p34 bra 	$L__BB0_29;
	{
	.reg .b32 %temp; 
	mov.b64 	{%r130, %temp}, %fd410;
	}
	{
	.reg .b32 %temp; 
	mov.b64 	{%temp, %r131}, %fd410;
	}
	add.s32 	%r132, %r131, -1048576;
	mov.b64 	%fd410, {%r130, %r132};
	add.s32 	%r170, %r170, 1;
$L__BB0_29:
	add.f64 	%fd158, %fd410, 0dBFF0000000000000;
	add.f64 	%fd159, %fd410, 0d3FF0000000000000;
	rcp.approx.ftz.f64 	%fd160, %fd159;
	neg.f64 	%fd161, %fd159;
	fma.rn.f64 	%fd162, %fd161, %fd160, 0d3FF0000000000000;
	fma.rn.f64 	%fd163, %fd162, %fd162, %fd162;
	fma.rn.f64 	%fd164, %fd163, %fd160, %fd160;
	mul.f64 	%fd165, %fd158, %fd164;
	fma.rn.f64 	%fd166, %fd158, %fd164, %fd165;
	mul.f64 	%fd167, %fd166, %fd166;
	fma.rn.f64 	%fd168, %fd167, 0d3EB1380B3AE80F1E, 0d3ED0EE258B7A8B04;
	fma.rn.f64 	%fd169, %fd168, %fd167, 0d3EF3B2669F02676F;
	fma.rn.f64 	%fd170, %fd169, %fd167, 0d3F1745CBA9AB0956;
	fma.rn.f64 	%fd171, %fd170, %fd167, 0d3F3C71C72D1B5154;
	fma.rn.f64 	%fd172, %fd171, %fd167, 0d3F624924923BE72D;
	fma.rn.f64 	%fd173, %fd172, %fd167, 0d3F8999999999A3C4;
	fma.rn.f64 	%fd174, %fd173, %fd167, 0d3FB5555555555554;
	sub.f64 	%fd175, %fd158, %fd166;
	add.f64 	%fd176, %fd175, %fd175;
	neg.f64 	%fd177, %fd166;
	fma.rn.f64 	%fd178, %fd177, %fd158, %fd176;
	mul.f64 	%fd179, %fd164, %fd178;
	mul.f64 	%fd180, %fd167, %fd174;
	fma.rn.f64 	%fd181, %fd180, %fd166, %fd179;
	xor.b32  	%r133, %r170, -2147483648;
	mov.b32 	%r134, 1127219200;
	mov.b64 	%fd182, {%r133, %r134};
	sub.f64 	%fd183, %fd182, %fd1;
	fma.rn.f64 	%fd184, %fd183, 0d3FE62E42FEFA39EF, %fd166;
	fma.rn.f64 	%fd185, %fd183, 0dBFE62E42FEFA39EF, %fd184;
	sub.f64 	%fd186, %fd185, %fd166;
	sub.f64 	%fd187, %fd181, %fd186;
	fma.rn.f64 	%fd188, %fd183, 0d3C7ABC9E3B39803F, %fd187;
	add.f64 	%fd411, %fd184, %fd188;
	bra.uni 	$L__BB0_31;
$L__BB0_30:
	fma.rn.f64 	%fd157, %fd406, 0d7FF0000000000000, 0d7FF0000000000000;
	{
	.reg .b32 %temp; 
	mov.b64 	{%temp, %r125}, %fd406;
	}
	and.b32  	%r126, %r125, 2147483647;
	setp.eq.s32 	%p33, %r126, 0;
	selp.f64 	%fd411, 0dFFF0000000000000, %fd157, %p33;
$L__BB0_31:
	setp.lt.u32 	%p35, %r3, -2146435071;
	add.f64 	%fd189, %fd405, %fd411;
	abs.f64 	%fd190, %fd189;
	setp.ne.f64 	%p36, %fd190, 0d7FF0000000000000;
	or.pred  	%p37, %p36, %p35;
	selp.f64 	%fd412, %fd189, %fd2, %p36;
	@%p37 bra 	$L__BB0_33;
	setp.gt.u32 	%p38, %r5, 1073127582;
	selp.f64 	%fd191, %fd4, %fd3, %p38;
	selp.u32 	%r135, 1, 0, %p38;
	add.s32 	%r136, %r4, %r135;
	add.f64 	%fd192, %fd191, 0dBFF0000000000000;
	add.f64 	%fd193, %fd191, 0d3FF0000000000000;
	rcp.approx.ftz.f64 	%fd194, %fd193;
	neg.f64 	%fd195, %fd193;
	fma.rn.f64 	%fd196, %fd195, %fd194, 0d3FF0000000000000;
	fma.rn.f64 	%fd197, %fd196, %fd196, %fd196;
	fma.rn.f64 	%fd198, %fd197, %fd194, %fd194;
	mul.f64 	%fd199, %fd192, %fd198;
	fma.rn.f64 	%fd200, %fd192, %fd198, %fd199;
	mul.f64 	%fd201, %fd200, %fd200;
	fma.rn.f64 	%fd202, %fd201, 0d3EB1380B3AE80F1E, 0d3ED0EE258B7A8B04;
	fma.rn.f64 	%fd203, %fd202, %fd201, 0d3EF3B2669F02676F;
	fma.rn.f64 	%fd204, %fd203, %fd201, 0d3F1745CBA9AB0956;
	fma.rn.f64 	%fd205, %fd204, %fd201, 0d3F3C71C72D1B5154;
	fma.rn.f64 	%fd206, %fd205, %fd201, 0d3F624924923BE72D;
	fma.rn.f64 	%fd207, %fd206, %fd201, 0d3F8999999999A3C4;
	fma.rn.f64 	%fd208, %fd207, %fd201, 0d3FB5555555555554;
	sub.f64 	%fd209, %fd192, %fd200;
	add.f64 	%fd210, %fd209, %fd209;
	neg.f64 	%fd211, %fd200;
	fma.rn.f64 	%fd212, %fd211, %fd192, %fd210;
	mul.f64 	%fd213, %fd198, %fd212;
	mul.f64 	%fd214, %fd201, %fd208;
	fma.rn.f64 	%fd215, %fd214, %fd200, %fd213;
	xor.b32  	%r137, %r136, -2147483648;
	mov.b32 	%r138, 1127219200;
	mov.b64 	%fd216, {%r137, %r138};
	sub.f64 	%fd217, %fd216, %fd1;
	fma.rn.f64 	%fd218, %fd217, 0d3FE62E42FEFA39EF, %fd200;
	fma.rn.f64 	%fd219, %fd217, 0dBFE62E42FEFA39EF, %fd218;
	sub.f64 	%fd220, %fd219, %fd200;
	sub.f64 	%fd221, %fd215, %fd220;
	fma.rn.f64 	%fd222, %fd217, 0d3C7ABC9E3B39803F, %fd221;
	add.f64 	%fd412, %fd218, %fd222;
$L__BB0_33:
	add.f64 	%fd413, %fd413, %fd412;
	add.s32 	%r161, %r161, %r171;
	setp.lt.u32 	%p39, %r161, %r66;
	@%p39 bra 	$L__BB0_2;
$L__BB0_34:
	shl.b32 	%r139, %r1, 3;
	mov.u32 	%r140, s_scratch;
	add.s32 	%r37, %r140, %r139;
	st.shared.f64 	[%r37], %fd413;
	bar.sync 	0;
	setp.lt.u32 	%p40, %r171, 2;
	@%p40 bra 	$L__BB0_38;
$L__BB0_35:
	shr.u32 	%r39, %r171, 1;
	setp.ge.u32 	%p41, %r1, %r39;
	@%p41 bra 	$L__BB0_37;
	shl.b32 	%r141, %r39, 3;
	add.s32 	%r142, %r37, %r141;
	ld.shared.f64 	%fd223, [%r142];
	ld.shared.f64 	%fd224, [%r37];
	add.f64 	%fd225, %fd223, %fd224;
	st.shared.f64 	[%r37], %fd225;
$L__BB0_37:
	bar.sync 	0;
	setp.gt.u32 	%p42, %r171, 3;
	mov.u32 	%r171, %r39;
	@%p42 bra 	$L__BB0_35;
$L__BB0_38:
	setp.ne.s32 	%p43, %r1, 0;
	@%p43 bra 	$L__BB0_65;
	ld.shared.f64 	%fd48, [s_scratch];
	setp.eq.s32 	%p44, %r67, 0;
	mov.f64 	%fd421, 0d0000000000000000;
	@%p44 bra 	$L__BB0_52;
	and.b32  	%r40, %r67, 15;
	setp.lt.u32 	%p45, %r67, 16;
	mov.f64 	%fd421, 0d0000000000000000;
	mov.b32 	%r172, 0;
	@%p45 bra 	$L__BB0_43;
	and.b32  	%r172, %r67, -16;
	neg.s32 	%r176, %r172;
	add.s64 	%rd77, %rd1, 64;
	mov.f64 	%fd421, 0d0000000000000000;
$L__BB0_42:
	.pragma "nounroll";
	ld.global.nc.f64 	%fd230, [%rd77+-64];
	add.f64 	%fd231, %fd421, %fd230;
	ld.global.nc.f64 	%fd232, [%rd77+-56];
	add.f64 	%fd233, %fd231, %fd232;
	ld.global.nc.f64 	%fd234, [%rd77+-48];
	add.f64 	%fd235, %fd233, %fd234;
	ld.global.nc.f64 	%fd236, [%rd77+-40];
	add.f64 	%fd237, %fd235, %fd236;
	ld.global.nc.f64 	%fd238, [%rd77+-32];
	add.f64 	%fd239, %fd237, %fd238;
	ld.global.nc.f64 	%fd240, [%rd77+-24];
	add.f64 	%fd241, %fd239, %fd240;
	ld.global.nc.f64 	%fd242, [%rd77+-16];
	add.f64 	%fd243, %fd241, %fd242;
	ld.global.nc.f64 	%fd244, [%rd77+-8];
	add.f64 	%fd245, %fd243, %fd244;
	ld.global.nc.f64 	%fd246, [%rd77];
	add.f64 	%fd247, %fd245, %fd246;
	ld.global.nc.f64 	%fd248, [%rd77+8];
	add.f64 	%fd249, %fd247, %fd248;
	ld.global.nc.f64 	%fd250, [%rd77+16];
	add.f64 	%fd251, %fd249, %fd250;
	ld.global.nc.f64 	%fd252, [%rd77+24];
	add.f64 	%fd253, %fd251, %fd252;
	ld.global.nc.f64 	%fd254, [%rd77+32];
	add.f64 	%fd255, %fd253, %fd254;
	ld.global.nc.f64 	%fd256, [%rd77+40];
	add.f64 	%fd257, %fd255, %fd256;
	ld.global.nc.f64 	%fd258, [%rd77+48];
	add.f64 	%fd259, %fd257, %fd258;
	ld.global.nc.f64 	%fd260, [%rd77+56];
	add.f64 	%fd421, %fd259, %fd260;
	add.s32 	%r176, %r176, 16;
	add.s64 	%rd77, %rd77, 128;
	setp.eq.s32 	%p46, %r176, 0;
	@%p46 bra 	$L__BB0_43;
	bra.uni 	$L__BB0_42;
$L__BB0_43:
	setp.eq.s32 	%p47, %r40, 0;
	@%p47 bra 	$L__BB0_52;
	and.b32  	%r44, %r67, 7;
	setp.lt.u32 	%p48, %r40, 8;
	@%p48 bra 	$L__BB0_46;
	mul.wide.u32 	%rd30, %r172, 8;
	add.s64 	%rd31, %rd1, %rd30;
	ld.global.nc.f64 	%fd262, [%rd31];
	add.f64 	%fd263, %fd421, %fd262;
	ld.global.nc.f64 	%fd264, [%rd31+8];
	add.f64 	%fd265, %fd263, %fd264;
	ld.global.nc.f64 	%fd266, [%rd31+16];
	add.f64 	%fd267, %fd265, %fd266;
	ld.global.nc.f64 	%fd268, [%rd31+24];
	add.f64 	%fd269, %fd267, %fd268;
	ld.global.nc.f64 	%fd270, [%rd31+32];
	add.f64 	%fd271, %fd269, %fd270;
	ld.global.nc.f64 	%fd272, [%rd31+40];
	add.f64 	%fd273, %fd271, %fd272;
	ld.global.nc.f64 	%fd274, [%rd31+48];
	add.f64 	%fd275, %fd273, %fd274;
	ld.global.nc.f64 	%fd276, [%rd31+56];
	add.f64 	%fd421, %fd275, %fd276;
	add.s32 	%r172, %r172, 8;
$L__BB0_46:
	setp.eq.s32 	%p49, %r44, 0;
	@%p49 bra 	$L__BB0_52;
	and.b32  	%r47, %r67, 3;
	setp.lt.u32 	%p50, %r44, 4;
	@%p50 bra 	$L__BB0_49;
	mul.wide.u32 	%rd32, %r172, 8;
	add.s64 	%rd33, %rd1, %rd32;
	ld.global.nc.f64 	%fd278, [%rd33];
	add.f64 	%fd279, %fd421, %fd278;
	ld.global.nc.f64 	%fd280, [%rd33+8];
	add.f64 	%fd281, %fd279, %fd280;
	ld.global.nc.f64 	%fd282, [%rd33+16];
	add.f64 	%fd283, %fd281, %fd282;
	ld.global.nc.f64 	%fd284, [%rd33+24];
	add.f64 	%fd421, %fd283, %fd284;
	add.s32 	%r172, %r172, 4;
$L__BB0_49:
	setp.eq.s32 	%p51, %r47, 0;
	@%p51 bra 	$L__BB0_52;
	mul.wide.u32 	%rd34, %r172, 8;
	add.s64 	%rd76, %rd1, %rd34;
	neg.s32 	%r175, %r47;
$L__BB0_51:
	.pragma "nounroll";
	ld.global.nc.f64 	%fd285, [%rd76];
	add.f64 	%fd421, %fd421, %fd285;
	add.s64 	%rd76, %rd76, 8;
	add.s32 	%r175, %r175, 1;
	setp.ne.s32 	%p52, %r175, 0;
	@%p52 bra 	$L__BB0_51;
$L__BB0_52:
	setp.eq.s32 	%p53, %r68, 0;
	mov.f64 	%fd430, 0d0000000000000000;
	@%p53 bra 	$L__BB0_64;
	and.b32  	%r53, %r68, 7;
	setp.lt.u32 	%p54, %r68, 8;
	mov.f64 	%fd430, 0d0000000000000000;
	mov.b32 	%r178, 0;
	@%p54 bra 	$L__BB0_56;
	and.b32  	%r178, %r68, -8;
	neg.s32 	%r177, %r178;
	add.s64 	%rd78, %rd3, 96;
	mov.f64 	%fd430, 0d0000000000000000;
$L__BB0_55:
	.pragma "nounroll";
	ld.global.nc.f64 	%fd290, [%rd78+-96];
	ld.global.nc.f64 	%fd291, [%rd78+-88];
	ld.global.nc.u32 	%r145, [%rd78+-80];
	mul.wide.u32 	%rd35, %r145, 8;
	add.s64 	%rd36, %rd2, %rd35;
	ld.global.nc.f64 	%fd292, [%rd36];
	sub.f64 	%fd293, %fd292, %fd290;
	mul.f64 	%fd294, %fd291, %fd293;
	mul.f64 	%fd295, %fd294, 0d3FE0000000000000;
	fma.rn.f64 	%fd296, %fd294, %fd295, %fd430;
	ld.global.nc.f64 	%fd297, [%rd78+-72];
	ld.global.nc.f64 	%fd298, [%rd78+-64];
	ld.global.nc.u32 	%r146, [%rd78+-56];
	mul.wide.u32 	%rd37, %r146, 8;
	add.s64 	%rd38, %rd2, %rd37;
	ld.global.nc.f64 	%fd299, [%rd38];
	sub.f64 	%fd300, %fd299, %fd297;
	mul.f64 	%fd301, %fd298, %fd300;
	mul.f64 	%fd302, %fd301, 0d3FE0000000000000;
	fma.rn.f64 	%fd303, %fd301, %fd302, %fd296;
	ld.global.nc.f64 	%fd304, [%rd78+-48];
	ld.global.nc.f64 	%fd305, [%rd78+-40];
	ld.global.nc.u32 	%r147, [%rd78+-32];
	mul.wide.u32 	%rd39, %r147, 8;
	add.s64 	%rd40, %rd2, %rd39;
	ld.global.nc.f64 	%fd306, [%rd40];
	sub.f64 	%fd307, %fd306, %fd304;
	mul.f64 	%fd308, %fd305, %fd307;
	mul.f64 	%fd309, %fd308, 0d3FE0000000000000;
	fma.rn.f64 	%fd310, %fd308, %fd309, %fd303;
	ld.global.nc.f64 	%fd311, [%rd78+-24];
	ld.global.nc.f64 	%fd312, [%rd78+-16];
	ld.global.nc.u32 	%r148, [%rd78+-8];
	mul.wide.u32 	%rd41, %r148, 8;
	add.s64 	%rd42, %rd2, %rd41;
	ld.global.nc.f64 	%fd313, [%rd42];
	sub.f64 	%fd314, %fd313, %fd311;
	mul.f64 	%fd315, %fd312, %fd314;
	mul.f64 	%fd316, %fd315, 0d3FE0000000000000;
	fma.rn.f64 	%fd317, %fd315, %fd316, %fd310;
	ld.global.nc.f64 	%fd318, [%rd78];
	ld.global.nc.f64 	%fd319, [%rd78+8];
	ld.global.nc.u32 	%r149, [%rd78+16];
	mul.wide.u32 	%rd43, %r149, 8;
	add.s64 	%rd44, %rd2, %rd43;
	ld.global.nc.f64 	%fd320, [%rd44];
	sub.f64 	%fd321, %fd320, %fd318;
	mul.f64 	%fd322, %fd319, %fd321;
	mul.f64 	%fd323, %fd322, 0d3FE0000000000000;
	fma.rn.f64 	%fd324, %fd322, %fd323, %fd317;
	ld.global.nc.f64 	%fd325, [%rd78+24];
	ld.global.nc.f64 	%fd326, [%rd78+32];
	ld.global.nc.u32 	%r150, [%rd78+40];
	mul.wide.u32 	%rd45, %r150, 8;
	add.s64 	%rd46, %rd2, %rd45;
	ld.global.nc.f64 	%fd327, [%rd46];
	sub.f64 	%fd328, %fd327, %fd325;
	mul.f64 	%fd329, %fd326, %fd328;
	mul.f64 	%fd330, %fd329, 0d3FE0000000000000;
	fma.rn.f64 	%fd331, %fd329, %fd330, %fd324;
	ld.global.nc.f64 	%fd332, [%rd78+48];
	ld.global.nc.f64 	%fd333, [%rd78+56];
	ld.global.nc.u32 	%r151, [%rd78+64];
	mul.wide.u32 	%rd47, %r151, 8;
	add.s64 	%rd48, %rd2, %rd47;
	ld.global.nc.f64 	%fd334, [%rd48];
	sub.f64 	%fd335, %fd334, %fd332;
	mul.f64 	%fd336, %fd333, %fd335;
	mul.f64 	%fd337, %fd336, 0d3FE0000000000000;
	fma.rn.f64 	%fd338, %fd336, %fd337, %fd331;
	ld.global.nc.f64 	%fd339, [%rd78+72];
	ld.global.nc.f64 	%fd340, [%rd78+80];
	ld.global.nc.u32 	%r152, [%rd78+88];
	mul.wide.u32 	%rd49, %r152, 8;
	add.s64 	%rd50, %rd2, %rd49;
	ld.global.nc.f64 	%fd341, [%rd50];
	sub.f64 	%fd342, %fd341, %fd339;
	mul.f64 	%fd343, %fd340, %fd342;
	mul.f64 	%fd344, %fd343, 0d3FE0000000000000;
	fma.rn.f64 	%fd430, %fd343, %fd344, %fd338;
	add.s32 	%r177, %r177, 8;
	add.s64 	%rd78, %rd78, 192;
	setp.ne.s32 	%p55, %r177, 0;
	@%p55 bra 	$L__BB0_55;
$L__BB0_56:
	setp.eq.s32 	%p56, %r53, 0;
	@%p56 bra 	$L__BB0_64;
	and.b32  	%r61, %r68, 3;
	setp.lt.u32 	%p57, %r53, 4;
	@%p57 bra 	$L__BB0_59;
	mul.wide.u32 	%rd51, %r178, 24;
	add.s64 	%rd52, %rd3, %rd51;
	ld.global.nc.f64 	%fd346, [%rd52];
	ld.global.nc.f64 	%fd347, [%rd52+8];
	ld.global.nc.u32 	%r153, [%rd52+16];
	mul.wide.u32 	%rd53, %r153, 8;
	add.s64 	%rd54, %rd2, %rd53;
	ld.global.nc.f64 	%fd348, [%rd54];
	sub.f64 	%fd349, %fd348, %fd346;
	mul.f64 	%fd350, %fd347, %fd349;
	mul.f64 	%fd351, %fd350, 0d3FE0000000000000;
	fma.rn.f64 	%fd352, %fd350, %fd351, %fd430;
	ld.global.nc.f64 	%fd353, [%rd52+24];
	ld.global.nc.f64 	%fd354, [%rd52+32];
	ld.global.nc.u32 	%r154, [%rd52+40];
	mul.wide.u32 	%rd55, %r154, 8;
	add.s64 	%rd56, %rd2, %rd55;
	ld.global.nc.f64 	%fd355, [%rd56];
	sub.f64 	%fd356, %fd355, %fd353;
	mul.f64 	%fd357, %fd354, %fd356;
	mul.f64 	%fd358, %fd357, 0d3FE0000000000000;
	fma.rn.f64 	%fd359, %fd357, %fd358, %fd352;
	ld.global.nc.f64 	%fd360, [%rd52+48];
	ld.global.nc.f64 	%fd361, [%rd52+56];
	ld.global.nc.u32 	%r155, [%rd52+64];
	mul.wide.u32 	%rd57, %r155, 8;
	add.s64 	%rd58, %rd2, %rd57;
	ld.global.nc.f64 	%fd362, [%rd58];
	sub.f64 	%fd363, %fd362, %fd360;
	mul.f64 	%fd364, %fd361, %fd363;
	mul.f64 	%fd365, %fd364, 0d3FE0000000000000;
	fma.rn.f64 	%fd366, %fd364, %fd365, %fd359;
	ld.global.nc.f64 	%fd367, [%rd52+72];
	ld.global.nc.f64 	%fd368, [%rd52+80];
	ld.global.nc.u32 	%r156, [%rd52+88];
	mul.wide.u32 	%rd59, %r156, 8;
	add.s64 	%rd60, %rd2, %rd59;
	ld.global.nc.f64 	%fd369, [%rd60];
	sub.f64 	%fd370, %fd369, %fd367;
	mul.f64 	%fd371, %fd368, %fd370;
	mul.f64 	%fd372, %fd371, 0d3FE0000000000000;
	fma.rn.f64 	%fd430, %fd371, %fd372, %fd366;
	add.s32 	%r178, %r178, 4;
$L__BB0_59:
	setp.eq.s32 	%p58, %r61, 0;
	@%p58 bra 	$L__BB0_64;
	setp.eq.s32 	%p59, %r61, 1;
	@%p59 bra 	$L__BB0_62;
	mul.wide.u32 	%rd61, %r178, 24;
	add.s64 	%rd62, %rd3, %rd61;
	ld.global.nc.f64 	%fd374, [%rd62];
	ld.global.nc.f64 	%fd375, [%rd62+8];
	ld.global.nc.u32 	%r157, [%rd62+16];
	mul.wide.u32 	%rd63, %r157, 8;
	add.s64 	%rd64, %rd2, %rd63;
	ld.global.nc.f64 	%fd376, [%rd64];
	sub.f64 	%fd377, %fd376, %fd374;
	mul.f64 	%fd378, %fd375, %fd377;
	mul.f64 	%fd379, %fd378, 0d3FE0000000000000;
	fma.rn.f64 	%fd380, %fd378, %fd379, %fd430;
	ld.global.nc.f64 	%fd381, [%rd62+24];
	ld.global.nc.f64 	%fd382, [%rd62+32];
	ld.global.nc.u32 	%r158, [%rd62+40];
	mul.wide.u32 	%rd65, %r158, 8;
	add.s64 	%rd66, %rd2, %rd65;
	ld.global.nc.f64 	%fd383, [%rd66];
	sub.f64 	%fd384, %fd383, %fd381;
	mul.f64 	%fd385, %fd382, %fd384;
	mul.f64 	%fd386, %fd385, 0d3FE0000000000000;
	fma.rn.f64 	%fd430, %fd385, %fd386, %fd380;
	add.s32 	%r178, %r178, 2;
$L__BB0_62:
	and.b32  	%r159, %r68, 1;
	setp.eq.b32 	%p60, %r159, 1;
	not.pred 	%p61, %p60;
	@%p61 bra 	$L__BB0_64;
	mul.wide.u32 	%rd67, %r178, 24;
	add.s64 	%rd68, %rd3, %rd67;
	ld.global.nc.f64 	%fd387, [%rd68];
	ld.global.nc.f64 	%fd388, [%rd68+8];
	ld.global.nc.u32 	%r160, [%rd68+16];
	mul.wide.u32 	%rd69, %r160, 8;
	add.s64 	%rd70, %rd2, %rd69;
	ld.global.nc.f64 	%fd389, [%rd70];
	sub.f64 	%fd390, %fd389, %fd387;
	mul.f64 	%fd391, %fd388, %fd390;
	mul.f64 	%fd392, %fd391, 0d3FE0000000000000;
	fma.rn.f64 	%fd430, %fd391, %fd392, %fd430;
$L__BB0_64:
	ld.param.f64 	%fd396, [flow_nll_reduce_param_8];
	ld.param.u64 	%rd73, [flow_nll_reduce_param_4];
	sub.f64 	%fd393, %fd421, %fd48;
	add.f64 	%fd394, %fd393, %fd430;
	add.f64 	%fd395, %fd396, %fd394;
	cvta.to.global.u64 	%rd71, %rd73;
	st.global.f64 	[%rd71], %fd395;
$L__BB0_65:
	ret;

}
	// .globl	flow_nll_reduce_f32
.visible .entry flow_nll_reduce_f32(
	.param .u64 .ptr .align 1 flow_nll_reduce_f32_param_0,
	.param .u64 .ptr .align 1 flow_nll_reduce_f32_param_1,
	.param .u64 .ptr .align 1 flow_nll_reduce_f32_param_2,
	.param .u64 .ptr .align 1 flow_nll_reduce_f32_param_3,
	.param .u64 .ptr .align 1 flow_nll_reduce_f32_param_4,
	.param .u32 flow_nll_reduce_f32_param_5,
	.param .u32 flow_nll_reduce_f32_param_6,
	.param .u32 flow_nll_reduce_f32_param_7,
	.param .f64 flow_nll_reduce_f32_param_8
)
{
	.reg .pred 	%p<62>;
	.reg .b32 	%r<181>;
	.reg .b32 	%f<6>;
	.reg .b64 	%rd<79>;
	.reg .b64 	%fd<431>;

	ld.param.u64 	%rd21, [flow_nll_reduce_f32_param_1];
	ld.param.u64 	%rd22, [flow_nll_reduce_f32_param_2];
	ld.param.u64 	%rd23, [flow_nll_reduce_f32_param_3];
	ld.param.u32 	%r66, [flow_nll_reduce_f32_param_5];
	ld.param.u32 	%r67, [flow_nll_reduce_f32_param_6];
	ld.param.u32 	%r68, [flow_nll_reduce_f32_param_7];
	cvta.to.global.u64 	%rd1, %rd21;
	cvta.to.global.u64 	%rd2, %rd23;
	cvta.to.global.u64 	%rd3, %rd22;
	mov.u32 	%r1, %tid.x;
	mov.u32 	%r171, %ntid.x;
	setp.ge.u32 	%p1, %r1, %r66;
	mov.f64 	%fd413, 0d0000000000000000;
	@%p1 bra 	$L__BB1_34;
	mov.b32 	%r69, 1127219200;
	mov.b32 	%r70, -2147483648;
	mov.b64 	%fd1, {%r70, %r69};
	mov.f64 	%fd77, 0d0010000000000000;
	{
	.reg .b32 %temp; 
	mov.b64 	{%temp, %r71}, %fd77;
	}
	{
	.reg .b32 %temp; 
	mov.b64 	{%r72, %temp}, %fd77;
	}
	setp.lt.s32 	%p2, %r71, 1048576;
	mov.f64 	%fd78, 0d0370000000000000;
	{
	.reg .b32 %temp; 
	mov.b64 	{%temp, %r73}, %fd78;
	}
	{
	.reg .b32 %temp; 
	mov.b64 	{%r74, %temp}, %fd78;
	}
	selp.b32 	%r75, %r73, %r71, %p2;
	selp.b32 	%r76, %r74, %r72, %p2;
	add.s32 	%r3, %r75, -2146435072;
	selp.f64 	%fd79, 0d0370000000000000, 0d0010000000000000, %p2;
	fma.rn.f64 	%fd80, %fd79, 0d7FF0000000000000, 0d7FF0000000000000;
	{
	.reg .b32 %temp; 
	mov.b64 	{%temp, %r77}, %fd79;
	}
	and.b32  	%r78, %r77, 2147483647;
	setp.eq.s32 	%p3, %r78, 0;
	selp.f64 	%fd2, 0dFFF0000000000000, %fd80, %p3;
	selp.b32 	%r79, -1077, -1023, %p2;
	shr.u32 	%r80, %r75, 20;
	add.s32 	%r4, %r79, %r80;
	and.b32  	%r81, %r75, 1048575;
	or.b32  	%r5, %r81, 1072693248;
	mov.b64 	%fd3, {%r76, %r5};
	{
	.reg .b32 %temp; 
	mov.b64 	{%r82, %temp}, %fd3;
	}
	{
	.reg .b32 %temp; 
	mov.b64 	{%temp, %r83}, %fd3;
	}
	add.s32 	%r84, %r83, -1048576;
	mov.b64 	%fd4, {%r82, %r84};
	neg.s32 	%r6, %r67;
	mul.wide.u32 	%rd4, %r66, 4;
	mov.f64 	%fd413, 0d0000000000000000;
	mov.u32 	%r161, %r1;
$L__BB1_2:
	setp.eq.s32 	%p4, %r67, 0;
	mov.f64 	%fd406, 0d0000000000000000;
	mov.f64 	%fd405, 0dFFF0000000000000;
	@%p4 bra 	$L__BB1_24;
	ld.param.u64 	%rd72, [flow_nll_reduce_f32_param_0];
	mul.wide.u32 	%rd24, %r161, 4;
	cvta.to.global.u64 	%rd25, %rd72;
	add.s64 	%rd75, %rd25, %rd24;
	mov.f64 	%fd405, 0dFFF0000000000000;
	mov.f64 	%fd406, 0d0000000000000000;
	mov.u64 	%rd74, %rd1;
	mov.u32 	%r162, %r6;
$L__BB1_4:
	ld.global.nc.f64 	%fd400, [%rd74];
	mov.b64 	%rd26, %fd400;
	setp.lt.s64 	%p5, %rd26, 0;
	and.b64  	%rd27, %rd26, 9223372036854775807;
	add.s64 	%rd28, %rd27, -4503599627370496;
	setp.lt.u64 	%p6, %rd28, 9214364837600034816;
	and.pred  	%p7, %p6, %p5;
	add.s64 	%rd29, %rd27, -1;
	setp.lt.u64 	%p8, %rd29, 4503599627370495;
	and.pred  	%p9, %p8, %p5;
	setp.eq.s64 	%p10, %rd27, 0;
	or.pred  	%p11, %p10, %p9;
	setp.eq.s64 	%p12, %rd27, 9218868437227405312;
	or.pred  	%p13, %p11, %p12;
	setp.gt.s64 	%p14, %rd27, 9218868437227405312;
	or.pred  	%p15, %p13, %p14;
	or.pred  	%p16, %p15, %p7;
	@%p16 bra 	$L__BB1_23;
	ld.global.nc.f32 	%f3, [%rd75];
	cvt.f64.f32 	%fd9, %f3;
	abs.f64 	%fd85, %fd9;
	setp.equ.f64 	%p17, %fd85, 0d7FF0000000000000;
	@%p17 bra 	$L__BB1_23;
	{
	.reg .b32 %temp; 
	mov.b64 	{%temp, %r163}, %fd400;
	}
	{
	.reg .b32 %temp; 
	mov.b64 	{%r164, %temp}, %fd400;
	}
	setp.gt.s32 	%p18, %r163, 1048575;
	mov.b32 	%r165, -1023;
	@%p18 bra 	$L__BB1_8;
	mul.f64 	%fd400, %fd400, 0d4350000000000000;
	{
	.reg .b32 %temp; 
	mov.b64 	{%temp, %r163}, %fd400;
	}
	{
	.reg .b32 %temp; 
	mov.b64 	{%r164, %temp}, %fd400;
	}
	mov.b32 	%r165, -1077;
$L__BB1_8:
	add.s32 	%r87, %r163, -1;
	setp.gt.u32 	%p19, %r87, 2146435070;
	@%p19 bra 	$L__BB1_12;
	shr.u32 	%r90, %r163, 20;
	add.s32 	%r166, %r165, %r90;
	and.b32  	%r91, %r163, 1048575;
	or.b32  	%r92, %r91, 1072693248;
	mov.b64 	%fd401, {%r164, %r92};
	setp.lt.u32 	%p21, %r92, 1073127583;
	@%p21 bra 	$L__BB1_11;
	{
	.reg .b32 %temp; 
	mov.b64 	{%r93, %temp}, %fd401;
	}
	{
	.reg .b32 %temp; 
	mov.b64 	{%temp, %r94}, %fd401;
	}
	add.s32 	%r95, %r94, -1048576;
	mov.b64 	%fd401, {%r93, %r95};
	add.s32 	%r166, %r166, 1;
$L__BB1_11:
	add.f64 	%fd87, %fd401, 0dBFF0000000000000;
	add.f64 	%fd88, %fd401, 0d3FF0000000000000;
	rcp.approx.ftz.f64 	%fd89, %fd88;
	neg.f64 	%fd90, %fd88;
	fma.rn.f64 	%fd91, %fd90, %fd89, 0d3FF0000000000000;
	fma.rn.f64 	%fd92, %fd91, %fd91, %fd91;
	fma.rn.f64 	%fd93, %fd92, %fd89, %fd89;
	mul.f64 	%fd94, %fd87, %fd93;
	fma.rn.f64 	%fd95, %fd87, %fd93, %fd94;
	mul.f64 	%fd96, %fd95, %fd95;
	fma.rn.f64 	%fd97, %fd96, 0d3EB1380B3AE80F1E, 0d3ED0EE258B7A8B04;
	fma.rn.f64 	%fd98, %fd97, %fd96, 0d3EF3B2669F02676F;
	fma.rn.f64 	%fd99, %fd98, %fd96, 0d3F1745CBA9AB0956;
	fma.rn.f64 	%fd100, %fd99, %fd96, 0d3F3C71C72D1B5154;
	fma.rn.f64 	%fd101, %fd100, %fd96, 0d3F624924923BE72D;
	fma.rn.f64 	%fd102, %fd101, %fd96, 0d3F8999999999A3C4;
	fma.rn.f64 	%fd103, %fd102, %fd96, 0d3FB5555555555554;
	sub.f64 	%fd104, %fd87, %fd95;
	add.f64 	%fd105, %fd104, %fd104;
	neg.f64 	%fd106, %fd95;
	fma.rn.f64 	%fd107, %fd106, %fd87, %fd105;
	mul.f64 	%fd108, %fd93, %fd107;
	mul.f64 	%fd109, %fd96, %fd103;
	fma.rn.f64 	%fd110, %fd109, %fd95, %fd108;
	xor.b32  	%r96, %r166, -2147483648;
	mov.b32 	%r97, 1127219200;
	mov.b64 	%fd111, {%r96, %r97};
	sub.f64 	%fd112, %fd111, %fd1;
	fma.rn.f64 	%fd113, %fd112, 0d3FE62E42FEFA39EF, %fd95;
	fma.rn.f64 	%fd114, %fd112, 0dBFE62E42FEFA39EF, %fd113;
	sub.f64 	%fd115, %fd114, %fd95;
	sub.f64 	%fd116, %fd110, %fd115;
	fma.rn.f64 	%fd117, %fd112, 0d3C7ABC9E3B39803F, %fd116;
	add.f64 	%fd402, %fd113, %fd117;
	bra.uni 	$L__BB1_13;
$L__BB1_12:
	fma.rn.f64 	%fd86, %fd400, 0d7FF0000000000000, 0d7FF0000000000000;
	{
	.reg .b32 %temp; 
	mov.b64 	{%temp, %r88}, %fd400;
	}
	and.b32  	%r89, %r88, 2147483647;
	setp.eq.s32 	%p20, %r89, 0;
	selp.f64 	%fd402, 0dFFF0000000000000, %fd86, %p20;
$L__BB1_13:
	add.f64 	%fd18, %fd402, %fd9;
	abs.f64 	%fd118, %fd18;
	setp.equ.f64 	%p22, %fd118, 0d7FF0000000000000;
	@%p22 bra 	$L__BB1_23;
	setp.leu.f64 	%p23, %fd18, %fd405;
	@%p23 bra 	$L__BB1_19;
	sub.f64 	%fd19, %fd405, %fd18;
	fma.rn.f64 	%fd138, %fd19, 0d3FF71547652B82FE, 0d4338000000000000;
	{
	.reg .b32 %temp; 
	mov.b64 	{%r19, %temp}, %fd138;
	}
	mov.f64 	%fd139, 0dC338000000000000;
	add.rn.f64 	%fd140, %fd138, %fd139;
	fma.rn.f64 	%fd141, %fd140, 0dBFE62E42FEFA39EF, %fd19;
	fma.rn.f64 	%fd142, %fd140, 0dBC7ABC9E3B39803F, %fd141;
	fma.rn.f64 	%fd143, %fd142, 0d3E5ADE1569CE2BDF, 0d3E928AF3FCA213EA;
	fma.rn.f64 	%fd144, %fd143, %fd142, 0d3EC71DEE62401315;
	fma.rn.f64 	%fd145, %fd144, %fd142, 0d3EFA01997C89EB71;
	fma.rn.f64 	%fd146, %fd145, %fd142, 0d3F2A01A014761F65;
	fma.rn.f64 	%fd147, %fd146, %fd142, 0d3F56C16C1852B7AF;
	fma.rn.f64 	%fd148, %fd147, %fd142, 0d3F81111111122322;
	fma.rn.f64 	%fd149, %fd148, %fd142, 0d3FA55555555502A1;
	fma.rn.f64 	%fd150, %fd149, %fd142, 0d3FC5555555555511;
	fma.rn.f64 	%fd151, %fd150, %fd142, 0d3FE000000000000B;
	fma.rn.f64 	%fd152, %fd151, %fd142, 0d3FF0000000000000;
	fma.rn.f64 	%fd153, %fd152, %fd142, 0d3FF0000000000000;
	{
	.reg .b32 %temp; 
	mov.b64 	{%r20, %temp}, %fd153;
	}
	{
	.reg .b32 %temp; 
	mov.b64 	{%temp, %r21}, %fd153;
	}
	shl.b32 	%r110, %r19, 20;
	add.s32 	%r111, %r110, %r21;
	mov.b64 	%fd403, {%r20, %r111};
	{
	.reg .b32 %temp; 
	mov.b64 	{%temp, %r112}, %fd19;
	}
	mov.b32 	%f5, %r112;
	abs.f32 	%f1, %f5;
	setp.lt.f32 	%p27, %f1, 0f4086232B;
	@%p27 bra 	$L__BB1_18;
	setp.lt.f64 	%p28, %fd19, 0d0000000000000000;
	add.f64 	%fd154, %fd19, 0d7FF0000000000000;
	selp.f64 	%fd403, 0d0000000000000000, %fd154, %p28;
	setp.geu.f32 	%p29, %f1, 0f40874800;
	@%p29 bra 	$L__BB1_18;
	shr.u32 	%r113, %r19, 31;
	add.s32 	%r114, %r19, %r113;
	shr.s32 	%r115, %r114, 1;
	shl.b32 	%r116, %r115, 20;
	add.s32 	%r117, %r21, %r116;
	mov.b64 	%fd155, {%r20, %r117};
	sub.s32 	%r118, %r19, %r115;
	shl.b32 	%r119, %r118, 20;
	add.s32 	%r120, %r119, 1072693248;
	mov.b32 	%r121, 0;
	mov.b64 	%fd156, {%r121, %r120};
	mul.f64 	%fd403, %fd156, %fd155;
$L__BB1_18:
	fma.rn.f64 	%fd406, %fd406, %fd403, 0d3FF0000000000000;
	mov.f64 	%fd405, %fd18;
	bra.uni 	$L__BB1_23;
$L__BB1_19:
	sub.f64 	%fd25, %fd18, %fd405;
	fma.rn.f64 	%fd119, %fd25, 0d3FF71547652B82FE, 0d4338000000000000;
	{
	.reg .b32 %temp; 
	mov.b64 	{%r22, %temp}, %fd119;
	}
	mov.f64 	%fd120, 0dC338000000000000;
	add.rn.f64 	%fd121, %fd119, %fd120;
	fma.rn.f64 	%fd122, %fd121, 0dBFE62E42FEFA39EF, %fd25;
	fma.rn.f64 	%fd123, %fd121, 0dBC7ABC9E3B39803F, %fd122;
	fma.rn.f64 	%fd124, %fd123, 0d3E5ADE1569CE2BDF, 0d3E928AF3FCA213EA;
	fma.rn.f64 	%fd125, %fd124, %fd123, 0d3EC71DEE62401315;
	fma.rn.f64 	%fd126, %fd125, %fd123, 0d3EFA01997C89EB71;
	fma.rn.f64 	%fd127, %fd126, %fd123, 0d3F2A01A014761F65;
	fma.rn.f64 	%fd128, %fd127, %fd123, 0d3F56C16C1852B7AF;
	fma.rn.f64 	%fd129, %fd128, %fd123, 0d3F81111111122322;
	fma.rn.f64 	%fd130, %fd129, %fd123, 0d3FA55555555502A1;
	fma.rn.f64 	%fd131, %fd130, %fd123, 0d3FC5555555555511;
	fma.rn.f64 	%fd132, %fd131, %fd123, 0d3FE000000000000B;
	fma.rn.f64 	%fd133, %fd132, %fd123, 0d3FF0000000000000;
	fma.rn.f64 	%fd134, %fd133, %fd123, 0d3FF0000000000000;
	{
	.reg .b32 %temp; 
	mov.b64 	{%r23, %temp}, %fd134;
	}
	{
	.reg .b32 %temp; 
	mov.b64 	{%temp, %r24}, %fd134;
	}
	shl.b32 	%r98, %r22, 20;
	add.s32 	%r99, %r98, %r24;
	mov.b64 	%fd404, {%r23, %r99};
	{
	.reg .b32 %temp; 
	mov.b64 	{%temp, %r100}, %fd25;
	}
	mov.b32 	%f4, %r100;
	abs.f32 	%f2, %f4;
	setp.lt.f32 	%p24, %f2, 0f4086232B;
	@%p24 bra 	$L__BB1_22;
	setp.lt.f64 	%p25, %fd25, 0d0000000000000000;
	add.f64 	%fd135, %fd25, 0d7FF0000000000000;
	selp.f64 	%fd404, 0d0000000000000000, %fd135, %p25;
	setp.geu.f32 	%p26, %f2, 0f40874800;
	@%p26 bra 	$L__BB1_22;
	shr.u32 	%r101, %r22, 31;
	add.s32 	%r102, %r22, %r101;
	shr.s32 	%r103, %r102, 1;
	shl.b32 	%r104, %r103, 20;
	add.s32 	%r105, %r24, %r104;
	mov.b64 	%fd136, {%r23, %r105};
	sub.s32 	%r106, %r22, %r103;
	shl.b32 	%r107, %r106, 20;
	add.s32 	%r108, %r107, 1072693248;
	mov.b32 	%r109, 0;
	mov.b64 	%fd137, {%r109, %r108};
	mul.f64 	%fd404, %fd137, %fd136;
$L__BB1_22:
	add.f64 	%fd406, %fd406, %fd404;
$L__BB1_23:
	add.s32 	%r162, %r162, 1;
	setp.ne.s32 	%p30, %r162, 0;
	add.s64 	%rd75, %rd75, %rd4;
	add.s64 	%rd74, %rd74, 8;
	@%p30 bra 	$L__BB1_4;
$L__BB1_24:
	{
	.reg .b32 %temp; 
	mov.b64 	{%temp, %r167}, %fd406;
	}
	{
	.reg .b32 %temp; 
	mov.b64 	{%r168, %temp}, %fd406;
	}
	setp.gt.s32 	%p31, %r167, 1048575;
	mov.b32 	%r169, -1023;
	@%p31 bra 	$L__BB1_26;
	mul.f64 	%fd406, %fd406, 0d4350000000000000;
	{
	.reg .b32 %temp; 
	mov.b64 	{%temp, %r167}, %fd406;
	}
	{
	.reg .b32 %temp; 
	mov.b64 	{%r168, %temp}, %fd406;
	}
	mov.b32 	%r169, -1077;
$L__BB1_26:
	add.s32 	%r124, %r167, -1;
	setp.gt.u32 	%p32, %r124, 2146435070;
	@%p32 bra 	$L__BB1_30;
	shr.u32 	%r127, %r167, 20;
	add.s32 	%r170, %r169, %r127;
	and.b32  	%r128, %r167, 1048575;
	or.b32  	%r129, %r128, 1072693248;
	mov.b64 	%fd410, {%r168, %r129};
	setp.lt.u32 	%p34, %r129, 1073127583;
	@%p34 bra 	$L__BB1_29;
	{
	.reg .b32 %temp; 
	mov.b64 	{%r130, %temp}, %fd410;
	}
	{
	.reg .b32 %temp; 
	mov.b64 	{%temp, %r131}, %fd410;
	}
	add.s32 	%r132, %r131, -1048576;
	mov.b64 	%fd410, {%r130, %r132};
	add.s32 	%r170, %r170, 1;
$L__BB1_29:
	add.f64 	%fd158, %fd410, 0dBFF0000000000000;
	add.f64 	%fd159, %fd410, 0d3FF0000000000000;
	rcp.approx.ftz.f64 	%fd160, %fd159;
	neg.f64 	%fd161, %fd159;
	fma.rn.f64 	%fd162, %fd161, %fd160, 0d3FF0000000000000;
	fma.rn.f64 	%fd163, %fd162, %fd162, %fd162;
	fma.rn.f64 	%fd164, %fd163, %fd160, %fd160;
	mul.f64 	%fd165, %fd158, %fd164;
	fma.rn.f64 	%fd166, %fd158, %fd164, %fd165;
	mul.f64 	%fd167, %fd166, %fd166;
	fma.rn.f64 	%fd168, %fd167, 0d3EB1380B3AE80F1E, 0d3ED0EE258B7A8B04;
	fma.rn.f64 	%fd169, %fd168, %fd167, 0d3EF3B2669F02676F;
	fma.rn.f64 	%fd170, %fd169, %fd167, 0d3F1745CBA9AB0956;
	fma.rn.f64 	%fd171, %fd170, %fd167, 0d3F3C71C72D1B5154;
	fma.rn.f64 	%fd172, %fd171, %fd167, 0d3F624924923BE72D;
	fma.rn.f64 	%fd173, %fd172, %fd167, 0d3F8999999999A3C4;
	fma.rn.f64 	%fd174, %fd173, %fd167, 0d3FB5555555555554;
	sub.f64 	%fd175, %fd158, %fd166;
	add.f64 	%fd176, %fd175, %fd175;
	neg.f64 	%fd177, %fd166;
	fma.rn.f64 	%fd178, %fd177, %fd158, %fd176;
	mul.f64 	%fd179, %fd164, %fd178;
	mul.f64 	%fd180, %fd167, %fd174;
	fma.rn.f64 	%fd181, %fd180, %fd166, %fd179;
	xor.b32  	%r133, %r170, -2147483648;
	mov.b32 	%r134, 1127219200;
	mov.b64 	%fd182, {%r133, %r134};
	sub.f64 	%fd183, %fd182, %fd1;
	fma.rn.f64 	%fd184, %fd183, 0d3FE62E42FEFA39EF, %fd166;
	fma.rn.f64 	%fd185, %fd183, 0dBFE62E42FEFA39EF, %fd184;
	sub.f64 	%fd186, %fd185, %fd166;
	sub.f64 	%fd187, %fd181, %fd186;
	fma.rn.f64 	%fd188, %fd183, 0d3C7ABC9E3B39803F, %fd187;
	add.f64 	%fd411, %fd184, %fd188;
	bra.uni 	$L__BB1_31;
$L__BB1_30:
	fma.rn.f64 	%fd157, %fd406, 0d7FF0000000000000, 0d7FF0000000000000;
	{
	.reg .b32 %temp; 
	mov.b64 	{%temp, %r125}, %fd406;
	}
	and.b32  	%r126, %r125, 2147483647;
	setp.eq.s32 	%p33, %r126, 0;
	selp.f64 	%fd411, 0dFFF0000000000000, %fd157, %p33;
$L__BB1_31:
	setp.lt.u32 	%p35, %r3, -2146435071;
	add.f64 	%fd189, %fd405, %fd411;
	abs.f64 	%fd190, %fd189;
	setp.ne.f64 	%p36, %fd190, 0d7FF0000000000000;
	or.pred  	%p37, %p36, %p35;
	selp.f64 	%fd412, %fd189, %fd2, %p36;
	@%p37 bra 	$L__BB1_33;
	setp.gt.u32 	%p38, %r5, 1073127582;
	selp.f64 	%fd191, %fd4, %fd3, %p38;
	selp.u32 	%r135, 1, 0, %p38;
	add.s32 	%r136, %r4, %r135;
	add.f64 	%fd192, %fd191, 0dBFF0000000000000;
	add.f64 	%fd193, %fd191, 0d3FF0000000000000;
	rcp.approx.ftz.f64 	%fd194, %fd193;
	neg.f64 	%fd195, %fd193;
	fma.rn.f64 	%fd196, %fd195, %fd194, 0d3FF0000000000000;
	fma.rn.f64 	%fd197, %fd196, %fd196, %fd196;
	fma.rn.f64 	%fd198, %fd197, %fd194, %fd194;
	mul.f64 	%fd199, %fd192, %fd198;
	fma.rn.f64 	%fd200, %fd192, %fd198, %fd199;
	mul.f64 	%fd201, %fd200, %fd200;
	fma.rn.f64 	%fd202, %fd201, 0d3EB1380B3AE80F1E, 0d3ED0EE258B7A8B04;
	fma.rn.f64 	%fd203, %fd202, %fd201, 0d3EF3B2669F02676F;
	fma.rn.f64 	%fd204, %fd203, %fd201, 0d3F1745CBA9AB0956;
	fma.rn.f64 	%fd205, %fd204, %fd201, 0d3F3C71C72D1B5154;
	fma.rn.f64 	%fd206, %fd205, %fd201, 0d3F624924923BE72D;
	fma.rn.f64 	%fd207, %fd206, %fd201, 0d3F8999999999A3C4;
	fma.rn.f64 	%fd208, %fd207, %fd201, 0d3FB5555555555554;
	sub.f64 	%fd209, %fd192, %fd200;
	add.f64 	%fd210, %fd209, %fd209;
	neg.f64 	%fd211, %fd200;
	fma.rn.f64 	%fd212, %fd211, %fd192, %fd210;
	mul.f64 	%fd213, %fd198, %fd212;
	mul.f64 	%fd214, %fd201, %fd208;
	fma.rn.f64 	%fd215, %fd214, %fd200, %fd213;
	xor.b32  	%r137, %r136, -2147483648;
	mov.b32 	%r138, 1127219200;
	mov.b64 	%fd216, {%r137, %r138};
	sub.f64 	%fd217, %fd216, %fd1;
	fma.rn.f64 	%fd218, %fd217, 0d3FE62E42FEFA39EF, %fd200;
	fma.rn.f64 	%fd219, %fd217, 0dBFE62E42FEFA39EF, %fd218;
	sub.f64 	%fd220, %fd219, %fd200;
	sub.f64 	%fd221, %fd215, %fd220;
	fma.rn.f64 	%fd222, %fd217, 0d3C7ABC9E3B39803F, %fd221;
	add.f64 	%fd412, %fd218, %fd222;
$L__BB1_33:
	add.f64 	%fd413, %fd413, %fd412;
	add.s32 	%r161, %r161, %r171;
	setp.lt.u32 	%p39, %r161, %r66;
	@%p39 bra 	$L__BB1_2;
$L__BB1_34:
	shl.b32 	%r139, %r1, 3;
	mov.u32 	%r140, s_scratch;
	add.s32 	%r37, %r140, %r139;
	st.shared.f64 	[%r37], %fd413;
	bar.sync 	0;
	setp.lt.u32 	%p40, %r171, 2;
	@%p40 bra 	$L__BB1_38;
$L__BB1_35:
	shr.u32 	%r39, %r171, 1;
	setp.ge.u32 	%p41, %r1, %r39;
	@%p41 bra 	$L__BB1_37;
	shl.b32 	%r141, %r39, 3;
	add.s32 	%r142, %r37, %r141;
	ld.shared.f64 	%fd223, [%r142];
	ld.shared.f64 	%fd224, [%r37];
	add.f64 	%fd225, %fd223, %fd224;
	st.shared.f64 	[%r37], %fd225;
$L__BB1_37:
	bar.sync 	0;
	setp.gt.u32 	%p42, %r171, 3;
	mov.u32 	%r171, %r39;
	@%p42 bra 	$L__BB1_35;
$L__BB1_38:
	setp.ne.s32 	%p43, %r1, 0;
	@%p43 bra 	$L__BB1_65;
	ld.shared.f64 	%fd48, [s_scratch];
	setp.eq.s32 	%p44, %r67, 0;
	mov.f64 	%fd421, 0d0000000000000000;
	@%p44 bra 	$L__BB1_52;
	and.b32  	%r40, %r67, 15;
	setp.lt.u32 	%p45, %r67, 16;
	mov.f64 	%fd421, 0d0000000000000000;
	mov.b32 	%r172, 0;
	@%p45 bra 	$L__BB1_43;
	and.b32  	%r172, %r67, -16;
	neg.s32 	%r176, %r172;
	add.s64 	%rd77, %rd1, 64;
	mov.f64 	%fd421, 0d0000000000000000;
$L__BB1_42:
	.pragma "nounroll";
	ld.global.nc.f64 	%fd230, [%rd77+-64];
	add.f64 	%fd231, %fd421, %fd230;
	ld.global.nc.f64 	%fd232, [%rd77+-56];
	add.f64 	%fd233, %fd231, %fd232;
	ld.global.nc.f64 	%fd234, [%rd77+-48];
	add.f64 	%fd235, %fd233, %fd234;
	ld.global.nc.f64 	%fd236, [%rd77+-40];
	add.f64 	%fd237, %fd235, %fd236;
	ld.global.nc.f64 	%fd238, [%rd77+-32];
	add.f64 	%fd239, %fd237, %fd238;
	ld.global.nc.f64 	%fd240, [%rd77+-24];
	add.f64 	%fd241, %fd239, %fd240;
	ld.global.nc.f64 	%fd242, [%rd77+-16];
	add.f64 	%fd243, %fd241, %fd242;
	ld.global.nc.f64 	%fd244, [%rd77+-8];
	add.f64 	%fd245, %fd243, %fd244;
	ld.global.nc.f64 	%fd246, [%rd77];
	add.f64 	%fd247, %fd245, %fd246;
	ld.global.nc.f64 	%fd248, [%rd77+8];
	add.f64 	%fd249, %fd247, %fd248;
	ld.global.nc.f64 	%fd250, [%rd77+16];
	add.f64 	%fd251, %fd249, %fd250;
	ld.global.nc.f64 	%fd252, [%rd77+24];
	add.f64 	%fd253, %fd251, %fd252;
	ld.global.nc.f64 	%fd254, [%rd77+32];
	add.f64 	%fd255, %fd253, %fd254;
	ld.global.nc.f64 	%fd256, [%rd77+40];
	add.f64 	%fd257, %fd255, %fd256;
	ld.global.nc.f64 	%fd258, [%rd77+48];
	add.f64 	%fd259, %fd257, %fd258;
	ld.global.nc.f64 	%fd260, [%rd77+56];
	add.f64 	%fd421, %fd259, %fd260;
	add.s32 	%r176, %r176, 16;
	add.s64 	%rd77, %rd77, 128;
	setp.eq.s32 	%p46, %r176, 0;
	@%p46 bra 	$L__BB1_43;
	bra.uni 	$L__BB1_42;
$L__BB1_43:
	setp.eq.s32 	%p47, %r40, 0;
	@%p47 bra 	$L__BB1_52;
	and.b32  	%r44, %r67, 7;
	setp.lt.u32 	%p48, %r40, 8;
	@%p48 bra 	$L__BB1_46;
	mul.wide.u32 	%rd30, %r172, 8;
	add.s64 	%rd31, %rd1, %rd30;
	ld.global.nc.f64 	%fd262, [%rd31];
	add.f64 	%fd263, %fd421, %fd262;
	ld.global.nc.f64 	%fd264, [%rd31+8];
	add.f64 	%fd265, %fd263, %fd264;
	ld.global.nc.f64 	%fd266, [%rd31+16];
	add.f64 	%fd267, %fd265, %fd266;
	ld.global.nc.f64 	%fd268, [%rd31+24];
	add.f64 	%fd269, %fd267, %fd268;
	ld.global.nc.f64 	%fd270, [%rd31+32];
	add.f64 	%fd271, %fd269, %fd270;
	ld.global.nc.f64 	%fd272, [%rd31+40];
	add.f64 	%fd273, %fd271, %fd272;
	ld.global.nc.f64 	%fd274, [%rd31+48];
	add.f64 	%fd275, %fd273, %fd274;
	ld.global.nc.f64 	%fd276, [%rd31+56];
	add.f64 	%fd421, %fd275, %fd276;
	add.s32 	%r172, %r172, 8;
$L__BB1_46:
	setp.eq.s32 	%p49, %r44, 0;
	@%p49 bra 	$L__BB1_52;
	and.b32  	%r47, %r67, 3;
	setp.lt.u32 	%p50, %r44, 4;
	@%p50 bra 	$L__BB1_49;
	mul.wide.u32 	%rd32, %r172, 8;
	add.s64 	%rd33, %rd1, %rd32;
	ld.global.nc.f64 	%fd278, [%rd33];
	add.f64 	%fd279, %fd421, %fd278;
	ld.global.nc.f64 	%fd280, [%rd33+8];
	add.f64 	%fd281, %fd279, %fd280;
	ld.global.nc.f64 	%fd282, [%rd33+16];
	add.f64 	%fd283, %fd281, %fd282;
	ld.global.nc.f64 	%fd284, [%rd33+24];
	add.f64 	%fd421, %fd283, %fd284;
	add.s32 	%r172, %r172, 4;
$L__BB1_49:
	setp.eq.s32 	%p51, %r47, 0;
	@%p51 bra 	$L__BB1_52;
	mul.wide.u32 	%rd34, %r172, 8;
	add.s64 	%rd76, %rd1, %rd34;
	neg.s32 	%r175, %r47;
$L__BB1_51:
	.pragma "nounroll";
	ld.global.nc.f64 	%fd285, [%rd76];
	add.f64 	%fd421, %fd421, %fd285;
	add.s64 	%rd76, %rd76, 8;
	add.s32 	%r175, %r175, 1;
	setp.ne.s32 	%p52, %r175, 0;
	@%p52 bra 	$L__BB1_51;
$L__BB1_52:
	setp.eq.s32 	%p53, %r68, 0;
	mov.f64 	%fd430, 0d0000000000000000;
	@%p53 bra 	$L__BB1_64;
	and.b32  	%r53, %r68, 7;
	setp.lt.u32 	%p54, %r68, 8;
	mov.f64 	%fd430, 0d0000000000000000;
	mov.b32 	%r178, 0;
	@%p54 bra 	$L__BB1_56;
	and.b32  	%r178, %r68, -8;
	neg.s32 	%r177, %r178;
	add.s64 	%rd78, %rd3, 96;
	mov.f64 	%fd430, 0d0000000000000000;
$L__BB1_55:
	.pragma "nounroll";
	ld.global.nc.f64 	%fd290, [%rd78+-96];
	ld.global.nc.f64 	%fd291, [%rd78+-88];
	ld.global.nc.u32 	%r145, [%rd78+-80];
	mul.wide.u32 	%rd35, %r145, 8;
	add.s64 	%rd36, %rd2, %rd35;
	ld.global.nc.f64 	%fd292, [%rd36];
	sub.f64 	%fd293, %fd292, %fd290;
	mul.f64 	%fd294, %fd291, %fd293;
	mul.f64 	%fd295, %fd294, 0d3FE0000000000000;
	fma.rn.f64 	%fd296, %fd294, %fd295, %fd430;
	ld.global.nc.f64 	%fd297, [%rd78+-72];
	ld.global.nc.f64 	%fd298, [%rd78+-64];
	ld.global.nc.u32 	%r146, [%rd78+-56];
	mul.wide.u32 	%rd37, %r146, 8;
	add.s64 	%rd38, %rd2, %rd37;
	ld.global.nc.f64 	%fd299, [%rd38];
	sub.f64 	%fd300, %fd299, %fd297;
	mul.f64 	%fd301, %fd298, %fd300;
	mul.f64 	%fd302, %fd301, 0d3FE0000000000000;
	fma.rn.f64 	%fd303, %fd301, %fd302, %fd296;
	ld.global.nc.f64 	%fd304, [%rd78+-48];
	ld.global.nc.f64 	%fd305, [%rd78+-40];
	ld.global.nc.u32 	%r147, [%rd78+-32];
	mul.wide.u32 	%rd39, %r147, 8;
	add.s64 	%rd40, %rd2, %rd39;
	ld.global.nc.f64 	%fd306, [%rd40];
	sub.f64 	%fd307, %fd306, %fd304;
	mul.f64 	%fd308, %fd305, %fd307;
	mul.f64 	%fd309, %fd308, 0d3FE0000000000000;
	fma.rn.f64 	%fd310, %fd308, %fd309, %fd303;
	ld.global.nc.f64 	%fd311, [%rd78+-24];
	ld.global.nc.f64 	%fd312, [%rd78+-16];
	ld.global.nc.u32 	%r148, [%rd78+-8];
	mul.wide.u32 	%rd41, %r148, 8;
	add.s64 	%rd42, %rd2, %rd41;
	ld.global.nc.f64 	%fd313, [%rd42];
	sub.f64 	%fd314, %fd313, %fd311;
	mul.f64 	%fd315, %fd312, %fd314;
	mul.f64 	%fd316, %fd315, 0d3FE0000000000000;
	fma.rn.f64 	%fd317, %fd315, %fd316, %fd310;
	ld.global.nc.f64 	%fd318, [%rd78];
	ld.global.nc.f64 	%fd319, [%rd78+8];
	ld.global.nc.u32 	%r149, [%rd78+16];
	mul.wide.u32 	%rd43, %r149, 8;
	add.s64 	%rd44, %rd2, %rd43;
	ld.global.nc.f64 	%fd320, [%rd44];
	sub.f64 	%fd321, %fd320, %fd318;
	mul.f64 	%fd322, %fd319, %fd321;
	mul.f64 	%fd323, %fd322, 0d3FE0000000000000;
	fma.rn.f64 	%fd324, %fd322, %fd323, %fd317;
	ld.global.nc.f64 	%fd325, [%rd78+24];
	ld.global.nc.f64 	%fd326, [%rd78+32];
	ld.global.nc.u32 	%r150, [%rd78+40];
	mul.wide.u32 	%rd45, %r150, 8;
	add.s64 	%rd46, %rd2, %rd45;
	ld.global.nc.f64 	%fd327, [%rd46];
	sub.f64 	%fd328, %fd327, %fd325;
	mul.f64 	%fd329, %fd326, %fd328;
	mul.f64 	%fd330, %fd329, 0d3FE0000000000000;
	fma.rn.f64 	%fd331, %fd329, %fd330, %fd324;
	ld.global.nc.f64 	%fd332, [%rd78+48];
	ld.global.nc.f64 	%fd333, [%rd78+56];
	ld.global.nc.u32 	%r151, [%rd78+64];
	mul.wide.u32 	%rd47, %r151, 8;
	add.s64 	%rd48, %rd2, %rd47;
	ld.global.nc.f64 	%fd334, [%rd48];
	sub.f64 	%fd335, %fd334, %fd332;
	mul.f64 	%fd336, %fd333, %fd335;
	mul.f64 	%fd337, %fd336, 0d3FE0000000000000;
	fma.rn.f64 	%fd338, %fd336, %fd337, %fd331;
	ld.global.nc.f64 	%fd339, [%rd78+72];
	ld.global.nc.f64 	%fd340, [%rd78+80];
	ld.global.nc.u32 	%r152, [%rd78+88];
	mul.wide.u32 	%rd49, %r152, 8;
	add.s64 	%rd50, %rd2, %rd49;
	ld.global.nc.f64 	%fd341, [%rd50];
	sub.f64 	%fd342, %fd341, %fd339;
	mul.f64 	%fd343, %fd340, %fd342;
	mul.f64 	%fd344, %fd343, 0d3FE0000000000000;
	fma.rn.f64 	%fd430, %fd343, %fd344, %fd338;
	add.s32 	%r177, %r177, 8;
	add.s64 	%rd78, %rd78, 192;
	setp.ne.s32 	%p55, %r177, 0;
	@%p55 bra 	$L__BB1_55;
$L__BB1_56:
	setp.eq.s32 	%p56, %r53, 0;
	@%p56 bra 	$L__BB1_64;
	and.b32  	%r61, %r68, 3;
	setp.lt.u32 	%p57, %r53, 4;
	@%p57 bra 	$L__BB1_59;
	mul.wide.u32 	%rd51, %r178, 24;
	add.s64 	%rd52, %rd3, %rd51;
	ld.global.nc.f64 	%fd346, [%rd52];
	ld.global.nc.f64 	%fd347, [%rd52+8];
	ld.global.nc.u32 	%r153, [%rd52+16];
	mul.wide.u32 	%rd53, %r153, 8;
	add.s64 	%rd54, %rd2, %rd53;
	ld.global.nc.f64 	%fd348, [%rd54];
	sub.f64 	%fd349, %fd348, %fd346;
	mul.f64 	%fd350, %fd347, %fd349;
	mul.f64 	%fd351, %fd350, 0d3FE0000000000000;
	fma.rn.f64 	%fd352, %fd350, %fd351, %fd430;
	ld.global.nc.f64 	%fd353, [%rd52+24];
	ld.global.nc.f64 	%fd354, [%rd52+32];
	ld.global.nc.u32 	%r154, [%rd52+40];
	mul.wide.u32 	%rd55, %r154, 8;
	add.s64 	%rd56, %rd2, %rd55;
	ld.global.nc.f64 	%fd355, [%rd56];
	sub.f64 	%fd356, %fd355, %fd353;
	mul.f64 	%fd357, %fd354, %fd356;
	mul.f64 	%fd358, %fd357, 0d3FE0000000000000;
	fma.rn.f64 	%fd359, %fd357, %fd358, %fd352;
	ld.global.nc.f64 	%fd360, [%rd52+48];
	ld.global.nc.f64 	%fd361, [%rd52+56];
	ld.global.nc.u32 	%r155, [%rd52+64];
	mul.wide.u32 	%rd57, %r155, 8;
	add.s64 	%rd58, %rd2, %rd57;
	ld.global.nc.f64 	%fd362, [%rd58];
	sub.f64 	%fd363, %fd362, %fd360;
	mul.f64 	%fd364, %fd361, %fd363;
	mul.f64 	%fd365, %fd364, 0d3FE0000000000000;
	fma.rn.f64 	%fd366, %fd364, %fd365, %fd359;
	ld.global.nc.f64 	%fd367, [%rd52+72];
	ld.global.nc.f64 	%fd368, [%rd52+80];
	ld.global.nc.u32 	%r156, [%rd52+88];
	mul.wide.u32 	%rd59, %r156, 8;
	add.s64 	%rd60, %rd2, %rd59;
	ld.global.nc.f64 	%fd369, [%rd60];
	sub.f64 	%fd370, %fd369, %fd367;
	mul.f64 	%fd371, %fd368, %fd370;
	mul.f64 	%fd372, %fd371, 0d3FE0000000000000;
	fma.rn.f64 	%fd430, %fd371, %fd372, %fd366;
	add.s32 	%r178, %r178, 4;
$L__BB1_59:
	setp.eq.s32 	%p58, %r61, 0;
	@%p58 bra 	$L__BB1_64;
	setp.eq.s32 	%p59, %r61, 1;
	@%p59 bra 	$L__BB1_62;
	mul.wide.u32 	%rd61, %r178, 24;
	add.s64 	%rd62, %rd3, %rd61;
	ld.global.nc.f64 	%fd374, [%rd62];
	ld.global.nc.f64 	%fd375, [%rd62+8];
	ld.global.nc.u32 	%r157, [%rd62+16];
	mul.wide.u32 	%rd63, %r157, 8;
	add.s64 	%rd64, %rd2, %rd63;
	ld.global.nc.f64 	%fd376, [%rd64];
	sub.f64 	%fd377, %fd376, %fd374;
	mul.f64 	%fd378, %fd375, %fd377;
	mul.f64 	%fd379, %fd378, 0d3FE0000000000000;
	fma.rn.f64 	%fd380, %fd378, %fd379, %fd430;
	ld.global.nc.f64 	%fd381, [%rd62+24];
	ld.global.nc.f64 	%fd382, [%rd62+32];
	ld.global.nc.u32 	%r158, [%rd62+40];
	mul.wide.u32 	%rd65, %r158, 8;
	add.s64 	%rd66, %rd2, %rd65;
	ld.global.nc.f64 	%fd383, [%rd66];
	sub.f64 	%fd384, %fd383, %fd381;
	mul.f64 	%fd385, %fd382, %fd384;
	mul.f64 	%fd386, %fd385, 0d3FE0000000000000;
	fma.rn.f64 	%fd430, %fd385, %fd386, %fd380;
	add.s32 	%r178, %r178, 2;
$L__BB1_62:
	and.b32  	%r159, %r68, 1;
	setp.eq.b32 	%p60, %r159, 1;
	not.pred 	%p61, %p60;
	@%p61 bra 	$L__BB1_64;
	mul.wide.u32 	%rd67, %r178, 24;
	add.s64 	%rd68, %rd3, %rd67;
	ld.global.nc.f64 	%fd387, [%rd68];
	ld.global.nc.f64 	%fd388, [%rd68+8];
	ld.global.nc.u32 	%r160, [%rd68+16];
	mul.wide.u32 	%rd69, %r160, 8;
	add.s64 	%rd70, %rd2, %rd69;
	ld.global.nc.f64 	%fd389, [%rd70];
	sub.f64 	%fd390, %fd389, %fd387;
	mul.f64 	%fd391, %fd388, %fd390;
	mul.f64 	%fd392, %fd391, 0d3FE0000000000000;
	fma.rn.f64 	%fd430, %fd391, %fd392, %fd430;
$L__BB1_64:
	ld.param.f64 	%fd396, [flow_nll_reduce_f32_param_8];
	ld.param.u64 	%rd73, [flow_nll_reduce_f32_param_4];
	sub.f64 	%fd393, %fd421, %fd48;
	add.f64 	%fd394, %fd393, %fd430;
	add.f64 	%fd395, %fd396, %fd394;
	cvta.to.global.u64 	%rd71, %rd73;
	st.global.f64 	[%rd71], %fd395;
$L__BB1_65:
	ret;

}
	// .globl	flow_nll_grad_reduce
.visible .entry flow_nll_grad_reduce(
	.param .u64 .ptr .align 1 flow_nll_grad_reduce_param_0,
	.param .u64 .ptr .align 1 flow_nll_grad_reduce_param_1,
	.param .u64 .ptr .align 1 flow_nll_grad_reduce_param_2,
	.param .u64 .ptr .align 1 flow_nll_grad_reduce_param_3,
	.param .u64 .ptr .align 1 flow_nll_grad_reduce_param_4,
	.param .u64 .ptr .align 1 flow_nll_grad_reduce_param_5,
	.param .u64 .ptr .align 1 flow_nll_grad_reduce_param_6,
	.param .u64 .ptr .align 1 flow_nll_grad_reduce_param_7,
	.param .u32 flow_nll_grad_reduce_param_8,
	.param .u32 flow_nll_grad_reduce_param_9,
	.param .u32 flow_nll_grad_reduce_param_10,
	.param .u32 flow_nll_grad_reduce_param_11,
	.param .f64 flow_nll_grad_reduce_param_12
)
{
	.reg .pred 	%p<198>;
	.reg .b32 	%r<555>;
	.reg .b32 	%f<15>;
	.reg .b64 	%rd<167>;
	.reg .b64 	%fd<734>;

	ld.param.u64 	%rd29, [flow_nll_grad_reduce_param_0];
	ld.param.u64 	%rd27, [flow_nll_grad_reduce_param_1];
	ld.param.u64 	%rd30, [flow_nll_grad_reduce_param_2];
	ld.param.u64 	%rd31, [flow_nll_grad_reduce_param_3];
	ld.param.u64 	%rd32, [flow_nll_grad_reduce_param_4];
	ld.param.u64 	%rd33, [flow_nll_grad_reduce_param_6];
	ld.param.u64 	%rd34, [flow_nll_grad_reduce_param_7];
	ld.param.u32 	%r202, [flow_nll_grad_reduce_param_8];
	ld.param.u32 	%r203, [flow_nll_grad_reduce_param_9];
	ld.param.u32 	%r204, [flow_nll_grad_reduce_param_10];
	ld.param.u32 	%r205, [flow_nll_grad_reduce_param_11];
	cvta.to.global.u64 	%rd1, %rd27;
	cvta.to.global.u64 	%rd2, %rd29;
	cvta.to.global.u64 	%rd3, %rd30;
	cvta.to.global.u64 	%rd4, %rd32;
	cvta.to.global.u64 	%rd5, %rd31;
	cvta.to.global.u64 	%rd6, %rd33;
	cvta.to.global.u64 	%rd7, %rd34;
	mov.u32 	%r1, %tid.x;
	mov.u32 	%r2, %ntid.x;
	shl.b32 	%r206, %r2, 3;
	mov.u32 	%r207, s_mem;
	add.s32 	%r3, %r207, %r206;
	setp.eq.s32 	%p2, %r203, 0;
	@%p2 bra 	$L__BB2_13;
	mul.lo.s32 	%r4, %r203, %r1;
	add.s32 	%r209, %r203, -1;
	and.b32  	%r5, %r203, 15;
	setp.lt.u32 	%p3, %r209, 15;
	mov.b32 	%r496, 0;
	@%p3 bra 	$L__BB2_4;
	and.b32  	%r496, %r203, -16;
	mov.b32 	%r501, 0;
$L__BB2_3:
	.pragma "nounroll";
	add.s32 	%r211, %r501, %r4;
	shl.b32 	%r212, %r211, 3;
	add.s32 	%r213, %r3, %r212;
	mov.b64 	%rd35, 0;
	st.shared.u64 	[%r213], %rd35;
	st.shared.u64 	[%r213+8], %rd35;
	st.shared.u64 	[%r213+16], %rd35;
	st.shared.u64 	[%r213+24], %rd35;
	st.shared.u64 	[%r213+32], %rd35;
	st.shared.u64 	[%r213+40], %rd35;
	st.shared.u64 	[%r213+48], %rd35;
	st.shared.u64 	[%r213+56], %rd35;
	st.shared.u64 	[%r213+64], %rd35;
	st.shared.u64 	[%r213+72], %rd35;
	st.shared.u64 	[%r213+80], %rd35;
	st.shared.u64 	[%r213+88], %rd35;
	st.shared.u64 	[%r213+96], %rd35;
	st.shared.u64 	[%r213+104], %rd35;
	st.shared.u64 	[%r213+112], %rd35;
	st.shared.u64 	[%r213+120], %rd35;
	add.s32 	%r501, %r501, 16;
	setp.eq.s32 	%p4, %r501, %r496;
	@%p4 bra 	$L__BB2_4;
	bra.uni 	$L__BB2_3;
$L__BB2_4:
	setp.eq.s32 	%p5, %r5, 0;
	@%p5 bra 	$L__BB2_13;
	and.b32  	%r8, %r203, 7;
	setp.lt.u32 	%p6, %r5, 8;
	@%p6 bra 	$L__BB2_7;
	add.s32 	%r214, %r496, %r4;
	shl.b32 	%r215, %r214, 3;
	add.s32 	%r216, %r3, %r215;
	mov.b64 	%rd36, 0;
	st.shared.u64 	[%r216], %rd36;
	st.shared.u64 	[%r216+8], %rd36;
	st.shared.u64 	[%r216+16], %rd36;
	st.shared.u64 	[%r216+24], %rd36;
	st.shared.u64 	[%r216+32], %rd36;
	st.shared.u64 	[%r216+40], %rd36;
	st.shared.u64 	[%r216+48], %rd36;
	st.shared.u64 	[%r216+56], %rd36;
	add.s32 	%r496, %r496, 8;
$L__BB2_7:
	setp.eq.s32 	%p7, %r8, 0;
	@%p7 bra 	$L__BB2_13;
	and.b32  	%r11, %r203, 3;
	setp.lt.u32 	%p8, %r8, 4;
	@%p8 bra 	$L__BB2_10;
	add.s32 	%r217, %r496, %r4;
	shl.b32 	%r218, %r217, 3;
	add.s32 	%r219, %r3, %r218;
	mov.b64 	%rd37, 0;
	st.shared.u64 	[%r219], %rd37;
	st.shared.u64 	[%r219+8], %rd37;
	st.shared.u64 	[%r219+16], %rd37;
	st.shared.u64 	[%r219+24], %rd37;
	add.s32 	%r496, %r496, 4;
$L__BB2_10:
	setp.eq.s32 	%p9, %r11, 0;
	@%p9 bra 	$L__BB2_13;
	mov.b32 	%r500, 0;
$L__BB2_12:
	.pragma "nounroll";
	add.s32 	%r221, %r496, %r4;
	shl.b32 	%r222, %r221, 3;
	add.s32 	%r223, %r3, %r222;
	mov.b64 	%rd38, 0;
	st.shared.u64 	[%r223], %rd38;
	add.s32 	%r496, %r496, 1;
	add.s32 	%r500, %r500, 1;
	setp.ne.s32 	%p10, %r500, %r11;
	@%p10 bra 	$L__BB2_12;
$L__BB2_13:
	mul.lo.s32 	%r224, %r203, %r2;
	shl.b32 	%r225, %r224, 3;
	add.s32 	%r18, %r3, %r225;
	mul.lo.s32 	%r19, %r204, %r203;
	setp.eq.s32 	%p11, %r19, 0;
	@%p11 bra 	$L__BB2_26;
	mul.lo.s32 	%r20, %r19, %r1;
	and.b32  	%r21, %r19, 15;
	setp.lt.u32 	%p12, %r19, 16;
	mov.b32 	%r502, 0;
	@%p12 bra 	$L__BB2_17;
	and.b32  	%r502, %r19, -16;
	mov.b32 	%r507, 0;
$L__BB2_16:
	.pragma "nounroll";
	add.s32 	%r228, %r507, %r20;
	shl.b32 	%r229, %r228, 3;
	add.s32 	%r230, %r18, %r229;
	mov.b64 	%rd39, 0;
	st.shared.u64 	[%r230], %rd39;
	st.shared.u64 	[%r230+8], %rd39;
	st.shared.u64 	[%r230+16], %rd39;
	st.shared.u64 	[%r230+24], %rd39;
	st.shared.u64 	[%r230+32], %rd39;
	st.shared.u64 	[%r230+40], %rd39;
	st.shared.u64 	[%r230+48], %rd39;
	st.shared.u64 	[%r230+56], %rd39;
	st.shared.u64 	[%r230+64], %rd39;
	st.shared.u64 	[%r230+72], %rd39;
	st.shared.u64 	[%r230+80], %rd39;
	st.shared.u64 	[%r230+88], %rd39;
	st.shared.u64 	[%r230+96], %rd39;
	st.shared.u64 	[%r230+104], %rd39;
	st.shared.u64 	[%r230+112], %rd39;
	st.shared.u64 	[%r230+120], %rd39;
	add.s32 	%r507, %r507, 16;
	setp.eq.s32 	%p13, %r507, %r502;
	@%p13 bra 	$L__BB2_17;
	bra.uni 	$L__BB2_16;
$L__BB2_17:
	setp.eq.s32 	%p14, %r21, 0;
	@%p14 bra 	$L__BB2_26;
	and.b32  	%r26, %r19, 7;
	setp.lt.u32 	%p15, %r21, 8;
	@%p15 bra 	$L__BB2_20;
	add.s32 	%r231, %r502, %r20;
	shl.b32 	%r232, %r231, 3;
	add.s32 	%r233, %r18, %r232;
	mov.b64 	%rd40, 0;
	st.shared.u64 	[%r233], %rd40;
	st.shared.u64 	[%r233+8], %rd40;
	st.shared.u64 	[%r233+16], %rd40;
	st.shared.u64 	[%r233+24], %rd40;
	st.shared.u64 	[%r233+32], %rd40;
	st.shared.u64 	[%r233+40], %rd40;
	st.shared.u64 	[%r233+48], %rd40;
	st.shared.u64 	[%r233+56], %rd40;
	add.s32 	%r502, %r502, 8;
$L__BB2_20:
	setp.eq.s32 	%p16, %r26, 0;
	@%p16 bra 	$L__BB2_26;
	and.b32  	%r29, %r19, 3;
	setp.lt.u32 	%p17, %r26, 4;
	@%p17 bra 	$L__BB2_23;
	add.s32 	%r234, %r502, %r20;
	shl.b32 	%r235, %r234, 3;
	add.s32 	%r236, %r18, %r235;
	mov.b64 	%rd41, 0;
	st.shared.u64 	[%r236], %rd41;
	st.shared.u64 	[%r236+8], %rd41;
	st.shared.u64 	[%r236+16], %rd41;
	st.shared.u64 	[%r236+24], %rd41;
	add.s32 	%r502, %r502, 4;
$L__BB2_23:
	setp.eq.s32 	%p18, %r29, 0;
	@%p18 bra 	$L__BB2_26;
	mov.b32 	%r506, 0;
$L__BB2_25:
	.pragma "nounroll";
	add.s32 	%r238, %r502, %r20;
	shl.b32 	%r239, %r238, 3;
	add.s32 	%r240, %r18, %r239;
	mov.b64 	%rd42, 0;
	st.shared.u64 	[%r240], %rd42;
	add.s32 	%r502, %r502, 1;
	add.s32 	%r506, %r506, 1;
	setp.ne.s32 	%p19, %r506, %r29;
	@%p19 bra 	$L__BB2_25;
$L__BB2_26:
	setp.ge.u32 	%p20, %r1, %r202;
	mov.f64 	%fd716, 0d0000000000000000;
	@%p20 bra 	$L__BB2_105;
	mov.b32 	%r241, 1127219200;
	mov.b32 	%r242, -2147483648;
	mov.b64 	%fd1, {%r242, %r241};
	mov.f64 	%fd103, 0d0010000000000000;
	{
	.reg .b32 %temp; 
	mov.b64 	{%temp, %r243}, %fd103;
	}
	{
	.reg .b32 %temp; 
	mov.b64 	{%r244, %temp}, %fd103;
	}
	setp.lt.s32 	%p21, %r243, 1048576;
	mov.f64 	%fd104, 0d0370000000000000;
	{
	.reg .b32 %temp; 
	mov.b64 	{%temp, %r245}, %fd104;
	}
	{
	.reg .b32 %temp; 
	mov.b64 	{%r246, %temp}, %fd104;
	}
	mul.lo.s32 	%r36, %r203, %r1;
	setp.ne.s32 	%p22, %r204, 0;
	setp.ne.s64 	%p23, %rd27, 0;
	and.pred  	%p1, %p23, %p22;
	and.b32  	%r37, %r204, 7;
	and.b32  	%r38, %r204, 3;
	selp.b32 	%r247, %r245, %r243, %p21;
	selp.b32 	%r248, %r246, %r244, %p21;
	add.s32 	%r39, %r247, -2146435072;
	selp.f64 	%fd105, 0d0370000000000000, 0d0010000000000000, %p21;
	fma.rn.f64 	%fd106, %fd105, 0d7FF0000000000000, 0d7FF0000000000000;
	{
	.reg .b32 %temp; 
	mov.b64 	{%temp, %r249}, %fd105;
	}
	and.b32  	%r250, %r249, 2147483647;
	setp.eq.s32 	%p24, %r250, 0;
	selp.f64 	%fd2, 0dFFF0000000000000, %fd106, %p24;
	selp.b32 	%r251, -1077, -1023, %p21;
	shr.u32 	%r252, %r247, 20;
	add.s32 	%r40, %r251, %r252;
	and.b32  	%r253, %r247, 1048575;
	or.b32  	%r41, %r253, 1072693248;
	mov.b64 	%fd3, {%r248, %r41};
	{
	.reg .b32 %temp; 
	mov.b64 	{%r254, %temp}, %fd3;
	}
	{
	.reg .b32 %temp; 
	mov.b64 	{%temp, %r255}, %fd3;
	}
	add.s32 	%r256, %r255, -1048576;
	mov.b64 	%fd4, {%r254, %r256};
	and.b32  	%r42, %r203, -2;
	and.b32  	%r43, %r204, -8;
	and.b32  	%r44, %r204, 1;
	mov.f64 	%fd716, 0d0000000000000000;
	not.pred 	%p64, %p1;
	cvt.u64.u32 	%rd90, %r204;
	mov.u32 	%r508, %r1;
$L__BB2_28:
	setp.eq.s32 	%p25, %r203, 0;
	mov.f64 	%fd704, 0d0000000000000000;
	mov.f64 	%fd703, 0dFFF0000000000000;
	@%p25 bra 	$L__BB2_50;
	mov.f64 	%fd703, 0dFFF0000000000000;
	mov.f64 	%fd704, 0d0000000000000000;
	mov.b32 	%r509, 0;
$L__BB2_30:
	mul.wide.u32 	%rd43, %r509, 8;
	add.s64 	%rd44, %rd3, %rd43;
	ld.global.nc.f64 	%fd698, [%rd44];
	mov.b64 	%rd45, %fd698;
	setp.lt.s64 	%p26, %rd45, 0;
	and.b64  	%rd46, %rd45, 9223372036854775807;
	add.s64 	%rd47, %rd46, -4503599627370496;
	setp.lt.u64 	%p27, %rd47, 9214364837600034816;
	and.pred  	%p28, %p27, %p26;
	add.s64 	%rd48, %rd46, -1;
	setp.lt.u64 	%p29, %rd48, 4503599627370495;
	and.pred  	%p30, %p29, %p26;
	setp.eq.s64 	%p31, %rd46, 0;
	or.pred  	%p32, %p31, %p30;
	setp.eq.s64 	%p33, %rd46, 9218868437227405312;
	or.pred  	%p34, %p32, %p33;
	setp.gt.s64 	%p35, %rd46, 9218868437227405312;
	or.pred  	%p36, %p34, %p35;
	or.pred  	%p37, %p36, %p28;
	@%p37 bra 	$L__BB2_49;
	mul.wide.u32 	%rd49, %r509, %r202;
	cvt.u64.u32 	%rd50, %r508;
	add.s64 	%rd51, %rd49, %rd50;
	shl.b64 	%rd52, %rd51, 3;
	add.s64 	%rd53, %rd2, %rd52;
	ld.global.nc.f64 	%fd9, [%rd53];
	abs.f64 	%fd111, %fd9;
	setp.equ.f64 	%p38, %fd111, 0d7FF0000000000000;
	@%p38 bra 	$L__BB2_49;
	{
	.reg .b32 %temp; 
	mov.b64 	{%temp, %r510}, %fd698;
	}
	{
	.reg .b32 %temp; 
	mov.b64 	{%r511, %temp}, %fd698;
	}
	setp.gt.s32 	%p39, %r510, 1048575;
	mov.b32 	%r512, -1023;
	@%p39 bra 	$L__BB2_34;
	mul.f64 	%fd698, %fd698, 0d4350000000000000;
	{
	.reg .b32 %temp; 
	mov.b64 	{%temp, %r510}, %fd698;
	}
	{
	.reg .b32 %temp; 
	mov.b64 	{%r511, %temp}, %fd698;
	}
	mov.b32 	%r512, -1077;
$L__BB2_34:
	add.s32 	%r260, %r510, -1;
	setp.gt.u32 	%p40, %r260, 2146435070;
	@%p40 bra 	$L__BB2_38;
	shr.u32 	%r263, %r510, 20;
	add.s32 	%r513, %r512, %r263;
	and.b32  	%r264, %r510, 1048575;
	or.b32  	%r265, %r264, 1072693248;
	mov.b64 	%fd699, {%r511, %r265};
	setp.lt.u32 	%p42, %r265, 1073127583;
	@%p42 bra 	$L__BB2_37;
	{
	.reg .b32 %temp; 
	mov.b64 	{%r266, %temp}, %fd699;
	}
	{
	.reg .b32 %temp; 
	mov.b64 	{%temp, %r267}, %fd699;
	}
	add.s32 	%r268, %r267, -1048576;
	mov.b64 	%fd699, {%r266, %r268};
	add.s32 	%r513, %r513, 1;
$L__BB2_37:
	add.f64 	%fd113, %fd699, 0dBFF0000000000000;
	add.f64 	%fd114, %fd699, 0d3FF0000000000000;
	rcp.approx.ftz.f64 	%fd115, %fd114;
	neg.f64 	%fd116, %fd114;
	fma.rn.f64 	%fd117, %fd116, %fd115, 0d3FF0000000000000;
	fma.rn.f64 	%fd118, %fd117, %fd117, %fd117;
	fma.rn.f64 	%fd119, %fd118, %fd115, %fd115;
	mul.f64 	%fd120, %fd113, %fd119;
	fma.rn.f64 	%fd121, %fd113, %fd119, %fd120;
	mul.f64 	%fd122, %fd121, %fd121;
	fma.rn.f64 	%fd123, %fd122, 0d3EB1380B3AE80F1E, 0d3ED0EE258B7A8B04;
	fma.rn.f64 	%fd124, %fd123, %fd122, 0d3EF3B2669F02676F;
	fma.rn.f64 	%fd125, %fd124, %fd122, 0d3F1745CBA9AB0956;
	fma.rn.f64 	%fd126, %fd125, %fd122, 0d3F3C71C72D1B5154;
	fma.rn.f64 	%fd127, %fd126, %fd122, 0d3F624924923BE72D;
	fma.rn.f64 	%fd128, %fd127, %fd122, 0d3F8999999999A3C4;
	fma.rn.f64 	%fd129, %fd128, %fd122, 0d3FB5555555555554;
	sub.f64 	%fd130, %fd113, %fd121;
	add.f64 	%fd131, %fd130, %fd130;
	neg.f64 	%fd132, %fd121;
	fma.rn.f64 	%fd133, %fd132, %fd113, %fd131;
	mul.f64 	%fd134, %fd119, %fd133;
	mul.f64 	%fd135, %fd122, %fd129;
	fma.rn.f64 	%fd136, %fd135, %fd121, %fd134;
	xor.b32  	%r269, %r513, -2147483648;
	mov.b32 	%r270, 1127219200;
	mov.b64 	%fd137, {%r269, %r270};
	sub.f64 	%fd138, %fd137, %fd1;
	fma.rn.f64 	%fd139, %fd138, 0d3FE62E42FEFA39EF, %fd121;
	fma.rn.f64 	%fd140, %fd138, 0dBFE62E42FEFA39EF, %fd139;
	sub.f64 	%fd141, %fd140, %fd121;
	sub.f64 	%fd142, %fd136, %fd141;
	fma.rn.f64 	%fd143, %fd138, 0d3C7ABC9E3B39803F, %fd142;
	add.f64 	%fd700, %fd139, %fd143;
	bra.uni 	$L__BB2_39;
$L__BB2_38:
	fma.rn.f64 	%fd112, %fd698, 0d7FF0000000000000, 0d7FF0000000000000;
	{
	.reg .b32 %temp; 
	mov.b64 	{%temp, %r261}, %fd698;
	}
	and.b32  	%r262, %r261, 2147483647;
	setp.eq.s32 	%p41, %r262, 0;
	selp.f64 	%fd700, 0dFFF0000000000000, %fd112, %p41;
$L__BB2_39:
	add.f64 	%fd18, %fd9, %fd700;
	abs.f64 	%fd144, %fd18;
	setp.equ.f64 	%p43, %fd144, 0d7FF0000000000000;
	@%p43 bra 	$L__BB2_49;
	setp.leu.f64 	%p44, %fd18, %fd703;
	@%p44 bra 	$L__BB2_45;
	sub.f64 	%fd19, %fd703, %fd18;
	fma.rn.f64 	%fd164, %fd19, 0d3FF71547652B82FE, 0d4338000000000000;
	{
	.reg .b32 %temp; 
	mov.b64 	{%r59, %temp}, %fd164;
	}
	mov.f64 	%fd165, 0dC338000000000000;
	add.rn.f64 	%fd166, %fd164, %fd165;
	fma.rn.f64 	%fd167, %fd166, 0dBFE62E42FEFA39EF, %fd19;
	fma.rn.f64 	%fd168, %fd166, 0dBC7ABC9E3B39803F, %fd167;
	fma.rn.f64 	%fd169, %fd168, 0d3E5ADE1569CE2BDF, 0d3E928AF3FCA213EA;
	fma.rn.f64 	%fd170, %fd169, %fd168, 0d3EC71DEE62401315;
	fma.rn.f64 	%fd171, %fd170, %fd168, 0d3EFA01997C89EB71;
	fma.rn.f64 	%fd172, %fd171, %fd168, 0d3F2A01A014761F65;
	fma.rn.f64 	%fd173, %fd172, %fd168, 0d3F56C16C1852B7AF;
	fma.rn.f64 	%fd174, %fd173, %fd168, 0d3F81111111122322;
	fma.rn.f64 	%fd175, %fd174, %fd168, 0d3FA55555555502A1;
	fma.rn.f64 	%fd176, %fd175, %fd168, 0d3FC5555555555511;
	fma.rn.f64 	%fd177, %fd176, %fd168, 0d3FE000000000000B;
	fma.rn.f64 	%fd178, %fd177, %fd168, 0d3FF0000000000000;
	fma.rn.f64 	%fd179, %fd178, %fd168, 0d3FF0000000000000;
	{
	.reg .b32 %temp; 
	mov.b64 	{%r60, %temp}, %fd179;
	}
	{
	.reg .b32 %temp; 
	mov.b64 	{%temp, %r61}, %fd179;
	}
	shl.b32 	%r283, %r59, 20;
	add.s32 	%r284, %r283, %r61;
	mov.b64 	%fd701, {%r60, %r284};
	{
	.reg .b32 %temp; 
	mov.b64 	{%temp, %r285}, %fd19;
	}
	mov.b32 	%f9, %r285;
	abs.f32 	%f1, %f9;
	setp.lt.f32 	%p48, %f1, 0f4086232B;
	@%p48 bra 	$L__BB2_44;
	setp.lt.f64 	%p49, %fd19, 0d0000000000000000;
	add.f64 	%fd180, %fd19, 0d7FF0000000000000;
	selp.f64 	%fd701, 0d0000000000000000, %fd180, %p49;
	setp.geu.f32 	%p50, %f1, 0f40874800;
	@%p50 bra 	$L__BB2_44;
	shr.u32 	%r286, %r59, 31;
	add.s32 	%r287, %r59, %r286;
	shr.s32 	%r288, %r287, 1;
	shl.b32 	%r289, %r288, 20;
	add.s32 	%r290, %r61, %r289;
	mov.b64 	%fd181, {%r60, %r290};
	sub.s32 	%r291, %r59, %r288;
	shl.b32 	%r292, %r291, 20;
	add.s32 	%r293, %r292, 1072693248;
	mov.b32 	%r294, 0;
	mov.b64 	%fd182, {%r294, %r293};
	mul.f64 	%fd701, %fd182, %fd181;
$L__BB2_44:
	fma.rn.f64 	%fd704, %fd704, %fd701, 0d3FF0000000000000;
	mov.f64 	%fd703, %fd18;
	bra.uni 	$L__BB2_49;
$L__BB2_45:
	sub.f64 	%fd25, %fd18, %fd703;
	fma.rn.f64 	%fd145, %fd25, 0d3FF71547652B82FE, 0d4338000000000000;
	{
	.reg .b32 %temp; 
	mov.b64 	{%r62, %temp}, %fd145;
	}
	mov.f64 	%fd146, 0dC338000000000000;
	add.rn.f64 	%fd147, %fd145, %fd146;
	fma.rn.f64 	%fd148, %fd147, 0dBFE62E42FEFA39EF, %fd25;
	fma.rn.f64 	%fd149, %fd147, 0dBC7ABC9E3B39803F, %fd148;
	fma.rn.f64 	%fd150, %fd149, 0d3E5ADE1569CE2BDF, 0d3E928AF3FCA213EA;
	fma.rn.f64 	%fd151, %fd150, %fd149, 0d3EC71DEE62401315;
	fma.rn.f64 	%fd152, %fd151, %fd149, 0d3EFA01997C89EB71;
	fma.rn.f64 	%fd153, %fd152, %fd149, 0d3F2A01A014761F65;
	fma.rn.f64 	%fd154, %fd153, %fd149, 0d3F56C16C1852B7AF;
	fma.rn.f64 	%fd155, %fd154, %fd149, 0d3F81111111122322;
	fma.rn.f64 	%fd156, %fd155, %fd149, 0d3FA55555555502A1;
	fma.rn.f64 	%fd157, %fd156, %fd149, 0d3FC5555555555511;
	fma.rn.f64 	%fd158, %fd157, %fd149, 0d3FE000000000000B;
	fma.rn.f64 	%fd159, %fd158, %fd149, 0d3FF0000000000000;
	fma.rn.f64 	%fd160, %fd159, %fd149, 0d3FF0000000000000;
	{
	.reg .b32 %temp; 
	mov.b64 	{%r63, %temp}, %fd160;
	}
	{
	.reg .b32 %temp; 
	mov.b64 	{%temp, %r64}, %fd160;
	}
	shl.b32 	%r271, %r62, 20;
	add.s32 	%r272, %r271, %r64;
	mov.b64 	%fd702, {%r63, %r272};
	{
	.reg .b32 %temp; 
	mov.b64 	{%temp, %r273}, %fd25;
	}
	mov.b32 	%f8, %r273;
	abs.f32 	%f2, %f8;
	setp.lt.f32 	%p45, %f2, 0f4086232B;
	@%p45 bra 	$L__BB2_48;
	setp.lt.f64 	%p46, %fd25, 0d0000000000000000;
	add.f64 	%fd161, %fd25, 0d7FF0000000000000;
	selp.f64 	%fd702, 0d0000000000000000, %fd161, %p46;
	setp.geu.f32 	%p47, %f2, 0f40874800;
	@%p47 bra 	$L__BB2_48;
	shr.u32 	%r274, %r62, 31;
	add.s32 	%r275, %r62, %r274;
	shr.s32 	%r276, %r275, 1;
	shl.b32 	%r277, %r276, 20;
	add.s32 	%r278, %r64, %r277;
	mov.b64 	%fd162, {%r63, %r278};
	sub.s32 	%r279, %r62, %r276;
	shl.b32 	%r280, %r279, 20;
	add.s32 	%r281, %r280, 1072693248;
	mov.b32 	%r282, 0;
	mov.b64 	%fd163, {%r282, %r281};
	mul.f64 	%fd702, %fd163, %fd162;
$L__BB2_48:
	add.f64 	%fd704, %fd704, %fd702;
$L__BB2_49:
	add.s32 	%r509, %r509, 1;
	setp.ne.s32 	%p51, %r509, %r203;
	@%p51 bra 	$L__BB2_30;
$L__BB2_50:
	{
	.reg .b32 %temp; 
	mov.b64 	{%temp, %r514}, %fd704;
	}
	{
	.reg .b32 %temp; 
	mov.b64 	{%r515, %temp}, %fd704;
	}
	setp.gt.s32 	%p52, %r514, 1048575;
	mov.b32 	%r516, -1023;
	@%p52 bra 	$L__BB2_52;
	mul.f64 	%fd704, %fd704, 0d4350000000000000;
	{
	.reg .b32 %temp; 
	mov.b64 	{%temp, %r514}, %fd704;
	}
	{
	.reg .b32 %temp; 
	mov.b64 	{%r515, %temp}, %fd704;
	}
	mov.b32 	%r516, -1077;
$L__BB2_52:
	add.s32 	%r297, %r514, -1;
	setp.gt.u32 	%p53, %r297, 2146435070;
	@%p53 bra 	$L__BB2_56;
	shr.u32 	%r300, %r514, 20;
	add.s32 	%r517, %r516, %r300;
	and.b32  	%r301, %r514, 1048575;
	or.b32  	%r302, %r301, 1072693248;
	mov.b64 	%fd708, {%r515, %r302};
	setp.lt.u32 	%p55, %r302, 1073127583;
	@%p55 bra 	$L__BB2_55;
	{
	.reg .b32 %temp; 
	mov.b64 	{%r303, %temp}, %fd708;
	}
	{
	.reg .b32 %temp; 
	mov.b64 	{%temp, %r304}, %fd708;
	}
	add.s32 	%r305, %r304, -1048576;
	mov.b64 	%fd708, {%r303, %r305};
	add.s32 	%r517, %r517, 1;
$L__BB2_55:
	add.f64 	%fd184, %fd708, 0dBFF0000000000000;
	add.f64 	%fd185, %fd708, 0d3FF0000000000000;
	rcp.approx.ftz.f64 	%fd186, %fd185;
	neg.f64 	%fd187, %fd185;
	fma.rn.f64 	%fd188, %fd187, %fd186, 0d3FF0000000000000;
	fma.rn.f64 	%fd189, %fd188, %fd188, %fd188;
	fma.rn.f64 	%fd190, %fd189, %fd186, %fd186;
	mul.f64 	%fd191, %fd184, %fd190;
	fma.rn.f64 	%fd192, %fd184, %fd190, %fd191;
	mul.f64 	%fd193, %fd192, %fd192;
	fma.rn.f64 	%fd194, %fd193, 0d3EB1380B3AE80F1E, 0d3ED0EE258B7A8B04;
	fma.rn.f64 	%fd195, %fd194, %fd193, 0d3EF3B2669F02676F;
	fma.rn.f64 	%fd196, %fd195, %fd193, 0d3F1745CBA9AB0956;
	fma.rn.f64 	%fd197, %fd196, %fd193, 0d3F3C71C72D1B5154;
	fma.rn.f64 	%fd198, %fd197, %fd193, 0d3F624924923BE72D;
	fma.rn.f64 	%fd199, %fd198, %fd193, 0d3F8999999999A3C4;
	fma.rn.f64 	%fd200, %fd199, %fd193, 0d3FB5555555555554;
	sub.f64 	%fd201, %fd184, %fd192;
	add.f64 	%fd202, %fd201, %fd201;
	neg.f64 	%fd203, %fd192;
	fma.rn.f64 	%fd204, %fd203, %fd184, %fd202;
	mul.f64 	%fd205, %fd190, %fd204;
	mul.f64 	%fd206, %fd193, %fd200;
	fma.rn.f64 	%fd207, %fd206, %fd192, %fd205;
	xor.b32  	%r306, %r517, -2147483648;
	mov.b32 	%r307, 1127219200;
	mov.b64 	%fd208, {%r306, %r307};
	sub.f64 	%fd209, %fd208, %fd1;
	fma.rn.f64 	%fd210, %fd209, 0d3FE62E42FEFA39EF, %fd192;
	fma.rn.f64 	%fd211, %fd209, 0dBFE62E42FEFA39EF, %fd210;
	sub.f64 	%fd212, %fd211, %fd192;
	sub.f64 	%fd213, %fd207, %fd212;
	fma.rn.f64 	%fd214, %fd209, 0d3C7ABC9E3B39803F, %fd213;
	add.f64 	%fd709, %fd210, %fd214;
	bra.uni 	$L__BB2_57;
$L__BB2_56:
	fma.rn.f64 	%fd183, %fd704, 0d7FF0000000000000, 0d7FF0000000000000;
	{
	.reg .b32 %temp; 
	mov.b64 	{%temp, %r298}, %fd704;
	}
	and.b32  	%r299, %r298, 2147483647;
	setp.eq.s32 	%p54, %r299, 0;
	selp.f64 	%fd709, 0dFFF0000000000000, %fd183, %p54;
$L__BB2_57:
	setp.lt.u32 	%p56, %r39, -2146435071;
	add.f64 	%fd215, %fd703, %fd709;
	abs.f64 	%fd216, %fd215;
	setp.ne.f64 	%p57, %fd216, 0d7FF0000000000000;
	or.pred  	%p58, %p57, %p56;
	selp.f64 	%fd710, %fd215, %fd2, %p57;
	@%p58 bra 	$L__BB2_59;
	setp.gt.u32 	%p59, %r41, 1073127582;
	selp.f64 	%fd217, %fd4, %fd3, %p59;
	selp.u32 	%r308, 1, 0, %p59;
	add.s32 	%r309, %r40, %r308;
	add.f64 	%fd218, %fd217, 0dBFF0000000000000;
	add.f64 	%fd219, %fd217, 0d3FF0000000000000;
	rcp.approx.ftz.f64 	%fd220, %fd219;
	neg.f64 	%fd221, %fd219;
	fma.rn.f64 	%fd222, %fd221, %fd220, 0d3FF0000000000000;
	fma.rn.f64 	%fd223, %fd222, %fd222, %fd222;
	fma.rn.f64 	%fd224, %fd223, %fd220, %fd220;
	mul.f64 	%fd225, %fd218, %fd224;
	fma.rn.f64 	%fd226, %fd218, %fd224, %fd225;
	mul.f64 	%fd227, %fd226, %fd226;
	fma.rn.f64 	%fd228, %fd227, 0d3EB1380B3AE80F1E, 0d3ED0EE258B7A8B04;
	fma.rn.f64 	%fd229, %fd228, %fd227, 0d3EF3B2669F02676F;
	fma.rn.f64 	%fd230, %fd229, %fd227, 0d3F1745CBA9AB0956;
	fma.rn.f64 	%fd231, %fd230, %fd227, 0d3F3C71C72D1B5154;
	fma.rn.f64 	%fd232, %fd231, %fd227, 0d3F624924923BE72D;
	fma.rn.f64 	%fd233, %fd232, %fd227, 0d3F8999999999A3C4;
	fma.rn.f64 	%fd234, %fd233, %fd227, 0d3FB5555555555554;
	sub.f64 	%fd235, %fd218, %fd226;
	add.f64 	%fd236, %fd235, %fd235;
	neg.f64 	%fd237, %fd226;
	fma.rn.f64 	%fd238, %fd237, %fd218, %fd236;
	mul.f64 	%fd239, %fd224, %fd238;
	mul.f64 	%fd240, %fd227, %fd234;
	fma.rn.f64 	%fd241, %fd240, %fd226, %fd239;
	xor.b32  	%r310, %r309, -2147483648;
	mov.b32 	%r311, 1127219200;
	mov.b64 	%fd242, {%r310, %r311};
	sub.f64 	%fd243, %fd242, %fd1;
	fma.rn.f64 	%fd244, %fd243, 0d3FE62E42FEFA39EF, %fd226;
	fma.rn.f64 	%fd245, %fd243, 0dBFE62E42FEFA39EF, %fd244;
	sub.f64 	%fd246, %fd245, %fd226;
	sub.f64 	%fd247, %fd241, %fd246;
	fma.rn.f64 	%fd248, %fd243, 0d3C7ABC9E3B39803F, %fd247;
	add.f64 	%fd710, %fd244, %fd248;
$L__BB2_59:
	add.f64 	%fd716, %fd716, %fd710;
	fma.rn.f64 	%fd249, %fd710, 0d3FF71547652B82FE, 0d4338000000000000;
	{
	.reg .b32 %temp; 
	mov.b64 	{%r76, %temp}, %fd249;
	}
	mov.f64 	%fd250, 0dC338000000000000;
	add.rn.f64 	%fd251, %fd249, %fd250;
	fma.rn.f64 	%fd252, %fd251, 0dBFE62E42FEFA39EF, %fd710;
	fma.rn.f64 	%fd253, %fd251, 0dBC7ABC9E3B39803F, %fd252;
	fma.rn.f64 	%fd254, %fd253, 0d3E5ADE1569CE2BDF, 0d3E928AF3FCA213EA;
	fma.rn.f64 	%fd255, %fd254, %fd253, 0d3EC71DEE62401315;
	fma.rn.f64 	%fd256, %fd255, %fd253, 0d3EFA01997C89EB71;
	fma.rn.f64 	%fd257, %fd256, %fd253, 0d3F2A01A014761F65;
	fma.rn.f64 	%fd258, %fd257, %fd253, 0d3F56C16C1852B7AF;
	fma.rn.f64 	%fd259, %fd258, %fd253, 0d3F81111111122322;
	fma.rn.f64 	%fd260, %fd259, %fd253, 0d3FA55555555502A1;
	fma.rn.f64 	%fd261, %fd260, %fd253, 0d3FC5555555555511;
	fma.rn.f64 	%fd262, %fd261, %fd253, 0d3FE000000000000B;
	fma.rn.f64 	%fd263, %fd262, %fd253, 0d3FF0000000000000;
	fma.rn.f64 	%fd264, %fd263, %fd253, 0d3FF0000000000000;
	{
	.reg .b32 %temp; 
	mov.b64 	{%r77, %temp}, %fd264;
	}
	{
	.reg .b32 %temp; 
	mov.b64 	{%temp, %r78}, %fd264;
	}
	shl.b32 	%r312, %r76, 20;
	add.s32 	%r313, %r312, %r78;
	mov.b64 	%fd711, {%r77, %r313};
	{
	.reg .b32 %temp; 
	mov.b64 	{%temp, %r314}, %fd710;
	}
	mov.b32 	%f10, %r314;
	abs.f32 	%f3, %f10;
	setp.lt.f32 	%p60, %f3, 0f4086232B;
	@%p60 bra 	$L__BB2_62;
	setp.lt.f64 	%p61, %fd710, 0d0000000000000000;
	add.f64 	%fd265, %fd710, 0d7FF0000000000000;
	selp.f64 	%fd711, 0d0000000000000000, %fd265, %p61;
	setp.geu.f32 	%p62, %f3, 0f40874800;
	@%p62 bra 	$L__BB2_62;
	shr.u32 	%r315, %r76, 31;
	add.s32 	%r316, %r76, %r315;
	shr.s32 	%r317, %r316, 1;
	shl.b32 	%r318, %r317, 20;
	add.s32 	%r319, %r78, %r318;
	mov.b64 	%fd266, {%r77, %r319};
	sub.s32 	%r320, %r76, %r317;
	shl.b32 	%r321, %r320, 20;
	add.s32 	%r322, %r321, 1072693248;
	mov.b32 	%r323, 0;
	mov.b64 	%fd267, {%r323, %r322};
	mul.f64 	%fd711, %fd267, %fd266;
$L__BB2_62:
	rcp.rn.f64 	%fd51, %fd711;
	@%p25 bra 	$L__BB2_104;
	cvt.u64.u32 	%rd8, %r508;
	@%p64 bra 	$L__BB2_82;
	mov.b32 	%r518, 0;
$L__BB2_65:
	mul.wide.u32 	%rd81, %r518, 8;
	add.s64 	%rd82, %rd3, %rd81;
	ld.global.nc.u64 	%rd83, [%rd82];
	setp.lt.s64 	%p117, %rd83, 0;
	and.b64  	%rd84, %rd83, 9223372036854775807;
	add.s64 	%rd85, %rd84, -4503599627370496;
	setp.lt.u64 	%p118, %rd85, 9214364837600034816;
	and.pred  	%p119, %p118, %p117;
	add.s64 	%rd86, %rd84, -1;
	setp.lt.u64 	%p120, %rd86, 4503599627370495;
	and.pred  	%p121, %p120, %p117;
	setp.eq.s64 	%p122, %rd84, 0;
	or.pred  	%p123, %p122, %p121;
	setp.eq.s64 	%p124, %rd84, 9218868437227405312;
	or.pred  	%p125, %p123, %p124;
	setp.gt.s64 	%p126, %rd84, 9218868437227405312;
	or.pred  	%p127, %p125, %p126;
	or.pred  	%p128, %p127, %p119;
	@%p128 bra 	$L__BB2_81;
	mul.wide.u32 	%rd87, %r518, %r202;
	add.s64 	%rd9, %rd87, %rd8;
	shl.b64 	%rd88, %rd9, 3;
	add.s64 	%rd89, %rd2, %rd88;
	ld.global.nc.f64 	%fd52, [%rd89];
	abs.f64 	%fd334, %fd52;
	setp.equ.f64 	%p129, %fd334, 0d7FF0000000000000;
	@%p129 bra 	$L__BB2_81;
	fma.rn.f64 	%fd335, %fd52, 0d3FF71547652B82FE, 0d4338000000000000;
	{
	.reg .b32 %temp; 
	mov.b64 	{%r80, %temp}, %fd335;
	}
	mov.f64 	%fd336, 0dC338000000000000;
	add.rn.f64 	%fd337, %fd335, %fd336;
	fma.rn.f64 	%fd338, %fd337, 0dBFE62E42FEFA39EF, %fd52;
	fma.rn.f64 	%fd339, %fd337, 0dBC7ABC9E3B39803F, %fd338;
	fma.rn.f64 	%fd340, %fd339, 0d3E5ADE1569CE2BDF, 0d3E928AF3FCA213EA;
	fma.rn.f64 	%fd341, %fd340, %fd339, 0d3EC71DEE62401315;
	fma.rn.f64 	%fd342, %fd341, %fd339, 0d3EFA01997C89EB71;
	fma.rn.f64 	%fd343, %fd342, %fd339, 0d3F2A01A014761F65;
	fma.rn.f64 	%fd344, %fd343, %fd339, 0d3F56C16C1852B7AF;
	fma.rn.f64 	%fd345, %fd344, %fd339, 0d3F81111111122322;
	fma.rn.f64 	%fd346, %fd345, %fd339, 0d3FA55555555502A1;
	fma.rn.f64 	%fd347, %fd346, %fd339, 0d3FC5555555555511;
	fma.rn.f64 	%fd348, %fd347, %fd339, 0d3FE000000000000B;
	fma.rn.f64 	%fd349, %fd348, %fd339, 0d3FF0000000000000;
	fma.rn.f64 	%fd350, %fd349, %fd339, 0d3FF0000000000000;
	{
	.reg .b32 %temp; 
	mov.b64 	{%r81, %temp}, %fd350;
	}
	{
	.reg .b32 %temp; 
	mov.b64 	{%temp, %r82}, %fd350;
	}
	shl.b32 	%r370, %r80, 20;
	add.s32 	%r371, %r370, %r82;
	mov.b64 	%fd712, {%r81, %r371};
	{
	.reg .b32 %temp; 
	mov.b64 	{%temp, %r372}, %fd52;
	}
	mov.b32 	%f14, %r372;
	abs.f32 	%f4, %f14;
	setp.lt.f32 	%p130, %f4, 0f4086232B;
	@%p130 bra 	$L__BB2_70;
	setp.lt.f64 	%p131, %fd52, 0d0000000000000000;
	add.f64 	%fd351, %fd52, 0d7FF0000000000000;
	selp.f64 	%fd712, 0d0000000000000000, %fd351, %p131;
	setp.geu.f32 	%p132, %f4, 0f40874800;
	@%p132 bra 	$L__BB2_70;
	shr.u32 	%r373, %r80, 31;
	add.s32 	%r374, %r80, %r373;
	shr.s32 	%r375, %r374, 1;
	shl.b32 	%r376, %r375, 20;
	add.s32 	%r377, %r82, %r376;
	mov.b64 	%fd352, {%r81, %r377};
	sub.s32 	%r378, %r80, %r375;
	shl.b32 	%r379, %r378, 20;
	add.s32 	%r380, %r379, 1072693248;
	mov.b32 	%r381, 0;
	mov.b64 	%fd353, {%r381, %r380};
	mul.f64 	%fd712, %fd353, %fd352;
$L__BB2_70:
	setp.lt.u32 	%p133, %r204, 8;
	mul.f64 	%fd57, %fd51, %fd712;
	add.s32 	%r383, %r518, %r36;
	shl.b32 	%r384, %r383, 3;
	add.s32 	%r385, %r3, %r384;
	ld.shared.f64 	%fd354, [%r385];
	add.f64 	%fd355, %fd354, %fd57;
	st.shared.f64 	[%r385], %fd355;
	mul.lo.s64 	%rd10, %rd9, %rd90;
	mul.lo.s32 	%r83, %r383, %r204;
	mov.b32 	%r521, 0;
	@%p133 bra 	$L__BB2_73;
	mov.b32 	%r519, 0;
$L__BB2_72:
	.pragma "nounroll";
	cvt.u64.u32 	%rd91, %r519;
	add.s64 	%rd92, %rd10, %rd91;
	shl.b64 	%rd93, %rd92, 3;
	add.s64 	%rd94, %rd1, %rd93;
	ld.global.nc.f64 	%fd356, [%rd94];
	add.s32 	%r387, %r83, %r519;
	shl.b32 	%r388, %r387, 3;
	add.s32 	%r389, %r18, %r388;
	ld.shared.f64 	%fd357, [%r389];
	fma.rn.f64 	%fd358, %fd57, %fd356, %fd357;
	st.shared.f64 	[%r389], %fd358;
	ld.global.nc.f64 	%fd359, [%rd94+8];
	ld.shared.f64 	%fd360, [%r389+8];
	fma.rn.f64 	%fd361, %fd57, %fd359, %fd360;
	st.shared.f64 	[%r389+8], %fd361;
	ld.global.nc.f64 	%fd362, [%rd94+16];
	ld.shared.f64 	%fd363, [%r389+16];
	fma.rn.f64 	%fd364, %fd57, %fd362, %fd363;
	st.shared.f64 	[%r389+16], %fd364;
	ld.global.nc.f64 	%fd365, [%rd94+24];
	ld.shared.f64 	%fd366, [%r389+24];
	fma.rn.f64 	%fd367, %fd57, %fd365, %fd366;
	st.shared.f64 	[%r389+24], %fd367;
	ld.global.nc.f64 	%fd368, [%rd94+32];
	ld.shared.f64 	%fd369, [%r389+32];
	fma.rn.f64 	%fd370, %fd57, %fd368, %fd369;
	st.shared.f64 	[%r389+32], %fd370;
	ld.global.nc.f64 	%fd371, [%rd94+40];
	ld.shared.f64 	%fd372, [%r389+40];
	fma.rn.f64 	%fd373, %fd57, %fd371, %fd372;
	st.shared.f64 	[%r389+40], %fd373;
	ld.global.nc.f64 	%fd374, [%rd94+48];
	ld.shared.f64 	%fd375, [%r389+48];
	fma.rn.f64 	%fd376, %fd57, %fd374, %fd375;
	st.shared.f64 	[%r389+48], %fd376;
	ld.global.nc.f64 	%fd377, [%rd94+56];
	ld.shared.f64 	%fd378, [%r389+56];
	fma.rn.f64 	%fd379, %fd57, %fd377, %fd378;
	st.shared.f64 	[%r389+56], %fd379;
	add.s32 	%r519, %r519, 8;
	setp.eq.s32 	%p134, %r519, %r43;
	mov.u32 	%r521, %r43;
	@%p134 bra 	$L__BB2_73;
	bra.uni 	$L__BB2_72;
$L__BB2_73:
	setp.eq.s32 	%p135, %r37, 0;
	@%p135 bra 	$L__BB2_81;
	add.s32 	%r390, %r37, -1;
	setp.lt.u32 	%p136, %r390, 3;
	@%p136 bra 	$L__BB2_76;
	cvt.u64.u32 	%rd95, %r521;
	add.s64 	%rd96, %rd10, %rd95;
	shl.b64 	%rd97, %rd96, 3;
	add.s64 	%rd98, %rd1, %rd97;
	ld.global.nc.f64 	%fd380, [%rd98];
	add.s32 	%r391, %r83, %r521;
	shl.b32 	%r392, %r391, 3;
	add.s32 	%r393, %r18, %r392;
	ld.shared.f64 	%fd381, [%r393];
	fma.rn.f64 	%fd382, %fd57, %fd380, %fd381;
	st.shared.f64 	[%r393], %fd382;
	ld.global.nc.f64 	%fd383, [%rd98+8];
	ld.shared.f64 	%fd384, [%r393+8];
	fma.rn.f64 	%fd385, %fd57, %fd383, %fd384;
	st.shared.f64 	[%r393+8], %fd385;
	ld.global.nc.f64 	%fd386, [%rd98+16];
	ld.shared.f64 	%fd387, [%r393+16];
	fma.rn.f64 	%fd388, %fd57, %fd386, %fd387;
	st.shared.f64 	[%r393+16], %fd388;
	ld.global.nc.f64 	%fd389, [%rd98+24];
	ld.shared.f64 	%fd390, [%r393+24];
	fma.rn.f64 	%fd391, %fd57, %fd389, %fd390;
	st.shared.f64 	[%r393+24], %fd391;
	add.s32 	%r521, %r521, 4;
$L__BB2_76:
	setp.eq.s32 	%p137, %r38, 0;
	@%p137 bra 	$L__BB2_81;
	setp.eq.s32 	%p138, %r38, 1;
	@%p138 bra 	$L__BB2_79;
	cvt.u64.u32 	%rd99, %r521;
	add.s64 	%rd100, %rd10, %rd99;
	shl.b64 	%rd101, %rd100, 3;
	add.s64 	%rd102, %rd1, %rd101;
	ld.global.nc.f64 	%fd392, [%rd102];
	add.s32 	%r394, %r83, %r521;
	shl.b32 	%r395, %r394, 3;
	add.s32 	%r396, %r18, %r395;
	ld.shared.f64 	%fd393, [%r396];
	fma.rn.f64 	%fd394, %fd57, %fd392, %fd393;
	st.shared.f64 	[%r396], %fd394;
	ld.global.nc.f64 	%fd395, [%rd102+8];
	ld.shared.f64 	%fd396, [%r396+8];
	fma.rn.f64 	%fd397, %fd57, %fd395, %fd396;
	st.shared.f64 	[%r396+8], %fd397;
	add.s32 	%r521, %r521, 2;
$L__BB2_79:
	setp.eq.s32 	%p139, %r44, 0;
	@%p139 bra 	$L__BB2_81;
	cvt.u64.u32 	%rd103, %r521;
	add.s64 	%rd104, %rd10, %rd103;
	shl.b64 	%rd105, %rd104, 3;
	add.s64 	%rd106, %rd1, %rd105;
	ld.global.nc.f64 	%fd398, [%rd106];
	add.s32 	%r397, %r83, %r521;
	shl.b32 	%r398, %r397, 3;
	add.s32 	%r399, %r18, %r398;
	ld.shared.f64 	%fd399, [%r399];
	fma.rn.f64 	%fd400, %fd57, %fd398, %fd399;
	st.shared.f64 	[%r399], %fd400;
$L__BB2_81:
	add.s32 	%r518, %r518, 1;
	setp.eq.s32 	%p140, %r518, %r203;
	@%p140 bra 	$L__BB2_104;
	bra.uni 	$L__BB2_65;
$L__BB2_82:
	setp.eq.s32 	%p65, %r203, 1;
	mov.b32 	%r524, 0;
	@%p65 bra 	$L__BB2_97;
	mov.b32 	%r523, 0;
$L__BB2_84:
	mul.wide.u32 	%rd54, %r523, 8;
	add.s64 	%rd11, %rd3, %rd54;
	ld.global.nc.u64 	%rd55, [%rd11];
	setp.lt.s64 	%p66, %rd55, 0;
	and.b64  	%rd56, %rd55, 9223372036854775807;
	add.s64 	%rd57, %rd56, -4503599627370496;
	setp.lt.u64 	%p67, %rd57, 9214364837600034816;
	and.pred  	%p68, %p67, %p66;
	add.s64 	%rd58, %rd56, -1;
	setp.lt.u64 	%p69, %rd58, 4503599627370495;
	and.pred  	%p70, %p69, %p66;
	setp.eq.s64 	%p71, %rd56, 0;
	or.pred  	%p72, %p71, %p70;
	setp.eq.s64 	%p73, %rd56, 9218868437227405312;
	or.pred  	%p74, %p72, %p73;
	setp.gt.s64 	%p75, %rd56, 9218868437227405312;
	or.pred  	%p76, %p74, %p75;
	or.pred  	%p77, %p76, %p68;
	add.s32 	%r326, %r523, %r36;
	shl.b32 	%r327, %r326, 3;
	add.s32 	%r93, %r3, %r327;
	@%p77 bra 	$L__BB2_90;
	mul.wide.u32 	%rd59, %r523, %r202;
	add.s64 	%rd60, %rd59, %rd8;
	shl.b64 	%rd61, %rd60, 3;
	add.s64 	%rd62, %rd2, %rd61;
	ld.global.nc.f64 	%fd58, [%rd62];
	abs.f64 	%fd268, %fd58;
	setp.equ.f64 	%p78, %fd268, 0d7FF0000000000000;
	@%p78 bra 	$L__BB2_90;
	fma.rn.f64 	%fd269, %fd58, 0d3FF71547652B82FE, 0d4338000000000000;
	{
	.reg .b32 %temp; 
	mov.b64 	{%r94, %temp}, %fd269;
	}
	mov.f64 	%fd270, 0dC338000000000000;
	add.rn.f64 	%fd271, %fd269, %fd270;
	fma.rn.f64 	%fd272, %fd271, 0dBFE62E42FEFA39EF, %fd58;
	fma.rn.f64 	%fd273, %fd271, 0dBC7ABC9E3B39803F, %fd272;
	fma.rn.f64 	%fd274, %fd273, 0d3E5ADE1569CE2BDF, 0d3E928AF3FCA213EA;
	fma.rn.f64 	%fd275, %fd274, %fd273, 0d3EC71DEE62401315;
	fma.rn.f64 	%fd276, %fd275, %fd273, 0d3EFA01997C89EB71;
	fma.rn.f64 	%fd277, %fd276, %fd273, 0d3F2A01A014761F65;
	fma.rn.f64 	%fd278, %fd277, %fd273, 0d3F56C16C1852B7AF;
	fma.rn.f64 	%fd279, %fd278, %fd273, 0d3F81111111122322;
	fma.rn.f64 	%fd280, %fd279, %fd273, 0d3FA55555555502A1;
	fma.rn.f64 	%fd281, %fd280, %fd273, 0d3FC5555555555511;
	fma.rn.f64 	%fd282, %fd281, %fd273, 0d3FE000000000000B;
	fma.rn.f64 	%fd283, %fd282, %fd273, 0d3FF0000000000000;
	fma.rn.f64 	%fd284, %fd283, %fd273, 0d3FF0000000000000;
	{
	.reg .b32 %temp; 
	mov.b64 	{%r95, %temp}, %fd284;
	}
	{
	.reg .b32 %temp; 
	mov.b64 	{%temp, %r96}, %fd284;
	}
	shl.b32 	%r328, %r94, 20;
	add.s32 	%r329, %r328, %r96;
	mov.b64 	%fd713, {%r95, %r329};
	{
	.reg .b32 %temp; 
	mov.b64 	{%temp, %r330}, %fd58;
	}
	mov.b32 	%f11, %r330;
	abs.f32 	%f5, %f11;
	setp.lt.f32 	%p79, %f5, 0f4086232B;
	@%p79 bra 	$L__BB2_89;
	setp.lt.f64 	%p80, %fd58, 0d0000000000000000;
	add.f64 	%fd285, %fd58, 0d7FF0000000000000;
	selp.f64 	%fd713, 0d0000000000000000, %fd285, %p80;
	setp.geu.f32 	%p81, %f5, 0f40874800;
	@%p81 bra 	$L__BB2_89;
	shr.u32 	%r331, %r94, 31;
	add.s32 	%r332, %r94, %r331;
	shr.s32 	%r333, %r332, 1;
	shl.b32 	%r334, %r333, 20;
	add.s32 	%r335, %r96, %r334;
	mov.b64 	%fd286, {%r95, %r335};
	sub.s32 	%r336, %r94, %r333;
	shl.b32 	%r337, %r336, 20;
	add.s32 	%r338, %r337, 1072693248;
	mov.b32 	%r339, 0;
	mov.b64 	%fd287, {%r339, %r338};
	mul.f64 	%fd713, %fd287, %fd286;
$L__BB2_89:
	ld.shared.f64 	%fd288, [%r93];
	fma.rn.f64 	%fd289, %fd51, %fd713, %fd288;
	st.shared.f64 	[%r93], %fd289;
$L__BB2_90:
	ld.global.nc.u64 	%rd63, [%rd11+8];
	setp.lt.s64 	%p82, %rd63, 0;
	and.b64  	%rd64, %rd63, 9223372036854775807;
	add.s64 	%rd65, %rd64, -4503599627370496;
	setp.lt.u64 	%p83, %rd65, 9214364837600034816;
	and.pred  	%p84, %p83, %p82;
	add.s64 	%rd66, %rd64, -1;
	setp.lt.u64 	%p85, %rd66, 4503599627370495;
	and.pred  	%p86, %p85, %p82;
	setp.eq.s64 	%p87, %rd64, 0;
	or.pred  	%p88, %p87, %p86;
	setp.eq.s64 	%p89, %rd64, 9218868437227405312;
	or.pred  	%p90, %p88, %p89;
	setp.gt.s64 	%p91, %rd64, 9218868437227405312;
	or.pred  	%p92, %p90, %p91;
	or.pred  	%p93, %p92, %p84;
	@%p93 bra 	$L__BB2_96;
	add.s32 	%r340, %r523, 1;
	mul.wide.u32 	%rd67, %r340, %r202;
	add.s64 	%rd68, %rd67, %rd8;
	shl.b64 	%rd69, %rd68, 3;
	add.s64 	%rd70, %rd2, %rd69;
	ld.global.nc.f64 	%fd63, [%rd70];
	abs.f64 	%fd290, %fd63;
	setp.equ.f64 	%p94, %fd290, 0d7FF0000000000000;
	@%p94 bra 	$L__BB2_96;
	fma.rn.f64 	%fd291, %fd63, 0d3FF71547652B82FE, 0d4338000000000000;
	{
	.reg .b32 %temp; 
	mov.b64 	{%r97, %temp}, %fd291;
	}
	mov.f64 	%fd292, 0dC338000000000000;
	add.rn.f64 	%fd293, %fd291, %fd292;
	fma.rn.f64 	%fd294, %fd293, 0dBFE62E42FEFA39EF, %fd63;
	fma.rn.f64 	%fd295, %fd293, 0dBC7ABC9E3B39803F, %fd294;
	fma.rn.f64 	%fd296, %fd295, 0d3E5ADE1569CE2BDF, 0d3E928AF3FCA213EA;
	fma.rn.f64 	%fd297, %fd296, %fd295, 0d3EC71DEE62401315;
	fma.rn.f64 	%fd298, %fd297, %fd295, 0d3EFA01997C89EB71;
	fma.rn.f64 	%fd299, %fd298, %fd295, 0d3F2A01A014761F65;
	fma.rn.f64 	%fd300, %fd299, %fd295, 0d3F56C16C1852B7AF;
	fma.rn.f64 	%fd301, %fd300, %fd295, 0d3F81111111122322;
	fma.rn.f64 	%fd302, %fd301, %fd295, 0d3FA55555555502A1;
	fma.rn.f64 	%fd303, %fd302, %fd295, 0d3FC5555555555511;
	fma.rn.f64 	%fd304, %fd303, %fd295, 0d3FE000000000000B;
	fma.rn.f64 	%fd305, %fd304, %fd295, 0d3FF0000000000000;
	fma.rn.f64 	%fd306, %fd305, %fd295, 0d3FF0000000000000;
	{
	.reg .b32 %temp; 
	mov.b64 	{%r98, %temp}, %fd306;
	}
	{
	.reg .b32 %temp; 
	mov.b64 	{%temp, %r99}, %fd306;
	}
	shl.b32 	%r341, %r97, 20;
	add.s32 	%r342, %r341, %r99;
	mov.b64 	%fd714, {%r98, %r342};
	{
	.reg .b32 %temp; 
	mov.b64 	{%temp, %r343}, %fd63;
	}
	mov.b32 	%f12, %r343;
	abs.f32 	%f6, %f12;
	setp.lt.f32 	%p95, %f6, 0f4086232B;
	@%p95 bra 	$L__BB2_95;
	setp.lt.f64 	%p96, %fd63, 0d0000000000000000;
	add.f64 	%fd307, %fd63, 0d7FF0000000000000;
	selp.f64 	%fd714, 0d0000000000000000, %fd307, %p96;
	setp.geu.f32 	%p97, %f6, 0f40874800;
	@%p97 bra 	$L__BB2_95;
	shr.u32 	%r344, %r97, 31;
	add.s32 	%r345, %r97, %r344;
	shr.s32 	%r346, %r345, 1;
	shl.b32 	%r347, %r346, 20;
	add.s32 	%r348, %r99, %r347;
	mov.b64 	%fd308, {%r98, %r348};
	sub.s32 	%r349, %r97, %r346;
	shl.b32 	%r350, %r349, 20;
	add.s32 	%r351, %r350, 1072693248;
	mov.b32 	%r352, 0;
	mov.b64 	%fd309, {%r352, %r351};
	mul.f64 	%fd714, %fd309, %fd308;
$L__BB2_95:
	ld.shared.f64 	%fd310, [%r93+8];
	fma.rn.f64 	%fd311, %fd51, %fd714, %fd310;
	st.shared.f64 	[%r93+8], %fd311;
$L__BB2_96:
	add.s32 	%r523, %r523, 2;
	setp.ne.s32 	%p98, %r523, %r42;
	mov.u32 	%r524, %r42;
	@%p98 bra 	$L__BB2_84;
$L__BB2_97:
	and.b32  	%r353, %r203, 1;
	setp.eq.b32 	%p99, %r353, 1;
	not.pred 	%p100, %p99;
	@%p100 bra 	$L__BB2_104;
	mul.wide.u32 	%rd71, %r524, 8;
	add.s64 	%rd72, %rd3, %rd71;
	ld.global.nc.u64 	%rd73, [%rd72];
	setp.lt.s64 	%p101, %rd73, 0;
	and.b64  	%rd74, %rd73, 9223372036854775807;
	add.s64 	%rd75, %rd74, -4503599627370496;
	setp.lt.u64 	%p102, %rd75, 9214364837600034816;
	and.pred  	%p103, %p102, %p101;
	add.s64 	%rd76, %rd74, -1;
	setp.lt.u64 	%p104, %rd76, 4503599627370495;
	and.pred  	%p105, %p104, %p101;
	setp.eq.s64 	%p106, %rd74, 0;
	or.pred  	%p107, %p106, %p105;
	setp.eq.s64 	%p108, %rd74, 9218868437227405312;
	or.pred  	%p109, %p107, %p108;
	setp.gt.s64 	%p110, %rd74, 9218868437227405312;
	or.pred  	%p111, %p109, %p110;
	or.pred  	%p112, %p111, %p103;
	@%p112 bra 	$L__BB2_104;
	mul.wide.u32 	%rd77, %r524, %r202;
	add.s64 	%rd78, %rd77, %rd8;
	shl.b64 	%rd79, %rd78, 3;
	add.s64 	%rd80, %rd2, %rd79;
	ld.global.nc.f64 	%fd68, [%rd80];
	abs.f64 	%fd312, %fd68;
	setp.equ.f64 	%p113, %fd312, 0d7FF0000000000000;
	@%p113 bra 	$L__BB2_104;
	fma.rn.f64 	%fd313, %fd68, 0d3FF71547652B82FE, 0d4338000000000000;
	{
	.reg .b32 %temp; 
	mov.b64 	{%r102, %temp}, %fd313;
	}
	mov.f64 	%fd314, 0dC338000000000000;
	add.rn.f64 	%fd315, %fd313, %fd314;
	fma.rn.f64 	%fd316, %fd315, 0dBFE62E42FEFA39EF, %fd68;
	fma.rn.f64 	%fd317, %fd315, 0dBC7ABC9E3B39803F, %fd316;
	fma.rn.f64 	%fd318, %fd317, 0d3E5ADE1569CE2BDF, 0d3E928AF3FCA213EA;
	fma.rn.f64 	%fd319, %fd318, %fd317, 0d3EC71DEE62401315;
	fma.rn.f64 	%fd320, %fd319, %fd317, 0d3EFA01997C89EB71;
	fma.rn.f64 	%fd321, %fd320, %fd317, 0d3F2A01A014761F65;
	fma.rn.f64 	%fd322, %fd321, %fd317, 0d3F56C16C1852B7AF;
	fma.rn.f64 	%fd323, %fd322, %fd317, 0d3F81111111122322;
	fma.rn.f64 	%fd324, %fd323, %fd317, 0d3FA55555555502A1;
	fma.rn.f64 	%fd325, %fd324, %fd317, 0d3FC5555555555511;
	fma.rn.f64 	%fd326, %fd325, %fd317, 0d3FE000000000000B;
	fma.rn.f64 	%fd327, %fd326, %fd317, 0d3FF0000000000000;
	fma.rn.f64 	%fd328, %fd327, %fd317, 0d3FF0000000000000;
	{
	.reg .b32 %temp; 
	mov.b64 	{%r103, %temp}, %fd328;
	}
	{
	.reg .b32 %temp; 
	mov.b64 	{%temp, %r104}, %fd328;
	}
	shl.b32 	%r354, %r102, 20;
	add.s32 	%r355, %r354, %r104;
	mov.b64 	%fd715, {%r103, %r355};
	{
	.reg .b32 %temp; 
	mov.b64 	{%temp, %r356}, %fd68;
	}
	mov.b32 	%f13, %r356;
	abs.f32 	%f7, %f13;
	setp.lt.f32 	%p114, %f7, 0f4086232B;
	@%p114 bra 	$L__BB2_103;
	setp.lt.f64 	%p115, %fd68, 0d0000000000000000;
	add.f64 	%fd329, %fd68, 0d7FF0000000000000;
	selp.f64 	%fd715, 0d0000000000000000, %fd329, %p115;
	setp.geu.f32 	%p116, %f7, 0f40874800;
	@%p116 bra 	$L__BB2_103;
	shr.u32 	%r357, %r102, 31;
	add.s32 	%r358, %r102, %r357;
	shr.s32 	%r359, %r358, 1;
	shl.b32 	%r360, %r359, 20;
	add.s32 	%r361, %r104, %r360;
	mov.b64 	%fd330, {%r103, %r361};
	sub.s32 	%r362, %r102, %r359;
	shl.b32 	%r363, %r362, 20;
	add.s32 	%r364, %r363, 1072693248;
	mov.b32 	%r365, 0;
	mov.b64 	%fd331, {%r365, %r364};
	mul.f64 	%fd715, %fd331, %fd330;
$L__BB2_103:
	add.s32 	%r366, %r524, %r36;
	shl.b32 	%r367, %r366, 3;
	add.s32 	%r368, %r3, %r367;
	ld.shared.f64 	%fd332, [%r368];
	fma.rn.f64 	%fd333, %fd51, %fd715, %fd332;
	st.shared.f64 	[%r368], %fd333;
$L__BB2_104:
	add.s32 	%r508, %r508, %r2;
	setp.lt.u32 	%p141, %r508, %r202;
	@%p141 bra 	$L__BB2_28;
$L__BB2_105:
	shl.b32 	%r400, %r1, 3;
	mov.u32 	%r401, s_mem;
	add.s32 	%r106, %r401, %r400;
	st.shared.f64 	[%r106], %fd716;
	bar.sync 	0;
	setp.lt.u32 	%p142, %r2, 2;
	@%p142 bra 	$L__BB2_133;
	mul.lo.s32 	%r107, %r203, %r1;
	mul.lo.s32 	%r108, %r19, %r1;
	add.s32 	%r109, %r203, -1;
	and.b32  	%r110, %r203, 7;
	add.s32 	%r111, %r110, -1;
	and.b32  	%r112, %r203, 3;
	and.b32  	%r113, %r19, 7;
	add.s32 	%r114, %r113, -1;
	and.b32  	%r115, %r19, 3;
	and.b32  	%r116, %r203, -8;
	and.b32  	%r117, %r203, 1;
	and.b32  	%r118, %r19, -8;
	and.b32  	%r119, %r19, 1;
	neg.s32 	%r120, %r116;
	shl.b32 	%r402, %r2, 3;
	add.s32 	%r404, %r402, %r401;
	add.s32 	%r121, %r404, 32;
	shl.b32 	%r122, %r203, 3;
	shl.b32 	%r405, %r107, 3;
	add.s32 	%r123, %r121, %r405;
	mov.u32 	%r525, %r2;
$L__BB2_107:
	mov.u32 	%r124, %r525;
	shr.u32 	%r525, %r124, 1;
	setp.ge.u32 	%p143, %r1, %r525;
	@%p143 bra 	$L__BB2_132;
	setp.eq.s32 	%p144, %r203, 0;
	add.s32 	%r126, %r525, %r1;
	shl.b32 	%r406, %r525, 3;
	add.s32 	%r407, %r106, %r406;
	ld.shared.f64 	%fd401, [%r407];
	ld.shared.f64 	%fd402, [%r106];
	add.f64 	%fd403, %fd401, %fd402;
	st.shared.f64 	[%r106], %fd403;
	@%p144 bra 	$L__BB2_120;
	setp.lt.u32 	%p145, %r109, 7;
	mul.lo.s32 	%r127, %r126, %r203;
	mov.b32 	%r527, 0;
	@%p145 bra 	$L__BB2_112;
	mad.lo.s32 	%r530, %r122, %r126, %r121;
	mov.u32 	%r529, %r123;
	mov.u32 	%r531, %r120;
$L__BB2_111:
	.pragma "nounroll";
	ld.shared.f64 	%fd404, [%r530+-32];
	ld.shared.f64 	%fd405, [%r529+-32];
	add.f64 	%fd406, %fd404, %fd405;
	st.shared.f64 	[%r529+-32], %fd406;
	ld.shared.f64 	%fd407, [%r530+-24];
	ld.shared.f64 	%fd408, [%r529+-24];
	add.f64 	%fd409, %fd407, %fd408;
	st.shared.f64 	[%r529+-24], %fd409;
	ld.shared.f64 	%fd410, [%r530+-16];
	ld.shared.f64 	%fd411, [%r529+-16];
	add.f64 	%fd412, %fd410, %fd411;
	st.shared.f64 	[%r529+-16], %fd412;
	ld.shared.f64 	%fd413, [%r530+-8];
	ld.shared.f64 	%fd414, [%r529+-8];
	add.f64 	%fd415, %fd413, %fd414;
	st.shared.f64 	[%r529+-8], %fd415;
	ld.shared.f64 	%fd416, [%r530];
	ld.shared.f64 	%fd417, [%r529];
	add.f64 	%fd418, %fd416, %fd417;
	st.shared.f64 	[%r529], %fd418;
	ld.shared.f64 	%fd419, [%r530+8];
	ld.shared.f64 	%fd420, [%r529+8];
	add.f64 	%fd421, %fd419, %fd420;
	st.shared.f64 	[%r529+8], %fd421;
	ld.shared.f64 	%fd422, [%r530+16];
	ld.shared.f64 	%fd423, [%r529+16];
	add.f64 	%fd424, %fd422, %fd423;
	st.shared.f64 	[%r529+16], %fd424;
	ld.shared.f64 	%fd425, [%r530+24];
	ld.shared.f64 	%fd426, [%r529+24];
	add.f64 	%fd427, %fd425, %fd426;
	st.shared.f64 	[%r529+24], %fd427;
	add.s32 	%r531, %r531, 8;
	add.s32 	%r530, %r530, 64;
	add.s32 	%r529, %r529, 64;
	setp.eq.s32 	%p146, %r531, 0;
	mov.u32 	%r527, %r116;
	@%p146 bra 	$L__BB2_112;
	bra.uni 	$L__BB2_111;
$L__BB2_112:
	setp.eq.s32 	%p147, %r110, 0;
	@%p147 bra 	$L__BB2_120;
	setp.lt.u32 	%p148, %r111, 3;
	@%p148 bra 	$L__BB2_115;
	add.s32 	%r409, %r527, %r127;
	shl.b32 	%r410, %r409, 3;
	add.s32 	%r411, %r3, %r410;
	ld.shared.f64 	%fd428, [%r411];
	add.s32 	%r412, %r527, %r107;
	shl.b32 	%r413, %r412, 3;
	add.s32 	%r414, %r3, %r413;
	ld.shared.f64 	%fd429, [%r414];
	add.f64 	%fd430, %fd428, %fd429;
	st.shared.f64 	[%r414], %fd430;
	ld.shared.f64 	%fd431, [%r411+8];
	ld.shared.f64 	%fd432, [%r414+8];
	add.f64 	%fd433, %fd431, %fd432;
	st.shared.f64 	[%r414+8], %fd433;
	ld.shared.f64 	%fd434, [%r411+16];
	ld.shared.f64 	%fd435, [%r414+16];
	add.f64 	%fd436, %fd434, %fd435;
	st.shared.f64 	[%r414+16], %fd436;
	ld.shared.f64 	%fd437, [%r411+24];
	ld.shared.f64 	%fd438, [%r414+24];
	add.f64 	%fd439, %fd437, %fd438;
	st.shared.f64 	[%r414+24], %fd439;
	add.s32 	%r527, %r527, 4;
$L__BB2_115:
	setp.eq.s32 	%p149, %r112, 0;
	@%p149 bra 	$L__BB2_120;
	setp.eq.s32 	%p150, %r112, 1;
	@%p150 bra 	$L__BB2_118;
	add.s32 	%r415, %r527, %r127;
	shl.b32 	%r416, %r415, 3;
	add.s32 	%r417, %r3, %r416;
	ld.shared.f64 	%fd440, [%r417];
	add.s32 	%r418, %r527, %r107;
	shl.b32 	%r419, %r418, 3;
	add.s32 	%r420, %r3, %r419;
	ld.shared.f64 	%fd441, [%r420];
	add.f64 	%fd442, %fd440, %fd441;
	st.shared.f64 	[%r420], %fd442;
	ld.shared.f64 	%fd443, [%r417+8];
	ld.shared.f64 	%fd444, [%r420+8];
	add.f64 	%fd445, %fd443, %fd444;
	st.shared.f64 	[%r420+8], %fd445;
	add.s32 	%r527, %r527, 2;
$L__BB2_118:
	setp.eq.s32 	%p151, %r117, 0;
	@%p151 bra 	$L__BB2_120;
	add.s32 	%r421, %r527, %r127;
	shl.b32 	%r422, %r421, 3;
	add.s32 	%r423, %r3, %r422;
	ld.shared.f64 	%fd446, [%r423];
	add.s32 	%r424, %r527, %r107;
	shl.b32 	%r425, %r424, 3;
	add.s32 	%r426, %r3, %r425;
	ld.shared.f64 	%fd447, [%r426];
	add.f64 	%fd448, %fd446, %fd447;
	st.shared.f64 	[%r426], %fd448;
$L__BB2_120:
	setp.eq.s32 	%p152, %r19, 0;
	@%p152 bra 	$L__BB2_132;
	setp.lt.u32 	%p153, %r19, 8;
	mul.lo.s32 	%r134, %r126, %r19;
	mov.b32 	%r534, 0;
	@%p153 bra 	$L__BB2_124;
	mov.b32 	%r532, 0;
$L__BB2_123:
	.pragma "nounroll";
	add.s32 	%r429, %r532, %r134;
	shl.b32 	%r430, %r429, 3;
	add.s32 	%r431, %r18, %r430;
	ld.shared.f64 	%fd449, [%r431];
	add.s32 	%r432, %r532, %r108;
	shl.b32 	%r433, %r432, 3;
	add.s32 	%r434, %r18, %r433;
	ld.shared.f64 	%fd450, [%r434];
	add.f64 	%fd451, %fd449, %fd450;
	st.shared.f64 	[%r434], %fd451;
	ld.shared.f64 	%fd452, [%r431+8];
	ld.shared.f64 	%fd453, [%r434+8];
	add.f64 	%fd454, %fd452, %fd453;
	st.shared.f64 	[%r434+8], %fd454;
	ld.shared.f64 	%fd455, [%r431+16];
	ld.shared.f64 	%fd456, [%r434+16];
	add.f64 	%fd457, %fd455, %fd456;
	st.shared.f64 	[%r434+16], %fd457;
	ld.shared.f64 	%fd458, [%r431+24];
	ld.shared.f64 	%fd459, [%r434+24];
	add.f64 	%fd460, %fd458, %fd459;
	st.shared.f64 	[%r434+24], %fd460;
	ld.shared.f64 	%fd461, [%r431+32];
	ld.shared.f64 	%fd462, [%r434+32];
	add.f64 	%fd463, %fd461, %fd462;
	st.shared.f64 	[%r434+32], %fd463;
	ld.shared.f64 	%fd464, [%r431+40];
	ld.shared.f64 	%fd465, [%r434+40];
	add.f64 	%fd466, %fd464, %fd465;
	st.shared.f64 	[%r434+40], %fd466;
	ld.shared.f64 	%fd467, [%r431+48];
	ld.shared.f64 	%fd468, [%r434+48];
	add.f64 	%fd469, %fd467, %fd468;
	st.shared.f64 	[%r434+48], %fd469;
	ld.shared.f64 	%fd470, [%r431+56];
	ld.shared.f64 	%fd471, [%r434+56];
	add.f64 	%fd472, %fd470, %fd471;
	st.shared.f64 	[%r434+56], %fd472;
	add.s32 	%r532, %r532, 8;
	setp.ne.s32 	%p154, %r532, %r118;
	mov.u32 	%r534, %r118;
	@%p154 bra 	$L__BB2_123;
$L__BB2_124:
	setp.eq.s32 	%p155, %r113, 0;
	@%p155 bra 	$L__BB2_132;
	setp.lt.u32 	%p156, %r114, 3;
	@%p156 bra 	$L__BB2_127;
	add.s32 	%r435, %r534, %r134;
	shl.b32 	%r436, %r435, 3;
	add.s32 	%r437, %r18, %r436;
	ld.shared.f64 	%fd473, [%r437];
	add.s32 	%r438, %r534, %r108;
	shl.b32 	%r439, %r438, 3;
	add.s32 	%r440, %r18, %r439;
	ld.shared.f64 	%fd474, [%r440];
	add.f64 	%fd475, %fd473, %fd474;
	st.shared.f64 	[%r440], %fd475;
	ld.shared.f64 	%fd476, [%r437+8];
	ld.shared.f64 	%fd477, [%r440+8];
	add.f64 	%fd478, %fd476, %fd477;
	st.shared.f64 	[%r440+8], %fd478;
	ld.shared.f64 	%fd479, [%r437+16];
	ld.shared.f64 	%fd480, [%r440+16];
	add.f64 	%fd481, %fd479, %fd480;
	st.shared.f64 	[%r440+16], %fd481;
	ld.shared.f64 	%fd482, [%r437+24];
	ld.shared.f64 	%fd483, [%r440+24];
	add.f64 	%fd484, %fd482, %fd483;
	st.shared.f64 	[%r440+24], %fd484;
	add.s32 	%r534, %r534, 4;
$L__BB2_127:
	setp.eq.s32 	%p157, %r115, 0;
	@%p157 bra 	$L__BB2_132;
	setp.eq.s32 	%p158, %r115, 1;
	@%p158 bra 	$L__BB2_130;
	add.s32 	%r441, %r534, %r134;
	shl.b32 	%r442, %r441, 3;
	add.s32 	%r443, %r18, %r442;
	ld.shared.f64 	%fd485, [%r443];
	add.s32 	%r444, %r534, %r108;
	shl.b32 	%r445, %r444, 3;
	add.s32 	%r446, %r18, %r445;
	ld.shared.f64 	%fd486, [%r446];
	add.f64 	%fd487, %fd485, %fd486;
	st.shared.f64 	[%r446], %fd487;
	ld.shared.f64 	%fd488, [%r443+8];
	ld.shared.f64 	%fd489, [%r446+8];
	add.f64 	%fd490, %fd488, %fd489;
	st.shared.f64 	[%r446+8], %fd490;
	add.s32 	%r534, %r534, 2;
$L__BB2_130:
	setp.eq.s32 	%p159, %r119, 0;
	@%p159 bra 	$L__BB2_132;
	add.s32 	%r447, %r534, %r134;
	shl.b32 	%r448, %r447, 3;
	add.s32 	%r449, %r18, %r448;
	ld.shared.f64 	%fd491, [%r449];
	add.s32 	%r450, %r534, %r108;
	shl.b32 	%r451, %r450, 3;
	add.s32 	%r452, %r18, %r451;
	ld.shared.f64 	%fd492, [%r452];
	add.f64 	%fd493, %fd491, %fd492;
	st.shared.f64 	[%r452], %fd493;
$L__BB2_132:
	bar.sync 	0;
	setp.gt.u32 	%p160, %r124, 3;
	@%p160 bra 	$L__BB2_107;
$L__BB2_133:
	setp.ne.s32 	%p161, %r1, 0;
	@%p161 bra 	$L__BB2_183;
	setp.eq.s32 	%p162, %r203, 0;
	mov.f64 	%fd724, 0d0000000000000000;
	ld.shared.f64 	%fd74, [s_mem];
	@%p162 bra 	$L__BB2_147;
	add.s32 	%r454, %r203, -1;
	and.b32  	%r148, %r203, 15;
	setp.lt.u32 	%p163, %r454, 15;
	mov.f64 	%fd724, 0d0000000000000000;
	mov.b32 	%r536, 0;
	@%p163 bra 	$L__BB2_138;
	and.b32  	%r536, %r203, -16;
	neg.s32 	%r540, %r536;
	add.s64 	%rd163, %rd3, 64;
	mov.f64 	%fd724, 0d0000000000000000;
$L__BB2_137:
	.pragma "nounroll";
	ld.global.nc.f64 	%fd498, [%rd163+-64];
	add.f64 	%fd499, %fd724, %fd498;
	ld.global.nc.f64 	%fd500, [%rd163+-56];
	add.f64 	%fd501, %fd499, %fd500;
	ld.global.nc.f64 	%fd502, [%rd163+-48];
	add.f64 	%fd503, %fd501, %fd502;
	ld.global.nc.f64 	%fd504, [%rd163+-40];
	add.f64 	%fd505, %fd503, %fd504;
	ld.global.nc.f64 	%fd506, [%rd163+-32];
	add.f64 	%fd507, %fd505, %fd506;
	ld.global.nc.f64 	%fd508, [%rd163+-24];
	add.f64 	%fd509, %fd507, %fd508;
	ld.global.nc.f64 	%fd510, [%rd163+-16];
	add.f64 	%fd511, %fd509, %fd510;
	ld.global.nc.f64 	%fd512, [%rd163+-8];
	add.f64 	%fd513, %fd511, %fd512;
	ld.global.nc.f64 	%fd514, [%rd163];
	add.f64 	%fd515, %fd513, %fd514;
	ld.global.nc.f64 	%fd516, [%rd163+8];
	add.f64 	%fd517, %fd515, %fd516;
	ld.global.nc.f64 	%fd518, [%rd163+16];
	add.f64 	%fd519, %fd517, %fd518;
	ld.global.nc.f64 	%fd520, [%rd163+24];
	add.f64 	%fd521, %fd519, %fd520;
	ld.global.nc.f64 	%fd522, [%rd163+32];
	add.f64 	%fd523, %fd521, %fd522;
	ld.global.nc.f64 	%fd524, [%rd163+40];
	add.f64 	%fd525, %fd523, %fd524;
	ld.global.nc.f64 	%fd526, [%rd163+48];
	add.f64 	%fd527, %fd525, %fd526;
	ld.global.nc.f64 	%fd528, [%rd163+56];
	add.f64 	%fd724, %fd527, %fd528;
	add.s32 	%r540, %r540, 16;
	add.s64 	%rd163, %rd163, 128;
	setp.eq.s32 	%p164, %r540, 0;
	@%p164 bra 	$L__BB2_138;
	bra.uni 	$L__BB2_137;
$L__BB2_138:
	setp.eq.s32 	%p165, %r148, 0;
	@%p165 bra 	$L__BB2_147;
	and.b32  	%r152, %r203, 7;
	setp.lt.u32 	%p166, %r148, 8;
	@%p166 bra 	$L__BB2_141;
	mul.wide.u32 	%rd107, %r536, 8;
	add.s64 	%rd108, %rd3, %rd107;
	ld.global.nc.f64 	%fd530, [%rd108];
	add.f64 	%fd531, %fd724, %fd530;
	ld.global.nc.f64 	%fd532, [%rd108+8];
	add.f64 	%fd533, %fd531, %fd532;
	ld.global.nc.f64 	%fd534, [%rd108+16];
	add.f64 	%fd535, %fd533, %fd534;
	ld.global.nc.f64 	%fd536, [%rd108+24];
	add.f64 	%fd537, %fd535, %fd536;
	ld.global.nc.f64 	%fd538, [%rd108+32];
	add.f64 	%fd539, %fd537, %fd538;
	ld.global.nc.f64 	%fd540, [%rd108+40];
	add.f64 	%fd541, %fd539, %fd540;
	ld.global.nc.f64 	%fd542, [%rd108+48];
	add.f64 	%fd543, %fd541, %fd542;
	ld.global.nc.f64 	%fd544, [%rd108+56];
	add.f64 	%fd724, %fd543, %fd544;
	add.s32 	%r536, %r536, 8;
$L__BB2_141:
	setp.eq.s32 	%p167, %r152, 0;
	@%p167 bra 	$L__BB2_147;
	and.b32  	%r155, %r203, 3;
	setp.lt.u32 	%p168, %r152, 4;
	@%p168 bra 	$L__BB2_144;
	mul.wide.u32 	%rd109, %r536, 8;
	add.s64 	%rd110, %rd3, %rd109;
	ld.global.nc.f64 	%fd546, [%rd110];
	add.f64 	%fd547, %fd724, %fd546;
	ld.global.nc.f64 	%fd548, [%rd110+8];
	add.f64 	%fd549, %fd547, %fd548;
	ld.global.nc.f64 	%fd550, [%rd110+16];
	add.f64 	%fd551, %fd549, %fd550;
	ld.global.nc.f64 	%fd552, [%rd110+24];
	add.f64 	%fd724, %fd551, %fd552;
	add.s32 	%r536, %r536, 4;
$L__BB2_144:
	setp.eq.s32 	%p169, %r155, 0;
	@%p169 bra 	$L__BB2_147;
	mul.wide.u32 	%rd111, %r536, 8;
	add.s64 	%rd162, %rd3, %rd111;
	neg.s32 	%r539, %r155;
$L__BB2_146:
	.pragma "nounroll";
	ld.global.nc.f64 	%fd553, [%rd162];
	add.f64 	%fd724, %fd724, %fd553;
	add.s64 	%rd162, %rd162, 8;
	add.s32 	%r539, %r539, 1;
	setp.ne.s32 	%p170, %r539, 0;
	@%p170 bra 	$L__BB2_146;
$L__BB2_147:
	setp.eq.s32 	%p171, %r205, 0;
	mov.f64 	%fd733, 0d0000000000000000;
	@%p171 bra 	$L__BB2_159;
	and.b32  	%r161, %r205, 7;
	setp.lt.u32 	%p172, %r205, 8;
	mov.f64 	%fd733, 0d0000000000000000;
	mov.b32 	%r542, 0;
	@%p172 bra 	$L__BB2_151;
	and.b32  	%r542, %r205, -8;
	neg.s32 	%r541, %r542;
	add.s64 	%rd164, %rd5, 96;
	mov.f64 	%fd733, 0d0000000000000000;
$L__BB2_150:
	.pragma "nounroll";
	ld.global.nc.f64 	%fd558, [%rd164+-96];
	ld.global.nc.f64 	%fd559, [%rd164+-88];
	ld.global.nc.u32 	%r456, [%rd164+-80];
	mul.wide.u32 	%rd112, %r456, 8;
	add.s64 	%rd113, %rd4, %rd112;
	ld.global.nc.f64 	%fd560, [%rd113];
	sub.f64 	%fd561, %fd560, %fd558;
	mul.f64 	%fd562, %fd559, %fd561;
	mul.f64 	%fd563, %fd562, 0d3FE0000000000000;
	fma.rn.f64 	%fd564, %fd562, %fd563, %fd733;
	ld.global.nc.f64 	%fd565, [%rd164+-72];
	ld.global.nc.f64 	%fd566, [%rd164+-64];
	ld.global.nc.u32 	%r457, [%rd164+-56];
	mul.wide.u32 	%rd114, %r457, 8;
	add.s64 	%rd115, %rd4, %rd114;
	ld.global.nc.f64 	%fd567, [%rd115];
	sub.f64 	%fd568, %fd567, %fd565;
	mul.f64 	%fd569, %fd566, %fd568;
	mul.f64 	%fd570, %fd569, 0d3FE0000000000000;
	fma.rn.f64 	%fd571, %fd569, %fd570, %fd564;
	ld.global.nc.f64 	%fd572, [%rd164+-48];
	ld.global.nc.f64 	%fd573, [%rd164+-40];
	ld.global.nc.u32 	%r458, [%rd164+-32];
	mul.wide.u32 	%rd116, %r458, 8;
	add.s64 	%rd117, %rd4, %rd116;
	ld.global.nc.f64 	%fd574, [%rd117];
	sub.f64 	%fd575, %fd574, %fd572;
	mul.f64 	%fd576, %fd573, %fd575;
	mul.f64 	%fd577, %fd576, 0d3FE0000000000000;
	fma.rn.f64 	%fd578, %fd576, %fd577, %fd571;
	ld.global.nc.f64 	%fd579, [%rd164+-24];
	ld.global.nc.f64 	%fd580, [%rd164+-16];
	ld.global.nc.u32 	%r459, [%rd164+-8];
	mul.wide.u32 	%rd118, %r459, 8;
	add.s64 	%rd119, %rd4, %rd118;
	ld.global.nc.f64 	%fd581, [%rd119];
	sub.f64 	%fd582, %fd581, %fd579;
	mul.f64 	%fd583, %fd580, %fd582;
	mul.f64 	%fd584, %fd583, 0d3FE0000000000000;
	fma.rn.f64 	%fd585, %fd583, %fd584, %fd578;
	ld.global.nc.f64 	%fd586, [%rd164];
	ld.global.nc.f64 	%fd587, [%rd164+8];
	ld.global.nc.u32 	%r460, [%rd164+16];
	mul.wide.u32 	%rd120, %r460, 8;
	add.s64 	%rd121, %rd4, %rd120;
	ld.global.nc.f64 	%fd588, [%rd121];
	sub.f64 	%fd589, %fd588, %fd586;
	mul.f64 	%fd590, %fd587, %fd589;
	mul.f64 	%fd591, %fd590, 0d3FE0000000000000;
	fma.rn.f64 	%fd592, %fd590, %fd591, %fd585;
	ld.global.nc.f64 	%fd593, [%rd164+24];
	ld.global.nc.f64 	%fd594, [%rd164+32];
	ld.global.nc.u32 	%r461, [%rd164+40];
	mul.wide.u32 	%rd122, %r461, 8;
	add.s64 	%rd123, %rd4, %rd122;
	ld.global.nc.f64 	%fd595, [%rd123];
	sub.f64 	%fd596, %fd595, %fd593;
	mul.f64 	%fd597, %fd594, %fd596;
	mul.f64 	%fd598, %fd597, 0d3FE0000000000000;
	fma.rn.f64 	%fd599, %fd597, %fd598, %fd592;
	ld.global.nc.f64 	%fd600, [%rd164+48];
	ld.global.nc.f64 	%fd601, [%rd164+56];
	ld.global.nc.u32 	%r462, [%rd164+64];
	mul.wide.u32 	%rd124, %r462, 8;
	add.s64 	%rd125, %rd4, %rd124;
	ld.global.nc.f64 	%fd602, [%rd125];
	sub.f64 	%fd603, %fd602, %fd600;
	mul.f64 	%fd604, %fd601, %fd603;
	mul.f64 	%fd605, %fd604, 0d3FE0000000000000;
	fma.rn.f64 	%fd606, %fd604, %fd605, %fd599;
	ld.global.nc.f64 	%fd607, [%rd164+72];
	ld.global.nc.f64 	%fd608, [%rd164+80];
	ld.global.nc.u32 	%r463, [%rd164+88];
	mul.wide.u32 	%rd126, %r463, 8;
	add.s64 	%rd127, %rd4, %rd126;
	ld.global.nc.f64 	%fd609, [%rd127];
	sub.f64 	%fd610, %fd609, %fd607;
	mul.f64 	%fd611, %fd608, %fd610;
	mul.f64 	%fd612, %fd611, 0d3FE0000000000000;
	fma.rn.f64 	%fd733, %fd611, %fd612, %fd606;
	add.s32 	%r541, %r541, 8;
	add.s64 	%rd164, %rd164, 192;
	setp.ne.s32 	%p173, %r541, 0;
	@%p173 bra 	$L__BB2_150;
$L__BB2_151:
	setp.eq.s32 	%p174, %r161, 0;
	@%p174 bra 	$L__BB2_159;
	and.b32  	%r169, %r205, 3;
	setp.lt.u32 	%p175, %r161, 4;
	@%p175 bra 	$L__BB2_154;
	mul.wide.u32 	%rd128, %r542, 24;
	add.s64 	%rd129, %rd5, %rd128;
	ld.global.nc.f64 	%fd614, [%rd129];
	ld.global.nc.f64 	%fd615, [%rd129+8];
	ld.global.nc.u32 	%r464, [%rd129+16];
	mul.wide.u32 	%rd130, %r464, 8;
	add.s64 	%rd131, %rd4, %rd130;
	ld.global.nc.f64 	%fd616, [%rd131];
	sub.f64 	%fd617, %fd616, %fd614;
	mul.f64 	%fd618, %fd615, %fd617;
	mul.f64 	%fd619, %fd618, 0d3FE0000000000000;
	fma.rn.f64 	%fd620, %fd618, %fd619, %fd733;
	ld.global.nc.f64 	%fd621, [%rd129+24];
	ld.global.nc.f64 	%fd622, [%rd129+32];
	ld.global.nc.u32 	%r465, [%rd129+40];
	mul.wide.u32 	%rd132, %r465, 8;
	add.s64 	%rd133, %rd4, %rd132;
	ld.global.nc.f64 	%fd623, [%rd133];
	sub.f64 	%fd624, %fd623, %fd621;
	mul.f64 	%fd625, %fd622, %fd624;
	mul.f64 	%fd626, %fd625, 0d3FE0000000000000;
	fma.rn.f64 	%fd627, %fd625, %fd626, %fd620;
	ld.global.nc.f64 	%fd628, [%rd129+48];
	ld.global.nc.f64 	%fd629, [%rd129+56];
	ld.global.nc.u32 	%r466, [%rd129+64];
	mul.wide.u32 	%rd134, %r466, 8;
	add.s64 	%rd135, %rd4, %rd134;
	ld.global.nc.f64 	%fd630, [%rd135];
	sub.f64 	%fd631, %fd630, %fd628;
	mul.f64 	%fd632, %fd629, %fd631;
	mul.f64 	%fd633, %fd632, 0d3FE0000000000000;
	fma.rn.f64 	%fd634, %fd632, %fd633, %fd627;
	ld.global.nc.f64 	%fd635, [%rd129+72];
	ld.global.nc.f64 	%fd636, [%rd129+80];
	ld.global.nc.u32 	%r467, [%rd129+88];
	mul.wide.u32 	%rd136, %r467, 8;
	add.s64 	%rd137, %rd4, %rd136;
	ld.global.nc.f64 	%fd637, [%rd137];
	sub.f64 	%fd638, %fd637, %fd635;
	mul.f64 	%fd639, %fd636, %fd638;
	mul.f64 	%fd640, %fd639, 0d3FE0000000000000;
	fma.rn.f64 	%fd733, %fd639, %fd640, %fd634;
	add.s32 	%r542, %r542, 4;
$L__BB2_154:
	setp.eq.s32 	%p176, %r169, 0;
	@%p176 bra 	$L__BB2_159;
	setp.eq.s32 	%p177, %r169, 1;
	@%p177 bra 	$L__BB2_157;
	mul.wide.u32 	%rd138, %r542, 24;
	add.s64 	%rd139, %rd5, %rd138;
	ld.global.nc.f64 	%fd642, [%rd139];
	ld.global.nc.f64 	%fd643, [%rd139+8];
	ld.global.nc.u32 	%r468, [%rd139+16];
	mul.wide.u32 	%rd140, %r468, 8;
	add.s64 	%rd141, %rd4, %rd140;
	ld.global.nc.f64 	%fd644, [%rd141];
	sub.f64 	%fd645, %fd644, %fd642;
	mul.f64 	%fd646, %fd643, %fd645;
	mul.f64 	%fd647, %fd646, 0d3FE0000000000000;
	fma.rn.f64 	%fd648, %fd646, %fd647, %fd733;
	ld.global.nc.f64 	%fd649, [%rd139+24];
	ld.global.nc.f64 	%fd650, [%rd139+32];
	ld.global.nc.u32 	%r469, [%rd139+40];
	mul.wide.u32 	%rd142, %r469, 8;
	add.s64 	%rd143, %rd4, %rd142;
	ld.global.nc.f64 	%fd651, [%rd143];
	sub.f64 	%fd652, %fd651, %fd649;
	mul.f64 	%fd653, %fd650, %fd652;
	mul.f64 	%fd654, %fd653, 0d3FE0000000000000;
	fma.rn.f64 	%fd733, %fd653, %fd654, %fd648;
	add.s32 	%r542, %r542, 2;
$L__BB2_157:
	and.b32  	%r470, %r205, 1;
	setp.eq.b32 	%p178, %r470, 1;
	not.pred 	%p179, %p178;
	@%p179 bra 	$L__BB2_159;
	mul.wide.u32 	%rd144, %r542, 24;
	add.s64 	%rd145, %rd5, %rd144;
	ld.global.nc.f64 	%fd655, [%rd145];
	ld.global.nc.f64 	%fd656, [%rd145+8];
	ld.global.nc.u32 	%r471, [%rd145+16];
	mul.wide.u32 	%rd146, %r471, 8;
	add.s64 	%rd147, %rd4, %rd146;
	ld.global.nc.f64 	%fd657, [%rd147];
	sub.f64 	%fd658, %fd657, %fd655;
	mul.f64 	%fd659, %fd656, %fd658;
	mul.f64 	%fd660, %fd659, 0d3FE0000000000000;
	fma.rn.f64 	%fd733, %fd659, %fd660, %fd733;
$L__BB2_159:
	ld.param.f64 	%fd694, [flow_nll_grad_reduce_param_12];
	ld.param.u64 	%rd161, [flow_nll_grad_reduce_param_5];
	setp.eq.s32 	%p180, %r203, 0;
	sub.f64 	%fd661, %fd724, %fd74;
	add.f64 	%fd662, %fd661, %fd733;
	add.f64 	%fd663, %fd694, %fd662;
	cvta.to.global.u64 	%rd148, %rd161;
	st.global.f64 	[%rd148], %fd663;
	@%p180 bra 	$L__BB2_171;
	add.s32 	%r473, %r203, -1;
	and.b32  	%r174, %r203, 7;
	setp.lt.u32 	%p181, %r473, 7;
	mov.b32 	%r545, 0;
	@%p181 bra 	$L__BB2_163;
	and.b32  	%r545, %r203, -8;
	neg.s32 	%r549, %r545;
	shl.b32 	%r474, %r2, 3;
	mov.u32 	%r475, s_mem;
	add.s32 	%r476, %r474, %r475;
	add.s32 	%r548, %r476, 32;
	add.s64 	%rd165, %rd6, 32;
$L__BB2_162:
	.pragma "nounroll";
	ld.shared.f64 	%fd664, [%r548+-32];
	st.global.f64 	[%rd165+-32], %fd664;
	ld.shared.f64 	%fd665, [%r548+-24];
	st.global.f64 	[%rd165+-24], %fd665;
	ld.shared.f64 	%fd666, [%r548+-16];
	st.global.f64 	[%rd165+-16], %fd666;
	ld.shared.f64 	%fd667, [%r548+-8];
	st.global.f64 	[%rd165+-8], %fd667;
	ld.shared.f64 	%fd668, [%r548];
	st.global.f64 	[%rd165], %fd668;
	ld.shared.f64 	%fd669, [%r548+8];
	st.global.f64 	[%rd165+8], %fd669;
	ld.shared.f64 	%fd670, [%r548+16];
	st.global.f64 	[%rd165+16], %fd670;
	ld.shared.f64 	%fd671, [%r548+24];
	st.global.f64 	[%rd165+24], %fd671;
	add.s32 	%r549, %r549, 8;
	add.s32 	%r548, %r548, 64;
	add.s64 	%rd165, %rd165, 64;
	setp.eq.s32 	%p182, %r549, 0;
	@%p182 bra 	$L__BB2_163;
	bra.uni 	$L__BB2_162;
$L__BB2_163:
	setp.eq.s32 	%p183, %r174, 0;
	@%p183 bra 	$L__BB2_171;
	and.b32  	%r179, %r203, 3;
	setp.lt.u32 	%p184, %r174, 4;
	@%p184 bra 	$L__BB2_166;
	shl.b32 	%r477, %r545, 3;
	add.s32 	%r478, %r3, %r477;
	ld.shared.f64 	%fd672, [%r478];
	mul.wide.u32 	%rd149, %r545, 8;
	add.s64 	%rd150, %rd6, %rd149;
	st.global.f64 	[%rd150], %fd672;
	ld.shared.f64 	%fd673, [%r478+8];
	st.global.f64 	[%rd150+8], %fd673;
	ld.shared.f64 	%fd674, [%r478+16];
	st.global.f64 	[%rd150+16], %fd674;
	ld.shared.f64 	%fd675, [%r478+24];
	st.global.f64 	[%rd150+24], %fd675;
	add.s32 	%r545, %r545, 4;
$L__BB2_166:
	setp.eq.s32 	%p185, %r179, 0;
	@%p185 bra 	$L__BB2_171;
	setp.eq.s32 	%p186, %r179, 1;
	@%p186 bra 	$L__BB2_169;
	shl.b32 	%r479, %r545, 3;
	add.s32 	%r480, %r3, %r479;
	ld.shared.f64 	%fd676, [%r480];
	mul.wide.u32 	%rd151, %r545, 8;
	add.s64 	%rd152, %rd6, %rd151;
	st.global.f64 	[%rd152], %fd676;
	ld.shared.f64 	%fd677, [%r480+8];
	st.global.f64 	[%rd152+8], %fd677;
	add.s32 	%r545, %r545, 2;
$L__BB2_169:
	and.b32  	%r481, %r203, 1;
	setp.eq.b32 	%p187, %r481, 1;
	not.pred 	%p188, %p187;
	@%p188 bra 	$L__BB2_171;
	shl.b32 	%r482, %r545, 3;
	add.s32 	%r483, %r3, %r482;
	ld.shared.f64 	%fd678, [%r483];
	mul.wide.u32 	%rd153, %r545, 8;
	add.s64 	%rd154, %rd6, %rd153;
	st.global.f64 	[%rd154], %fd678;
$L__BB2_171:
	setp.eq.s32 	%p189, %r19, 0;
	@%p189 bra 	$L__BB2_183;
	and.b32  	%r184, %r19, 7;
	setp.lt.u32 	%p190, %r19, 8;
	mov.b32 	%r552, 0;
	@%p190 bra 	$L__BB2_175;
	and.b32  	%r552, %r19, -8;
	neg.s32 	%r551, %r552;
	shl.b32 	%r485, %r203, 3;
	add.s32 	%r486, %r485, 8;
	mov.u32 	%r487, s_mem;
	mad.lo.s32 	%r488, %r2, %r486, %r487;
	add.s32 	%r550, %r488, 32;
	add.s64 	%rd166, %rd7, 32;
$L__BB2_174:
	.pragma "nounroll";
	ld.shared.f64 	%fd679, [%r550+-32];
	st.global.f64 	[%rd166+-32], %fd679;
	ld.shared.f64 	%fd680, [%r550+-24];
	st.global.f64 	[%rd166+-24], %fd680;
	ld.shared.f64 	%fd681, [%r550+-16];
	st.global.f64 	[%rd166+-16], %fd681;
	ld.shared.f64 	%fd682, [%r550+-8];
	st.global.f64 	[%rd166+-8], %fd682;
	ld.shared.f64 	%fd683, [%r550];
	st.global.f64 	[%rd166], %fd683;
	ld.shared.f64 	%fd684, [%r550+8];
	st.global.f64 	[%rd166+8], %fd684;
	ld.shared.f64 	%fd685, [%r550+16];
	st.global.f64 	[%rd166+16], %fd685;
	ld.shared.f64 	%fd686, [%r550+24];
	st.global.f64 	[%rd166+24], %fd686;
	add.s32 	%r551, %r551, 8;
	add.s32 	%r550, %r550, 64;
	add.s64 	%rd166, %rd166, 64;
	setp.ne.s32 	%p191, %r551, 0;
	@%p191 bra 	$L__BB2_174;
$L__BB2_175:
	setp.eq.s32 	%p192, %r184, 0;
	@%p192 bra 	$L__BB2_183;
	and.b32  	%r197, %r19, 3;
	setp.lt.u32 	%p193, %r184, 4;
	@%p193 bra 	$L__BB2_178;
	shl.b32 	%r489, %r552, 3;
	add.s32 	%r490, %r18, %r489;
	ld.shared.f64 	%fd687, [%r490];
	mul.wide.u32 	%rd155, %r552, 8;
	add.s64 	%rd156, %rd7, %rd155;
	st.global.f64 	[%rd156], %fd687;
	ld.shared.f64 	%fd688, [%r490+8];
	st.global.f64 	[%rd156+8], %fd688;
	ld.shared.f64 	%fd689, [%r490+16];
	st.global.f64 	[%rd156+16], %fd689;
	ld.shared.f64 	%fd690, [%r490+24];
	st.global.f64 	[%rd156+24], %fd690;
	add.s32 	%r552, %r552, 4;
$L__BB2_178:
	setp.eq.s32 	%p194, %r197, 0;
	@%p194 bra 	$L__BB2_183;
	setp.eq.s32 	%p195, %r197, 1;
	@%p195 bra 	$L__BB2_181;
	shl.b32 	%r491, %r552, 3;
	add.s32 	%r492, %r18, %r491;
	ld.shared.f64 	%fd691, [%r492];
	mul.wide.u32 	%rd157, %r552, 8;
	add.s64 	%rd158, %rd7, %rd157;
	st.global.f64 	[%rd158], %fd691;
	ld.shared.f64 	%fd692, [%r492+8];
	st.global.f64 	[%rd158+8], %fd692;
	add.s32 	%r552, %r552, 2;
$L__BB2_181:
	and.b32  	%r493, %r19, 1;
	setp.eq.b32 	%p196, %r493, 1;
	not.pred 	%p197, %p196;
	@%p197 bra 	$L__BB2_183;
	shl.b32 	%r494, %r552, 3;
	add.s32 	%r495, %r18, %r494;
	ld.shared.f64 	%fd693, [%r495];
	mul.wide.u32 	%rd159, %r552, 8;
	add.s64 	%rd160, %rd7, %rd159;
	st.global.f64 	[%rd160], %fd693;
$L__BB2_183:
	ret;

}
	// .globl	flow_nll_grad_reduce_f32
.visible .entry flow_nll_grad_reduce_f32(
	.param .u64 .ptr .align 1 flow_nll_grad_reduce_f32_param_0,
	.param .u64 .ptr .align 1 flow_nll_grad_reduce_f32_param_1,
	.param .u64 .ptr .align 1 flow_nll_grad_reduce_f32_param_2,
	.param .u64 .ptr .align 1 flow_nll_grad_reduce_f32_param_3,
	.param .u64 .ptr .align 1 flow_nll_grad_reduce_f32_param_4,
	.param .u64 .ptr .align 1 flow_nll_grad_reduce_f32_param_5,
	.param .u64 .ptr .align 1 flow_nll_grad_reduce_f32_param_6,
	.param .u64 .ptr .align 1 flow_nll_grad_reduce_f32_param_7,
	.param .u32 flow_nll_grad_reduce_f32_param_8,
	.param .u32 flow_nll_grad_reduce_f32_param_9,
	.param .u32 flow_nll_grad_reduce_f32_param_10,
	.param .u32 flow_nll_grad_reduce_f32_param_11,
	.param .f64 flow_nll_grad_reduce_f32_param_12
)
{
	.reg .pred 	%p<198>;
	.reg .b32 	%r<555>;
	.reg .b32 	%f<35>;
	.reg .b64 	%rd<167>;
	.reg .b64 	%fd<734>;

	ld.param.u64 	%rd29, [flow_nll_grad_reduce_f32_param_0];
	ld.param.u64 	%rd27, [flow_nll_grad_reduce_f32_param_1];
	ld.param.u64 	%rd30, [flow_nll_grad_reduce_f32_param_2];
	ld.param.u64 	%rd31, [flow_nll_grad_reduce_f32_param_3];
	ld.param.u64 	%rd32, [flow_nll_grad_reduce_f32_param_4];
	ld.param.u64 	%rd33, [flow_nll_grad_reduce_f32_param_6];
	ld.param.u64 	%rd34, [flow_nll_grad_reduce_f32_param_7];
	ld.param.u32 	%r202, [flow_nll_grad_reduce_f32_param_8];
	ld.param.u32 	%r203, [flow_nll_grad_reduce_f32_param_9];
	ld.param.u32 	%r204, [flow_nll_grad_reduce_f32_param_10];
	ld.param.u32 	%r205, [flow_nll_grad_reduce_f32_param_11];
	cvta.to.global.u64 	%rd1, %rd27;
	cvta.to.global.u64 	%rd2, %rd29;
	cvta.to.global.u64 	%rd3, %rd30;
	cvta.to.global.u64 	%rd4, %rd32;
	cvta.to.global.u64 	%rd5, %rd31;
	cvta.to.global.u64 	%rd6, %rd33;
	cvta.to.global.u64 	%rd7, %rd34;
	mov.u32 	%r1, %tid.x;
	mov.u32 	%r2, %ntid.x;
	shl.b32 	%r206, %r2, 3;
	mov.u32 	%r207, s_mem;
	add.s32 	%r3, %r207, %r206;
	setp.eq.s32 	%p2, %r203, 0;
	@%p2 bra 	$L__BB3_13;
	mul.lo.s32 	%r4, %r203, %r1;
	add.s32 	%r209, %r203, -1;
	and.b32  	%r5, %r203, 15;
	setp.lt.u32 	%p3, %r209, 15;
	mov.b32 	%r496, 0;
	@%p3 bra 	$L__BB3_4;
	and.b32  	%r496, %r203, -16;
	mov.b32 	%r501, 0;
$L__BB3_3:
	.pragma "nounroll";
	add.s32 	%r211, %r501, %r4;
	shl.b32 	%r212, %r211, 3;
	add.s32 	%r213, %r3, %r212;
	mov.b64 	%rd35, 0;
	st.shared.u64 	[%r213], %rd35;
	st.shared.u64 	[%r213+8], %rd35;
	st.shared.u64 	[%r213+16], %rd35;
	st.shared.u64 	[%r213+24], %rd35;
	st.shared.u64 	[%r213+32], %rd35;
	st.shared.u64 	[%r213+40], %rd35;
	st.shared.u64 	[%r213+48], %rd35;
	st.shared.u64 	[%r213+56], %rd35;
	st.shared.u64 	[%r213+64], %rd35;
	st.shared.u64 	[%r213+72], %rd35;
	st.shared.u64 	[%r213+80], %rd35;
	st.shared.u64 	[%r213+88], %rd35;
	st.shared.u64 	[%r213+96], %rd35;
	st.shared.u64 	[%r213+104], %rd35;
	st.shared.u64 	[%r213+112], %rd35;
	st.shared.u64 	[%r213+120], %rd35;
	add.s32 	%r501, %r501, 16;
	setp.eq.s32 	%p4, %r501, %r496;
	@%p4 bra 	$L__BB3_4;
	bra.uni 	$L__BB3_3;
$L__BB3_4:
	setp.eq.s32 	%p5, %r5, 0;
	@%p5 bra 	$L__BB3_13;
	and.b32  	%r8, %r203, 7;
	setp.lt.u32 	%p6, %r5, 8;
	@%p6 bra 	$L__BB3_7;
	add.s32 	%r214, %r496, %r4;
	shl.b32 	%r215, %r214, 3;
	add.s32 	%r216, %r3, %r215;
	mov.b64 	%rd36, 0;
	st.shared.u64 	[%r216], %rd36;
	st.shared.u64 	[%r216+8], %rd36;
	st.shared.u64 	[%r216+16], %rd36;
	st.shared.u64 	[%r216+24], %rd36;
	st.shared.u64 	[%r216+32], %rd36;
	st.shared.u64 	[%r216+40], %rd36;
	st.shared.u64 	[%r216+48], %rd36;
	st.shared.u64 	[%r216+56], %rd36;
	add.s32 	%r496, %r496, 8;
$L__BB3_7:
	setp.eq.s32 	%p7, %r8, 0;
	@%p7 bra 	$L__BB3_13;
	and.b32  	%r11, %r203, 3;
	setp.lt.u32 	%p8, %r8, 4;
	@%p8 bra 	$L__BB3_10;
	add.s32 	%r217, %r496, %r4;
	shl.b32 	%r218, %r217, 3;
	add.s32 	%r219, %r3, %r218;
	mov.b64 	%rd37, 0;
	st.shared.u64 	[%r219], %rd37;
	st.shared.u64 	[%r219+8], %rd37;
	st.shared.u64 	[%r219+16], %rd37;
	st.shared.u64 	[%r219+24], %rd37;
	add.s32 	%r496, %r496, 4;
$L__BB3_10:
	setp.eq.s32 	%p9, %r11, 0;
	@%p9 bra 	$L__BB3_13;
	mov.b32 	%r500, 0;
$L__BB3_12:
	.pragma "nounroll";
	add.s32 	%r221, %r496, %r4;
	shl.b32 	%r222, %r221, 3;
	add.s32 	%r223, %r3, %r222;
	mov.b64 	%rd38, 0;
	st.shared.u64 	[%r223], %rd38;
	add.s32 	%r496, %r496, 1;
	add.s32 	%r500, %r500, 1;
	setp.ne.s32 	%p10, %r500, %r11;
	@%p10 bra 	$L__BB3_12;
$L__BB3_13:
	mul.lo.s32 	%r224, %r203, %r2;
	shl.b32 	%r225, %r224, 3;
	add.s32 	%r18, %r3, %r225;
	mul.lo.s32 	%r19, %r204, %r203;
	setp.eq.s32 	%p11, %r19, 0;
	@%p11 bra 	$L__BB3_26;
	mul.lo.s32 	%r20, %r19, %r1;
	and.b32  	%r21, %r19, 15;
	setp.lt.u32 	%p12, %r19, 16;
	mov.b32 	%r502, 0;
	@%p12 bra 	$L__BB3_17;
	and.b32  	%r502, %r19, -16;
	mov.b32 	%r507, 0;
$L__BB3_16:
	.pragma "nounroll";
	add.s32 	%r228, %r507, %r20;
	shl.b32 	%r229, %r228, 3;
	add.s32 	%r230, %r18, %r229;
	mov.b64 	%rd39, 0;
	st.shared.u64 	[%r230], %rd39;
	st.shared.u64 	[%r230+8], %rd39;
	st.shared.u64 	[%r230+16], %rd39;
	st.shared.u64 	[%r230+24], %rd39;
	st.shared.u64 	[%r230+32], %rd39;
	st.shared.u64 	[%r230+40], %rd39;
	st.shared.u64 	[%r230+48], %rd39;
	st.shared.u64 	[%r230+56], %rd39;
	st.shared.u64 	[%r230+64], %rd39;
	st.shared.u64 	[%r230+72], %rd39;
	st.shared.u64 	[%r230+80], %rd39;
	st.shared.u64 	[%r230+88], %rd39;
	st.shared.u64 	[%r230+96], %rd39;
	st.shared.u64 	[%r230+104], %rd39;
	st.shared.u64 	[%r230+112], %rd39;
	st.shared.u64 	[%r230+120], %rd39;
	add.s32 	%r507, %r507, 16;
	setp.eq.s32 	%p13, %r507, %r502;
	@%p13 bra 	$L__BB3_17;
	bra.uni 	$L__BB3_16;
$L__BB3_17:
	setp.eq.s32 	%p14, %r21, 0;
	@%p14 bra 	$L__BB3_26;
	and.b32  	%r26, %r19, 7;
	setp.lt.u32 	%p15, %r21, 8;
	@%p15 bra 	$L__BB3_20;
	add.s32 	%r231, %r502, %r20;
	shl.b32 	%r232, %r231, 3;
	add.s32 	%r233, %r18, %r232;
	mov.b64 	%rd40, 0;
	st.shared.u64 	[%r233], %rd40;
	st.shared.u64 	[%r233+8], %rd40;
	st.shared.u64 	[%r233+16], %rd40;
	st.shared.u64 	[%r233+24], %rd40;
	st.shared.u64 	[%r233+32], %rd40;
	st.shared.u64 	[%r233+40], %rd40;
	st.shared.u64 	[%r233+48], %rd40;
	st.shared.u64 	[%r233+56], %rd40;
	add.s32 	%r502, %r502, 8;
$L__BB3_20:
	setp.eq.s32 	%p16, %r26, 0;
	@%p16 bra 	$L__BB3_26;
	and.b32  	%r29, %r19, 3;
	setp.lt.u32 	%p17, %r26, 4;
	@%p17 bra 	$L__BB3_23;
	add.s32 	%r234, %r502, %r20;
	shl.b32 	%r235, %r234, 3;
	add.s32 	%r236, %r18, %r235;
	mov.b64 	%rd41, 0;
	st.shared.u64 	[%r236], %rd41;
	st.shared.u64 	[%r236+8], %rd41;
	st.shared.u64 	[%r236+16], %rd41;
	st.shared.u64 	[%r236+24], %rd41;
	add.s32 	%r502, %r502, 4;
$L__BB3_23:
	setp.eq.s32 	%p18, %r29, 0;
	@%p18 bra 	$L__BB3_26;
	mov.b32 	%r506, 0;
$L__BB3_25:
	.pragma "nounroll";
	add.s32 	%r238, %r502, %r20;
	shl.b32 	%r239, %r238, 3;
	add.s32 	%r240, %r18, %r239;
	mov.b64 	%rd42, 0;
	st.shared.u64 	[%r240], %rd42;
	add.s32 	%r502, %r502, 1;
	add.s32 	%r506, %r506, 1;
	setp.ne.s32 	%p19, %r506, %r29;
	@%p19 bra 	$L__BB3_25;
$L__BB3_26:
	setp.ge.u32 	%p20, %r1, %r202;
	mov.f64 	%fd716, 0d0000000000000000;
	@%p20 bra 	$L__BB3_105;
	mov.b32 	%r241, 1127219200;
	mov.b32 	%r242, -2147483648;
	mov.b64 	%fd1, {%r242, %r241};
	mov.f64 	%fd103, 0d0010000000000000;
	{
	.reg .b32 %temp; 
	mov.b64 	{%temp, %r243}, %fd103;
	}
	{
	.reg .b32 %temp; 
	mov.b64 	{%r244, %temp}, %fd103;
	}
	setp.lt.s32 	%p21, %r243, 1048576;
	mov.f64 	%fd104, 0d0370000000000000;
	{
	.reg .b32 %temp; 
	mov.b64 	{%temp, %r245}, %fd104;
	}
	{
	.reg .b32 %temp; 
	mov.b64 	{%r246, %temp}, %fd104;
	}
	mul.lo.s32 	%r36, %r203, %r1;
	setp.ne.s32 	%p22, %r204, 0;
	setp.ne.s64 	%p23, %rd27, 0;
	and.pred  	%p1, %p23, %p22;
	and.b32  	%r37, %r204, 7;
	and.b32  	%r38, %r204, 3;
	selp.b32 	%r247, %r245, %r243, %p21;
	selp.b32 	%r248, %r246, %r244, %p21;
	add.s32 	%r39, %r247, -2146435072;
	selp.f64 	%fd105, 0d0370000000000000, 0d0010000000000000, %p21;
	fma.rn.f64 	%fd106, %fd105, 0d7FF0000000000000, 0d7FF0000000000000;
	{
	.reg .b32 %temp; 
	mov.b64 	{%temp, %r249}, %fd105;
	}
	and.b32  	%r250, %r249, 2147483647;
	setp.eq.s32 	%p24, %r250, 0;
	selp.f64 	%fd2, 0dFFF0000000000000, %fd106, %p24;
	selp.b32 	%r251, -1077, -1023, %p21;
	shr.u32 	%r252, %r247, 20;
	add.s32 	%r40, %r251, %r252;
	and.b32  	%r253, %r247, 1048575;
	or.b32  	%r41, %r253, 1072693248;
	mov.b64 	%fd3, {%r248, %r41};
	{
	.reg .b32 %temp; 
	mov.b64 	{%r254, %temp}, %fd3;
	}
	{
	.reg .b32 %temp; 
	mov.b64 	{%temp, %r255}, %fd3;
	}
	add.s32 	%r256, %r255, -1048576;
	mov.b64 	%fd4, {%r254, %r256};
	and.b32  	%r42, %r203, -2;
	and.b32  	%r43, %r204, -8;
	and.b32  	%r44, %r204, 1;
	mov.f64 	%fd716, 0d0000000000000000;
	not.pred 	%p64, %p1;
	cvt.u64.u32 	%rd90, %r204;
	mov.u32 	%r508, %r1;
$L__BB3_28:
	setp.eq.s32 	%p25, %r203, 0;
	mov.f64 	%fd704, 0d0000000000000000;
	mov.f64 	%fd703, 0dFFF0000000000000;
	@%p25 bra 	$L__BB3_50;
	mov.f64 	%fd703, 0dFFF0000000000000;
	mov.f64 	%fd704, 0d0000000000000000;
	mov.b32 	%r509, 0;
$L__BB3_30:
	mul.wide.u32 	%rd43, %r509, 8;
	add.s64 	%rd44, %rd3, %rd43;
	ld.global.nc.f64 	%fd698, [%rd44];
	mov.b64 	%rd45, %fd698;
	setp.lt.s64 	%p26, %rd45, 0;
	and.b64  	%rd46, %rd45, 9223372036854775807;
	add.s64 	%rd47, %rd46, -4503599627370496;
	setp.lt.u64 	%p27, %rd47, 9214364837600034816;
	and.pred  	%p28, %p27, %p26;
	add.s64 	%rd48, %rd46, -1;
	setp.lt.u64 	%p29, %rd48, 4503599627370495;
	and.pred  	%p30, %p29, %p26;
	setp.eq.s64 	%p31, %rd46, 0;
	or.pred  	%p32, %p31, %p30;
	setp.eq.s64 	%p33, %rd46, 9218868437227405312;
	or.pred  	%p34, %p32, %p33;
	setp.gt.s64 	%p35, %rd46, 9218868437227405312;
	or.pred  	%p36, %p34, %p35;
	or.pred  	%p37, %p36, %p28;
	@%p37 bra 	$L__BB3_49;
	mul.wide.u32 	%rd49, %r509, %r202;
	cvt.u64.u32 	%rd50, %r508;
	add.s64 	%rd51, %rd49, %rd50;
	shl.b64 	%rd52, %rd51, 2;
	add.s64 	%rd53, %rd2, %rd52;
	ld.global.nc.f32 	%f12, [%rd53];
	cvt.f64.f32 	%fd9, %f12;
	abs.f64 	%fd111, %fd9;
	setp.equ.f64 	%p38, %fd111, 0d7FF0000000000000;
	@%p38 bra 	$L__BB3_49;
	{
	.reg .b32 %temp; 
	mov.b64 	{%temp, %r510}, %fd698;
	}
	{
	.reg .b32 %temp; 
	mov.b64 	{%r511, %temp}, %fd698;
	}
	setp.gt.s32 	%p39, %r510, 1048575;
	mov.b32 	%r512, -1023;
	@%p39 bra 	$L__BB3_34;
	mul.f64 	%fd698, %fd698, 0d4350000000000000;
	{
	.reg .b32 %temp; 
	mov.b64 	{%temp, %r510}, %fd698;
	}
	{
	.reg .b32 %temp; 
	mov.b64 	{%r511, %temp}, %fd698;
	}
	mov.b32 	%r512, -1077;
$L__BB3_34:
	add.s32 	%r260, %r510, -1;
	setp.gt.u32 	%p40, %r260, 2146435070;
	@%p40 bra 	$L__BB3_38;
	shr.u32 	%r263, %r510, 20;
	add.s32 	%r513, %r512, %r263;
	and.b32  	%r264, %r510, 1048575;
	or.b32  	%r265, %r264, 1072693248;
	mov.b64 	%fd699, {%r511, %r265};
	setp.lt.u32 	%p42, %r265, 1073127583;
	@%p42 bra 	$L__BB3_37;
	{
	.reg .b32 %temp; 
	mov.b64 	{%r266, %temp}, %fd699;
	}
	{
	.reg .b32 %temp; 
	mov.b64 	{%temp, %r267}, %fd699;
	}
	add.s32 	%r268, %r267, -1048576;
	mov.b64 	%fd699, {%r266, %r268};
	add.s32 	%r513, %r513, 1;
$L__BB3_37:
	add.f64 	%fd113, %fd699, 0dBFF0000000000000;
	add.f64 	%fd114, %fd699, 0d3FF0000000000000;
	rcp.approx.ftz.f64 	%fd115, %fd114;
	neg.f64 	%fd116, %fd114;
	fma.rn.f64 	%fd117, %fd116, %fd115, 0d3FF0000000000000;
	fma.rn.f64 	%fd118, %fd117, %fd117, %fd117;
	fma.rn.f64 	%fd119, %fd118, %fd115, %fd115;
	mul.f64 	%fd120, %fd113, %fd119;
	fma.rn.f64 	%fd121, %fd113, %fd119, %fd120;
	mul.f64 	%fd122, %fd121, %fd121;
	fma.rn.f64 	%fd123, %fd122, 0d3EB1380B3AE80F1E, 0d3ED0EE258B7A8B04;
	fma.rn.f64 	%fd124, %fd123, %fd122, 0d3EF3B2669F02676F;
	fma.rn.f64 	%fd125, %fd124, %fd122, 0d3F1745CBA9AB0956;
	fma.rn.f64 	%fd126, %fd125, %fd122, 0d3F3C71C72D1B5154;
	fma.rn.f64 	%fd127, %fd126, %fd122, 0d3F624924923BE72D;
	fma.rn.f64 	%fd128, %fd127, %fd122, 0d3F8999999999A3C4;
	fma.rn.f64 	%fd129, %fd128, %fd122, 0d3FB5555555555554;
	sub.f64 	%fd130, %fd113, %fd121;
	add.f64 	%fd131, %fd130, %fd130;
	neg.f64 	%fd132, %fd121;
	fma.rn.f64 	%fd133, %fd132, %fd113, %fd131;
	mul.f64 	%fd134, %fd119, %fd133;
	mul.f64 	%fd135, %fd122, %fd129;
	fma.rn.f64 	%fd136, %fd135, %fd121, %fd134;
	xor.b32  	%r269, %r513, -2147483648;
	mov.b32 	%r270, 1127219200;
	mov.b64 	%fd137, {%r269, %r270};
	sub.f64 	%fd138, %fd137, %fd1;
	fma.rn.f64 	%fd139, %fd138, 0d3FE62E42FEFA39EF, %fd121;
	fma.rn.f64 	%fd140, %fd138, 0dBFE62E42FEFA39EF, %fd139;
	sub.f64 	%fd141, %fd140, %fd121;
	sub.f64 	%fd142, %fd136, %fd141;
	fma.rn.f64 	%fd143, %fd138, 0d3C7ABC9E3B39803F, %fd142;
	add.f64 	%fd700, %fd139, %fd143;
	bra.uni 	$L__BB3_39;
$L__BB3_38:
	fma.rn.f64 	%fd112, %fd698, 0d7FF0000000000000, 0d7FF0000000000000;
	{
	.reg .b32 %temp; 
	mov.b64 	{%temp, %r261}, %fd698;
	}
	and.b32  	%r262, %r261, 2147483647;
	setp.eq.s32 	%p41, %r262, 0;
	selp.f64 	%fd700, 0dFFF0000000000000, %fd112, %p41;
$L__BB3_39:
	add.f64 	%fd18, %fd700, %fd9;
	abs.f64 	%fd144, %fd18;
	setp.equ.f64 	%p43, %fd144, 0d7FF0000000000000;
	@%p43 bra 	$L__BB3_49;
	setp.leu.f64 	%p44, %fd18, %fd703;
	@%p44 bra 	$L__BB3_45;
	sub.f64 	%fd19, %fd703, %fd18;
	fma.rn.f64 	%fd164, %fd19, 0d3FF71547652B82FE, 0d4338000000000000;
	{
	.reg .b32 %temp; 
	mov.b64 	{%r59, %temp}, %fd164;
	}
	mov.f64 	%fd165, 0dC338000000000000;
	add.rn.f64 	%fd166, %fd164, %fd165;
	fma.rn.f64 	%fd167, %fd166, 0dBFE62E42FEFA39EF, %fd19;
	fma.rn.f64 	%fd168, %fd166, 0dBC7ABC9E3B39803F, %fd167;
	fma.rn.f64 	%fd169, %fd168, 0d3E5ADE1569CE2BDF, 0d3E928AF3FCA213EA;
	fma.rn.f64 	%fd170, %fd169, %fd168, 0d3EC71DEE62401315;
	fma.rn.f64 	%fd171, %fd170, %fd168, 0d3EFA01997C89EB71;
	fma.rn.f64 	%fd172, %fd171, %fd168, 0d3F2A01A014761F65;
	fma.rn.f64 	%fd173, %fd172, %fd168, 0d3F56C16C1852B7AF;
	fma.rn.f64 	%fd174, %fd173, %fd168, 0d3F81111111122322;
	fma.rn.f64 	%fd175, %fd174, %fd168, 0d3FA55555555502A1;
	fma.rn.f64 	%fd176, %fd175, %fd168, 0d3FC5555555555511;
	fma.rn.f64 	%fd177, %fd176, %fd168, 0d3FE000000000000B;
	fma.rn.f64 	%fd178, %fd177, %fd168, 0d3FF0000000000000;
	fma.rn.f64 	%fd179, %fd178, %fd168, 0d3FF0000000000000;
	{
	.reg .b32 %temp; 
	mov.b64 	{%r60, %temp}, %fd179;
	}
	{
	.reg .b32 %temp; 
	mov.b64 	{%temp, %r61}, %fd179;
	}
	shl.b32 	%r283, %r59, 20;
	add.s32 	%r284, %r283, %r61;
	mov.b64 	%fd701, {%r60, %r284};
	{
	.reg .b32 %temp; 
	mov.b64 	{%temp, %r285}, %fd19;
	}
	mov.b32 	%f14, %r285;
	abs.f32 	%f1, %f14;
	setp.lt.f32 	%p48, %f1, 0f4086232B;
	@%p48 bra 	$L__BB3_44;
	setp.lt.f64 	%p49, %fd19, 0d0000000000000000;
	add.f64 	%fd180, %fd19, 0d7FF0000000000000;
	selp.f64 	%fd701, 0d0000000000000000, %fd180, %p49;
	setp.geu.f32 	%p50, %f1, 0f40874800;
	@%p50 bra 	$L__BB3_44;
	shr.u32 	%r286, %r59, 31;
	add.s32 	%r287, %r59, %r286;
	shr.s32 	%r288, %r287, 1;
	shl.b32 	%r289, %r288, 20;
	add.s32 	%r290, %r61, %r289;
	mov.b64 	%fd181, {%r60, %r290};
	sub.s32 	%r291, %r59, %r288;
	shl.b32 	%r292, %r291, 20;
	add.s32 	%r293, %r292, 1072693248;
	mov.b32 	%r294, 0;
	mov.b64 	%fd182, {%r294, %r293};
	mul.f64 	%fd701, %fd182, %fd181;
$L__BB3_44:
	fma.rn.f64 	%fd704, %fd704, %fd701, 0d3FF0000000000000;
	mov.f64 	%fd703, %fd18;
	bra.uni 	$L__BB3_49;
$L__BB3_45:
	sub.f64 	%fd25, %fd18, %fd703;
	fma.rn.f64 	%fd145, %fd25, 0d3FF71547652B82FE, 0d4338000000000000;
	{
	.reg .b32 %temp; 
	mov.b64 	{%r62, %temp}, %fd145;
	}
	mov.f64 	%fd146, 0dC338000000000000;
	add.rn.f64 	%fd147, %fd145, %fd146;
	fma.rn.f64 	%fd148, %fd147, 0dBFE62E42FEFA39EF, %fd25;
	fma.rn.f64 	%fd149, %fd147, 0dBC7ABC9E3B39803F, %fd148;
	fma.rn.f64 	%fd150, %fd149, 0d3E5ADE1569CE2BDF, 0d3E928AF3FCA213EA;
	fma.rn.f64 	%fd151, %fd150, %fd149, 0d3EC71DEE62401315;
	fma.rn.f64 	%fd152, %fd151, %fd149, 0d3EFA01997C89EB71;
	fma.rn.f64 	%fd153, %fd152, %fd149, 0d3F2A01A014761F65;
	fma.rn.f64 	%fd154, %fd153, %fd149, 0d3F56C16C1852B7AF;
	fma.rn.f64 	%fd155, %fd154, %fd149, 0d3F81111111122322;
	fma.rn.f64 	%fd156, %fd155, %fd149, 0d3FA55555555502A1;
	fma.rn.f64 	%fd157, %fd156, %fd149, 0d3FC5555555555511;
	fma.rn.f64 	%fd158, %fd157, %fd149, 0d3FE000000000000B;
	fma.rn.f64 	%fd159, %fd158, %fd149, 0d3FF0000000000000;
	fma.rn.f64 	%fd160, %fd159, %fd149, 0d3FF0000000000000;
	{
	.reg .b32 %temp; 
	mov.b64 	{%r63, %temp}, %fd160;
	}
	{
	.reg .b32 %temp; 
	mov.b64 	{%temp, %r64}, %fd160;
	}
	shl.b32 	%r271, %r62, 20;
	add.s32 	%r272, %r271, %r64;
	mov.b64 	%fd702, {%r63, %r272};
	{
	.reg .b32 %temp; 
	mov.b64 	{%temp, %r273}, %fd25;
	}
	mov.b32 	%f13, %r273;
	abs.f32 	%f2, %f13;
	setp.lt.f32 	%p45, %f2, 0f4086232B;
	@%p45 bra 	$L__BB3_48;
	setp.lt.f64 	%p46, %fd25, 0d0000000000000000;
	add.f64 	%fd161, %fd25, 0d7FF0000000000000;
	selp.f64 	%fd702, 0d0000000000000000, %fd161, %p46;
	setp.geu.f32 	%p47, %f2, 0f40874800;
	@%p47 bra 	$L__BB3_48;
	shr.u32 	%r274, %r62, 31;
	add.s32 	%r275, %r62, %r274;
	shr.s32 	%r276, %r275, 1;
	shl.b32 	%r277, %r276, 20;
	add.s32 	%r278, %r64, %r277;
	mov.b64 	%fd162, {%r63, %r278};
	sub.s32 	%r279, %r62, %r276;
	shl.b32 	%r280, %r279, 20;
	add.s32 	%r281, %r280, 1072693248;
	mov.b32 	%r282, 0;
	mov.b64 	%fd163, {%r282, %r281};
	mul.f64 	%fd702, %fd163, %fd162;
$L__BB3_48:
	add.f64 	%fd704, %fd704, %fd702;
$L__BB3_49:
	add.s32 	%r509, %r509, 1;
	setp.ne.s32 	%p51, %r509, %r203;
	@%p51 bra 	$L__BB3_30;
$L__BB3_50:
	{
	.reg .b32 %temp; 
	mov.b64 	{%temp, %r514}, %fd704;
	}
	{
	.reg .b32 %temp; 
	mov.b64 	{%r515, %temp}, %fd704;
	}
	setp.gt.s32 	%p52, %r514, 1048575;
	mov.b32 	%r516, -1023;
	@%p52 bra 	$L__BB3_52;
	mul.f64 	%fd704, %fd704, 0d4350000000000000;
	{
	.reg .b32 %temp; 
	mov.b64 	{%temp, %r514}, %fd704;
	}
	{
	.reg .b32 %temp; 
	mov.b64 	{%r515, %temp}, %fd704;
	}
	mov.b32 	%r516, -1077;
$L__BB3_52:
	add.s32 	%r297, %r514, -1;
	setp.gt.u32 	%p53, %r297, 2146435070;
	@%p53 bra 	$L__BB3_56;
	shr.u32 	%r300, %r514, 20;
	add.s32 	%r517, %r516, %r300;
	and.b32  	%r301, %r514, 1048575;
	or.b32  	%r302, %r301, 1072693248;
	mov.b64 	%fd708, {%r515, %r302};
	setp.lt.u32 	%p55, %r302, 1073127583;
	@%p55 bra 	$L__BB3_55;
	{
	.reg .b32 %temp; 
	mov.b64 	{%r303, %temp}, %fd708;
	}
	{
	.reg .b32 %temp; 
	mov.b64 	{%temp, %r304}, %fd708;
	}
	add.s32 	%r305, %r304, -1048576;
	mov.b64 	%fd708, {%r303, %r305};
	add.s32 	%r517, %r517, 1;
$L__BB3_55:
	add.f64 	%fd184, %fd708, 0dBFF0000000000000;
	add.f64 	%fd185, %fd708, 0d3FF0000000000000;
	rcp.approx.ftz.f64 	%fd186, %fd185;
	neg.f64 	%fd187, %fd185;
	fma.rn.f64 	%fd188, %fd187, %fd186, 0d3FF0000000000000;
	fma.rn.f64 	%fd189, %fd188, %fd188, %fd188;
	fma.rn.f64 	%fd190, %fd189, %fd186, %fd186;
	mul.f64 	%fd191, %fd184, %fd190;
	fma.rn.f64 	%fd192, %fd184, %fd190, %fd191;
	mul.f64 	%fd193, %fd192, %fd192;
	fma.rn.f64 	%fd194, %fd193, 0d3EB1380B3AE80F1E, 0d3ED0EE258B7A8B04;
	fma.rn.f64 	%fd195, %fd194, %fd193, 0d3EF3B2669F02676F;
	fma.rn.f64 	%fd196, %fd195, %fd193, 0d3F1745CBA9AB0956;
	fma.rn.f64 	%fd197, %fd196, %fd193, 0d3F3C71C72D1B5154;
	fma.rn.f64 	%fd198, %fd197, %fd193, 0d3F624924923BE72D;
	fma.rn.f64 	%fd199, %fd198, %fd193, 0d3F8999999999A3C4;
	fma.rn.f64 	%fd200, %fd199, %fd193, 0d3FB5555555555554;
	sub.f64 	%fd201, %fd184, %fd192;
	add.f64 	%fd202, %fd201, %fd201;
	neg.f64 	%fd203, %fd192;
	fma.rn.f64 	%fd204, %fd203, %fd184, %fd202;
	mul.f64 	%fd205, %fd190, %fd204;
	mul.f64 	%fd206, %fd193, %fd200;
	fma.rn.f64 	%fd207, %fd206, %fd192, %fd205;
	xor.b32  	%r306, %r517, -2147483648;
	mov.b32 	%r307, 1127219200;
	mov.b64 	%fd208, {%r306, %r307};
	sub.f64 	%fd209, %fd208, %fd1;
	fma.rn.f64 	%fd210, %fd209, 0d3FE62E42FEFA39EF, %fd192;
	fma.rn.f64 	%fd211, %fd209, 0dBFE62E42FEFA39EF, %fd210;
	sub.f64 	%fd212, %fd211, %fd192;
	sub.f64 	%fd213, %fd207, %fd212;
	fma.rn.f64 	%fd214, %fd209, 0d3C7ABC9E3B39803F, %fd213;
	add.f64 	%fd709, %fd210, %fd214;
	bra.uni 	$L__BB3_57;
$L__BB3_56:
	fma.rn.f64 	%fd183, %fd704, 0d7FF0000000000000, 0d7FF0000000000000;
	{
	.reg .b32 %temp; 
	mov.b64 	{%temp, %r298}, %fd704;
	}
	and.b32  	%r299, %r298, 2147483647;
	setp.eq.s32 	%p54, %r299, 0;
	selp.f64 	%fd709, 0dFFF0000000000000, %fd183, %p54;
$L__BB3_57:
	setp.lt.u32 	%p56, %r39, -2146435071;
	add.f64 	%fd215, %fd703, %fd709;
	abs.f64 	%fd216, %fd215;
	setp.ne.f64 	%p57, %fd216, 0d7FF0000000000000;
	or.pred  	%p58, %p57, %p56;
	selp.f64 	%fd710, %fd215, %fd2, %p57;
	@%p58 bra 	$L__BB3_59;
	setp.gt.u32 	%p59, %r41, 1073127582;
	selp.f64 	%fd217, %fd4, %fd3, %p59;
	selp.u32 	%r308, 1, 0, %p59;
	add.s32 	%r309, %r40, %r308;
	add.f64 	%fd218, %fd217, 0dBFF0000000000000;
	add.f64 	%fd219, %fd217, 0d3FF0000000000000;
	rcp.approx.ftz.f64 	%fd220, %fd219;
	neg.f64 	%fd221, %fd219;
	fma.rn.f64 	%fd222, %fd221, %fd220, 0d3FF0000000000000;
	fma.rn.f64 	%fd223, %fd222, %fd222, %fd222;
	fma.rn.f64 	%fd224, %fd223, %fd220, %fd220;
	mul.f64 	%fd225, %fd218, %fd224;
	fma.rn.f64 	%fd226, %fd218, %fd224, %fd225;
	mul.f64 	%fd227, %fd226, %fd226;
	fma.rn.f64 	%fd228, %fd227, 0d3EB1380B3AE80F1E, 0d3ED0EE258B7A8B04;
	fma.rn.f64 	%fd229, %fd228, %fd227, 0d3EF3B2669F02676F;
	fma.rn.f64 	%fd230, %fd229, %fd227, 0d3F1745CBA9AB0956;
	fma.rn.f64 	%fd231, %fd230, %fd227, 0d3F3C71C72D1B5154;
	fma.rn.f64 	%fd232, %fd231, %fd227, 0d3F624924923BE72D;
	fma.rn.f64 	%fd233, %fd232, %fd227, 0d3F8999999999A3C4;
	fma.rn.f64 	%fd234, %fd233, %fd227, 0d3FB5555555555554;
	sub.f64 	%fd235, %fd218, %fd226;
	add.f64 	%fd236, %fd235, %fd235;
	neg.f64 	%fd237, %fd226;
	fma.rn.f64 	%fd238, %fd237, %fd218, %fd236;
	mul.f64 	%fd239, %fd224, %fd238;
	mul.f64 	%fd240, %fd227, %fd234;
	fma.rn.f64 	%fd241, %fd240, %fd226, %fd239;
	xor.b32  	%r310, %r309, -2147483648;
	mov.b32 	%r311, 1127219200;
	mov.b64 	%fd242, {%r310, %r311};
	sub.f64 	%fd243, %fd242, %fd1;
	fma.rn.f64 	%fd244, %fd243, 0d3FE62E42FEFA39EF, %fd226;
	fma.rn.f64 	%fd245, %fd243, 0dBFE62E42FEFA39EF, %fd244;
	sub.f64 	%fd246, %fd245, %fd226;
	sub.f64 	%fd247, %fd241, %fd246;
	fma.rn.f64 	%fd248, %fd243, 0d3C7ABC9E3B39803F, %fd247;
	add.f64 	%fd710, %fd244, %fd248;
$L__BB3_59:
	add.f64 	%fd716, %fd716, %fd710;
	fma.rn.f64 	%fd249, %fd710, 0d3FF71547652B82FE, 0d4338000000000000;
	{
	.reg .b32 %temp; 
	mov.b64 	{%r76, %temp}, %fd249;
	}
	mov.f64 	%fd250, 0dC338000000000000;
	add.rn.f64 	%fd251, %fd249, %fd250;
	fma.rn.f64 	%fd252, %fd251, 0dBFE62E42FEFA39EF, %fd710;
	fma.rn.f64 	%fd253, %fd251, 0dBC7ABC9E3B39803F, %fd252;
	fma.rn.f64 	%fd254, %fd253, 0d3E5ADE1569CE2BDF, 0d3E928AF3FCA213EA;
	fma.rn.f64 	%fd255, %fd254, %fd253, 0d3EC71DEE62401315;
	fma.rn.f64 	%fd256, %fd255, %fd253, 0d3EFA01997C89EB71;
	fma.rn.f64 	%fd257, %fd256, %fd253, 0d3F2A01A014761F65;
	fma.rn.f64 	%fd258, %fd257, %fd253, 0d3F56C16C1852B7AF;
	fma.rn.f64 	%fd259, %fd258, %fd253, 0d3F81111111122322;
	fma.rn.f64 	%fd260, %fd259, %fd253, 0d3FA55555555502A1;
	fma.rn.f64 	%fd261, %fd260, %fd253, 0d3FC5555555555511;
	fma.rn.f64 	%fd262, %fd261, %fd253, 0d3FE000000000000B;
	fma.rn.f64 	%fd263, %fd262, %fd253, 0d3FF0000000000000;
	fma.rn.f64 	%fd264, %fd263, %fd253, 0d3FF0000000000000;
	{
	.reg .b32 %temp; 
	mov.b64 	{%r77, %temp}, %fd264;
	}
	{
	.reg .b32 %temp; 
	mov.b64 	{%temp, %r78}, %fd264;
	}
	shl.b32 	%r312, %r76, 20;
	add.s32 	%r313, %r312, %r78;
	mov.b64 	%fd711, {%r77, %r313};
	{
	.reg .b32 %temp; 
	mov.b64 	{%temp, %r314}, %fd710;
	}
	mov.b32 	%f15, %r314;
	abs.f32 	%f3, %f15;
	setp.lt.f32 	%p60, %f3, 0f4086232B;
	@%p60 bra 	$L__BB3_62;
	setp.lt.f64 	%p61, %fd710, 0d0000000000000000;
	add.f64 	%fd265, %fd710, 0d7FF0000000000000;
	selp.f64 	%fd711, 0d0000000000000000, %fd265, %p61;
	setp.geu.f32 	%p62, %f3, 0f40874800;
	@%p62 bra 	$L__BB3_62;
	shr.u32 	%r315, %r76, 31;
	add.s32 	%r316, %r76, %r315;
	shr.s32 	%r317, %r316, 1;
	shl.b32 	%r318, %r317, 20;
	add.s32 	%r319, %r78, %r318;
	mov.b64 	%fd266, {%r77, %r319};
	sub.s32 	%r320, %r76, %r317;
	shl.b32 	%r321, %r320, 20;
	add.s32 	%r322, %r321, 1072693248;
	mov.b32 	%r323, 0;
	mov.b64 	%fd267, {%r323, %r322};
	mul.f64 	%fd711, %fd267, %fd266;
$L__BB3_62:
	rcp.rn.f64 	%fd51, %fd711;
	@%p25 bra 	$L__BB3_104;
	cvt.u64.u32 	%rd8, %r508;
	@%p64 bra 	$L__BB3_82;
	mov.b32 	%r518, 0;
$L__BB3_65:
	mul.wide.u32 	%rd81, %r518, 8;
	add.s64 	%rd82, %rd3, %rd81;
	ld.global.nc.u64 	%rd83, [%rd82];
	setp.lt.s64 	%p117, %rd83, 0;
	and.b64  	%rd84, %rd83, 9223372036854775807;
	add.s64 	%rd85, %rd84, -4503599627370496;
	setp.lt.u64 	%p118, %rd85, 9214364837600034816;
	and.pred  	%p119, %p118, %p117;
	add.s64 	%rd86, %rd84, -1;
	setp.lt.u64 	%p120, %rd86, 4503599627370495;
	and.pred  	%p121, %p120, %p117;
	setp.eq.s64 	%p122, %rd84, 0;
	or.pred  	%p123, %p122, %p121;
	setp.eq.s64 	%p124, %rd84, 9218868437227405312;
	or.pred  	%p125, %p123, %p124;
	setp.gt.s64 	%p126, %rd84, 9218868437227405312;
	or.pred  	%p127, %p125, %p126;
	or.pred  	%p128, %p127, %p119;
	@%p128 bra 	$L__BB3_81;
	mul.wide.u32 	%rd87, %r518, %r202;
	add.s64 	%rd9, %rd87, %rd8;
	shl.b64 	%rd88, %rd9, 2;
	add.s64 	%rd89, %rd2, %rd88;
	ld.global.nc.f32 	%f4, [%rd89];
	cvt.f64.f32 	%fd52, %f4;
	abs.f64 	%fd334, %fd52;
	setp.equ.f64 	%p129, %fd334, 0d7FF0000000000000;
	@%p129 bra 	$L__BB3_81;
	fma.rn.f64 	%fd335, %fd52, 0d3FF71547652B82FE, 0d4338000000000000;
	{
	.reg .b32 %temp; 
	mov.b64 	{%r80, %temp}, %fd335;
	}
	mov.f64 	%fd336, 0dC338000000000000;
	add.rn.f64 	%fd337, %fd335, %fd336;
	fma.rn.f64 	%fd338, %fd337, 0dBFE62E42FEFA39EF, %fd52;
	fma.rn.f64 	%fd339, %fd337, 0dBC7ABC9E3B39803F, %fd338;
	fma.rn.f64 	%fd340, %fd339, 0d3E5ADE1569CE2BDF, 0d3E928AF3FCA213EA;
	fma.rn.f64 	%fd341, %fd340, %fd339, 0d3EC71DEE62401315;
	fma.rn.f64 	%fd342, %fd341, %fd339, 0d3EFA01997C89EB71;
	fma.rn.f64 	%fd343, %fd342, %fd339, 0d3F2A01A014761F65;
	fma.rn.f64 	%fd344, %fd343, %fd339, 0d3F56C16C1852B7AF;
	fma.rn.f64 	%fd345, %fd344, %fd339, 0d3F81111111122322;
	fma.rn.f64 	%fd346, %fd345, %fd339, 0d3FA55555555502A1;
	fma.rn.f64 	%fd347, %fd346, %fd339, 0d3FC5555555555511;
	fma.rn.f64 	%fd348, %fd347, %fd339, 0d3FE000000000000B;
	fma.rn.f64 	%fd349, %fd348, %fd339, 0d3FF0000000000000;
	fma.rn.f64 	%fd350, %fd349, %fd339, 0d3FF0000000000000;
	{
	.reg .b32 %temp; 
	mov.b64 	{%r81, %temp}, %fd350;
	}
	{
	.reg .b32 %temp; 
	mov.b64 	{%temp, %r82}, %fd350;
	}
	shl.b32 	%r370, %r80, 20;
	add.s32 	%r371, %r370, %r82;
	mov.b64 	%fd712, {%r81, %r371};
	{
	.reg .b32 %temp; 
	mov.b64 	{%temp, %r372}, %fd52;
	}
	mov.b32 	%f19, %r372;
	abs.f32 	%f5, %f19;
	setp.lt.f32 	%p130, %f5, 0f4086232B;
	@%p130 bra 	$L__BB3_70;
	setp.lt.f32 	%p131, %f4, 0f00000000;
	add.f64 	%fd351, %fd52, 0d7FF0000000000000;
	selp.f64 	%fd712, 0d0000000000000000, %fd351, %p131;
	setp.geu.f32 	%p132, %f5, 0f40874800;
	@%p132 bra 	$L__BB3_70;
	shr.u32 	%r373, %r80, 31;
	add.s32 	%r374, %r80, %r373;
	shr.s32 	%r375, %r374, 1;
	shl.b32 	%r376, %r375, 20;
	add.s32 	%r377, %r82, %r376;
	mov.b64 	%fd352, {%r81, %r377};
	sub.s32 	%r378, %r80, %r375;
	shl.b32 	%r379, %r378, 20;
	add.s32 	%r380, %r379, 1072693248;
	mov.b32 	%r381, 0;
	mov.b64 	%fd353, {%r381, %r380};
	mul.f64 	%fd712, %fd353, %fd352;
$L__BB3_70:
	setp.lt.u32 	%p133, %r204, 8;
	mul.f64 	%fd57, %fd51, %fd712;
	add.s32 	%r383, %r518, %r36;
	shl.b32 	%r384, %r383, 3;
	add.s32 	%r385, %r3, %r384;
	ld.shared.f64 	%fd354, [%r385];
	add.f64 	%fd355, %fd354, %fd57;
	st.shared.f64 	[%r385], %fd355;
	mul.lo.s64 	%rd10, %rd9, %rd90;
	mul.lo.s32 	%r83, %r383, %r204;
	mov.b32 	%r521, 0;
	@%p133 bra 	$L__BB3_73;
	mov.b32 	%r519, 0;
$L__BB3_72:
	.pragma "nounroll";
	cvt.u64.u32 	%rd91, %r519;
	add.s64 	%rd92, %rd10, %rd91;
	shl.b64 	%rd93, %rd92, 2;
	add.s64 	%rd94, %rd1, %rd93;
	ld.global.nc.f32 	%f20, [%rd94];
	cvt.f64.f32 	%fd356, %f20;
	add.s32 	%r387, %r83, %r519;
	shl.b32 	%r388, %r387, 3;
	add.s32 	%r389, %r18, %r388;
	ld.shared.f64 	%fd357, [%r389];
	fma.rn.f64 	%fd358, %fd57, %fd356, %fd357;
	st.shared.f64 	[%r389], %fd358;
	ld.global.nc.f32 	%f21, [%rd94+4];
	cvt.f64.f32 	%fd359, %f21;
	ld.shared.f64 	%fd360, [%r389+8];
	fma.rn.f64 	%fd361, %fd57, %fd359, %fd360;
	st.shared.f64 	[%r389+8], %fd361;
	ld.global.nc.f32 	%f22, [%rd94+8];
	cvt.f64.f32 	%fd362, %f22;
	ld.shared.f64 	%fd363, [%r389+16];
	fma.rn.f64 	%fd364, %fd57, %fd362, %fd363;
	st.shared.f64 	[%r389+16], %fd364;
	ld.global.nc.f32 	%f23, [%rd94+12];
	cvt.f64.f32 	%fd365, %f23;
	ld.shared.f64 	%fd366, [%r389+24];
	fma.rn.f64 	%fd367, %fd57, %fd365, %fd366;
	st.shared.f64 	[%r389+24], %fd367;
	ld.global.nc.f32 	%f24, [%rd94+16];
	cvt.f64.f32 	%fd368, %f24;
	ld.shared.f64 	%fd369, [%r389+32];
	fma.rn.f64 	%fd370, %fd57, %fd368, %fd369;
	st.shared.f64 	[%r389+32], %fd370;
	ld.global.nc.f32 	%f25, [%rd94+20];
	cvt.f64.f32 	%fd371, %f25;
	ld.shared.f64 	%fd372, [%r389+40];
	fma.rn.f64 	%fd373, %fd57, %fd371, %fd372;
	st.shared.f64 	[%r389+40], %fd373;
	ld.global.nc.f32 	%f26, [%rd94+24];
	cvt.f64.f32 	%fd374, %f26;
	ld.shared.f64 	%fd375, [%r389+48];
	fma.rn.f64 	%fd376, %fd57, %fd374, %fd375;
	st.shared.f64 	[%r389+48], %fd376;
	ld.global.nc.f32 	%f27, [%rd94+28];
	cvt.f64.f32 	%fd377, %f27;
	ld.shared.f64 	%fd378, [%r389+56];
	fma.rn.f64 	%fd379, %fd57, %fd377, %fd378;
	st.shared.f64 	[%r389+56], %fd379;
	add.s32 	%r519, %r519, 8;
	setp.eq.s32 	%p134, %r519, %r43;
	mov.u32 	%r521, %r43;
	@%p134 bra 	$L__BB3_73;
	bra.uni 	$L__BB3_72;
$L__BB3_73:
	setp.eq.s32 	%p135, %r37, 0;
	@%p135 bra 	$L__BB3_81;
	add.s32 	%r390, %r37, -1;
	setp.lt.u32 	%p136, %r390, 3;
	@%p136 bra 	$L__BB3_76;
	cvt.u64.u32 	%rd95, %r521;
	add.s64 	%rd96, %rd10, %rd95;
	shl.b64 	%rd97, %rd96, 2;
	add.s64 	%rd98, %rd1, %rd97;
	ld.global.nc.f32 	%f28, [%rd98];
	cvt.f64.f32 	%fd380, %f28;
	add.s32 	%r391, %r83, %r521;
	shl.b32 	%r392, %r391, 3;
	add.s32 	%r393, %r18, %r392;
	ld.shared.f64 	%fd381, [%r393];
	fma.rn.f64 	%fd382, %fd57, %fd380, %fd381;
	st.shared.f64 	[%r393], %fd382;
	ld.global.nc.f32 	%f29, [%rd98+4];
	cvt.f64.f32 	%fd383, %f29;
	ld.shared.f64 	%fd384, [%r393+8];
	fma.rn.f64 	%fd385, %fd57, %fd383, %fd384;
	st.shared.f64 	[%r393+8], %fd385;
	ld.global.nc.f32 	%f30, [%rd98+8];
	cvt.f64.f32 	%fd386, %f30;
	ld.shared.f64 	%fd387, [%r393+16];
	fma.rn.f64 	%fd388, %fd57, %fd386, %fd387;
	st.shared.f64 	[%r393+16], %fd388;
	ld.global.nc.f32 	%f31, [%rd98+12];
	cvt.f64.f32 	%fd389, %f31;
	ld.shared.f64 	%fd390, [%r393+24];
	fma.rn.f64 	%fd391, %fd57, %fd389, %fd390;
	st.shared.f64 	[%r393+24], %fd391;
	add.s32 	%r521, %r521, 4;
$L__BB3_76:
	setp.eq.s32 	%p137, %r38, 0;
	@%p137 bra 	$L__BB3_81;
	setp.eq.s32 	%p138, %r38, 1;
	@%p138 bra 	$L__BB3_79;
	cvt.u64.u32 	%rd99, %r521;
	add.s64 	%rd100, %rd10, %rd99;
	shl.b64 	%rd101, %rd100, 2;
	add.s64 	%rd102, %rd1, %rd101;
	ld.global.nc.f32 	%f32, [%rd102];
	cvt.f64.f32 	%fd392, %f32;
	add.s32 	%r394, %r83, %r521;
	shl.b32 	%r395, %r394, 3;
	add.s32 	%r396, %r18, %r395;
	ld.shared.f64 	%fd393, [%r396];
	fma.rn.f64 	%fd394, %fd57, %fd392, %fd393;
	st.shared.f64 	[%r396], %fd394;
	ld.global.nc.f32 	%f33, [%rd102+4];
	cvt.f64.f32 	%fd395, %f33;
	ld.shared.f64 	%fd396, [%r396+8];
	fma.rn.f64 	%fd397, %fd57, %fd395, %fd396;
	st.shared.f64 	[%r396+8], %fd397;
	add.s32 	%r521, %r521, 2;
$L__BB3_79:
	setp.eq.s32 	%p139, %r44, 0;
	@%p139 bra 	$L__BB3_81;
	cvt.u64.u32 	%rd103, %r521;
	add.s64 	%rd104, %rd10, %rd103;
	shl.b64 	%rd105, %rd104, 2;
	add.s64 	%rd106, %rd1, %rd105;
	ld.global.nc.f32 	%f34, [%rd106];
	cvt.f64.f32 	%fd398, %f34;
	add.s32 	%r397, %r83, %r521;
	shl.b32 	%r398, %r397, 3;
	add.s32 	%r399, %r18, %r398;
	ld.shared.f64 	%fd399, [%r399];
	fma.rn.f64 	%fd400, %fd57, %fd398, %fd399;
	st.shared.f64 	[%r399], %fd400;
$L__BB3_81:
	add.s32 	%r518, %r518, 1;
	setp.eq.s32 	%p140, %r518, %r203;
	@%p140 bra 	$L__BB3_104;
	bra.uni 	$L__BB3_65;
$L__BB3_82:
	setp.eq.s32 	%p65, %r203, 1;
	mov.b32 	%r524, 0;
	@%p65 bra 	$L__BB3_97;
	mov.b32 	%r523, 0;
$L__BB3_84:
	mul.wide.u32 	%rd54, %r523, 8;
	add.s64 	%rd11, %rd3, %rd54;
	ld.global.nc.u64 	%rd55, [%rd11];
	setp.lt.s64 	%p66, %rd55, 0;
	and.b64  	%rd56, %rd55, 9223372036854775807;
	add.s64 	%rd57, %rd56, -4503599627370496;
	setp.lt.u64 	%p67, %rd57, 9214364837600034816;
	and.pred  	%p68, %p67, %p66;
	add.s64 	%rd58, %rd56, -1;
	setp.lt.u64 	%p69, %rd58, 4503599627370495;
	and.pred  	%p70, %p69, %p66;
	setp.eq.s64 	%p71, %rd56, 0;
	or.pred  	%p72, %p71, %p70;
	setp.eq.s64 	%p73, %rd56, 9218868437227405312;
	or.pred  	%p74, %p72, %p73;
	setp.gt.s64 	%p75, %rd56, 9218868437227405312;
	or.pred  	%p76, %p74, %p75;
	or.pred  	%p77, %p76, %p68;
	add.s32 	%r326, %r523, %r36;
	shl.b32 	%r327, %r326, 3;
	add.s32 	%r93, %r3, %r327;
	@%p77 bra 	$L__BB3_90;
	mul.wide.u32 	%rd59, %r523, %r202;
	add.s64 	%rd60, %rd59, %rd8;
	shl.b64 	%rd61, %rd60, 2;
	add.s64 	%rd62, %rd2, %rd61;
	ld.global.nc.f32 	%f6, [%rd62];
	cvt.f64.f32 	%fd58, %f6;
	abs.f64 	%fd268, %fd58;
	setp.equ.f64 	%p78, %fd268, 0d7FF0000000000000;
	@%p78 bra 	$L__BB3_90;
	fma.rn.f64 	%fd269, %fd58, 0d3FF71547652B82FE, 0d4338000000000000;
	{
	.reg .b32 %temp; 
	mov.b64 	{%r94, %temp}, %fd269;
	}
	mov.f64 	%fd270, 0dC338000000000000;
	add.rn.f64 	%fd271, %fd269, %fd270;
	fma.rn.f64 	%fd272, %fd271, 0dBFE62E42FEFA39EF, %fd58;
	fma.rn.f64 	%fd273, %fd271, 0dBC7ABC9E3B39803F, %fd272;
	fma.rn.f64 	%fd274, %fd273, 0d3E5ADE1569CE2BDF, 0d3E928AF3FCA213EA;
	fma.rn.f64 	%fd275, %fd274, %fd273, 0d3EC71DEE62401315;
	fma.rn.f64 	%fd276, %fd275, %fd273, 0d3EFA01997C89EB71;
	fma.rn.f64 	%fd277, %fd276, %fd273, 0d3F2A01A014761F65;
	fma.rn.f64 	%fd278, %fd277, %fd273, 0d3F56C16C1852B7AF;
	fma.rn.f64 	%fd279, %fd278, %fd273, 0d3F81111111122322;
	fma.rn.f64 	%fd280, %fd279, %fd273, 0d3FA55555555502A1;
	fma.rn.f64 	%fd281, %fd280, %fd273, 0d3FC5555555555511;
	fma.rn.f64 	%fd282, %fd281, %fd273, 0d3FE000000000000B;
	fma.rn.f64 	%fd283, %fd282, %fd273, 0d3FF0000000000000;
	fma.rn.f64 	%fd284, %fd283, %fd273, 0d3FF0000000000000;
	{
	.reg .b32 %temp; 
	mov.b64 	{%r95, %temp}, %fd284;
	}
	{
	.reg .b32 %temp; 
	mov.b64 	{%temp, %r96}, %fd284;
	}
	shl.b32 	%r328, %r94, 20;
	add.s32 	%r329, %r328, %r96;
	mov.b64 	%fd713, {%r95, %r329};
	{
	.reg .b32 %temp; 
	mov.b64 	{%temp, %r330}, %fd58;
	}
	mov.b32 	%f16, %r330;
	abs.f32 	%f7, %f16;
	setp.lt.f32 	%p79, %f7, 0f4086232B;
	@%p79 bra 	$L__BB3_89;
	setp.lt.f32 	%p80, %f6, 0f00000000;
	add.f64 	%fd285, %fd58, 0d7FF0000000000000;
	selp.f64 	%fd713, 0d0000000000000000, %fd285, %p80;
	setp.geu.f32 	%p81, %f7, 0f40874800;
	@%p81 bra 	$L__BB3_89;
	shr.u32 	%r331, %r94, 31;
	add.s32 	%r332, %r94, %r331;
	shr.s32 	%r333, %r332, 1;
	shl.b32 	%r334, %r333, 20;
	add.s32 	%r335, %r96, %r334;
	mov.b64 	%fd286, {%r95, %r335};
	sub.s32 	%r336, %r94, %r333;
	shl.b32 	%r337, %r336, 20;
	add.s32 	%r338, %r337, 1072693248;
	mov.b32 	%r339, 0;
	mov.b64 	%fd287, {%r339, %r338};
	mul.f64 	%fd713, %fd287, %fd286;
$L__BB3_89:
	ld.shared.f64 	%fd288, [%r93];
	fma.rn.f64 	%fd289, %fd51, %fd713, %fd288;
	st.shared.f64 	[%r93], %fd289;
$L__BB3_90:
	ld.global.nc.u64 	%rd63, [%rd11+8];
	setp.lt.s64 	%p82, %rd63, 0;
	and.b64  	%rd64, %rd63, 9223372036854775807;
	add.s64 	%rd65, %rd64, -4503599627370496;
	setp.lt.u64 	%p83, %rd65, 9214364837600034816;
	and.pred  	%p84, %p83, %p82;
	add.s64 	%rd66, %rd64, -1;
	setp.lt.u64 	%p85, %rd66, 4503599627370495;
	and.pred  	%p86, %p85, %p82;
	setp.eq.s64 	%p87, %rd64, 0;
	or.pred  	%p88, %p87, %p86;
	setp.eq.s64 	%p89, %rd64, 9218868437227405312;
	or.pred  	%p90, %p88, %p89;
	setp.gt.s64 	%p91, %rd64, 9218868437227405312;
	or.pred  	%p92, %p90, %p91;
	or.pred  	%p93, %p92, %p84;
	@%p93 bra 	$L__BB3_96;
	add.s32 	%r340, %r523, 1;
	mul.wide.u32 	%rd67, %r340, %r202;
	add.s64 	%rd68, %rd67, %rd8;
	shl.b64 	%rd69, %rd68, 2;
	add.s64 	%rd70, %rd2, %rd69;
	ld.global.nc.f32 	%f8, [%rd70];
	cvt.f64.f32 	%fd63, %f8;
	abs.f64 	%fd290, %fd63;
	setp.equ.f64 	%p94, %fd290, 0d7FF0000000000000;
	@%p94 bra 	$L__BB3_96;
	fma.rn.f64 	%fd291, %fd63, 0d3FF71547652B82FE, 0d4338000000000000;
	{
	.reg .b32 %temp; 
	mov.b64 	{%r97, %temp}, %fd291;
	}
	mov.f64 	%fd292, 0dC338000000000000;
	add.rn.f64 	%fd293, %fd291, %fd292;
	fma.rn.f64 	%fd294, %fd293, 0dBFE62E42FEFA39EF, %fd63;
	fma.rn.f64 	%fd295, %fd293, 0dBC7ABC9E3B39803F, %fd294;
	fma.rn.f64 	%fd296, %fd295, 0d3E5ADE1569CE2BDF, 0d3E928AF3FCA213EA;
	fma.rn.f64 	%fd297, %fd296, %fd295, 0d3EC71DEE62401315;
	fma.rn.f64 	%fd298, %fd297, %fd295, 0d3EFA01997C89EB71;
	fma.rn.f64 	%fd299, %fd298, %fd295, 0d3F2A01A014761F65;
	fma.rn.f64 	%fd300, %fd299, %fd295, 0d3F56C16C1852B7AF;
	fma.rn.f64 	%fd301, %fd300, %fd295, 0d3F81111111122322;
	fma.rn.f64 	%fd302, %fd301, %fd295, 0d3FA55555555502A1;
	fma.rn.f64 	%fd303, %fd302, %fd295, 0d3FC5555555555511;
	fma.rn.f64 	%fd304, %fd303, %fd295, 0d3FE000000000000B;
	fma.rn.f64 	%fd305, %fd304, %fd295, 0d3FF0000000000000;
	fma.rn.f64 	%fd306, %fd305, %fd295, 0d3FF0000000000000;
	{
	.reg .b32 %temp; 
	mov.b64 	{%r98, %temp}, %fd306;
	}
	{
	.reg .b32 %temp; 
	mov.b64 	{%temp, %r99}, %fd306;
	}
	shl.b32 	%r341, %r97, 20;
	add.s32 	%r342, %r341, %r99;
	mov.b64 	%fd714, {%r98, %r342};
	{
	.reg .b32 %temp; 
	mov.b64 	{%temp, %r343}, %fd63;
	}
	mov.b32 	%f17, %r343;
	abs.f32 	%f9, %f17;
	setp.lt.f32 	%p95, %f9, 0f4086232B;
	@%p95 bra 	$L__BB3_95;
	setp.lt.f32 	%p96, %f8, 0f00000000;
	add.f64 	%fd307, %fd63, 0d7FF0000000000000;
	selp.f64 	%fd714, 0d0000000000000000, %fd307, %p96;
	setp.geu.f32 	%p97, %f9, 0f40874800;
	@%p97 bra 	$L__BB3_95;
	shr.u32 	%r344, %r97, 31;
	add.s32 	%r345, %r97, %r344;
	shr.s32 	%r346, %r345, 1;
	shl.b32 	%r347, %r346, 20;
	add.s32 	%r348, %r99, %r347;
	mov.b64 	%fd308, {%r98, %r348};
	sub.s32 	%r349, %r97, %r346;
	shl.b32 	%r350, %r349, 20;
	add.s32 	%r351, %r350, 1072693248;
	mov.b32 	%r352, 0;
	mov.b64 	%fd309, {%r352, %r351};
	mul.f64 	%fd714, %fd309, %fd308;
$L__BB3_95:
	ld.shared.f64 	%fd310, [%r93+8];
	fma.rn.f64 	%fd311, %fd51, %fd714, %fd310;
	st.shared.f64 	[%r93+8], %fd311;
$L__BB3_96:
	add.s32 	%r523, %r523, 2;
	setp.ne.s32 	%p98, %r523, %r42;
	mov.u32 	%r524, %r42;
	@%p98 bra 	$L__BB3_84;
$L__BB3_97:
	and.b32  	%r353, %r203, 1;
	setp.eq.b32 	%p99, %r353, 1;
	not.pred 	%p100, %p99;
	@%p100 bra 	$L__BB3_104;
	mul.wide.u32 	%rd71, %r524, 8;
	add.s64 	%rd72, %rd3, %rd71;
	ld.global.nc.u64 	%rd73, [%rd72];
	setp.lt.s64 	%p101, %rd73, 0;
	and.b64  	%rd74, %rd73, 9223372036854775807;
	add.s64 	%rd75, %rd74, -4503599627370496;
	setp.lt.u64 	%p102, %rd75, 9214364837600034816;
	and.pred  	%p103, %p102, %p101;
	add.s64 	%rd76, %rd74, -1;
	setp.lt.u64 	%p104, %rd76, 4503599627370495;
	and.pred  	%p105, %p104, %p101;
	setp.eq.s64 	%p106, %rd74, 0;
	or.pred  	%p107, %p106, %p105;
	setp.eq.s64 	%p108, %rd74, 9218868437227405312;
	or.pred  	%p109, %p107, %p108;
	setp.gt.s64 	%p110, %rd74, 9218868437227405312;
	or.pred  	%p111, %p109, %p110;
	or.pred  	%p112, %p111, %p103;
	@%p112 bra 	$L__BB3_104;
	mul.wide.u32 	%rd77, %r524, %r202;
	add.s64 	%rd78, %rd77, %rd8;
	shl.b64 	%rd79, %rd78, 2;
	add.s64 	%rd80, %rd2, %rd79;
	ld.global.nc.f32 	%f10, [%rd80];
	cvt.f64.f32 	%fd68, %f10;
	abs.f64 	%fd312, %fd68;
	setp.equ.f64 	%p113, %fd312, 0d7FF0000000000000;
	@%p113 bra 	$L__BB3_104;
	fma.rn.f64 	%fd313, %fd68, 0d3FF71547652B82FE, 0d4338000000000000;
	{
	.reg .b32 %temp; 
	mov.b64 	{%r102, %temp}, %fd313;
	}
	mov.f64 	%fd314, 0dC338000000000000;
	add.rn.f64 	%fd315, %fd313, %fd314;
	fma.rn.f64 	%fd316, %fd315, 0dBFE62E42FEFA39EF, %fd68;
	fma.rn.f64 	%fd317, %fd315, 0dBC7ABC9E3B39803F, %fd316;
	fma.rn.f64 	%fd318, %fd317, 0d3E5ADE1569CE2BDF, 0d3E928AF3FCA213EA;
	fma.rn.f64 	%fd319, %fd318, %fd317, 0d3EC71DEE62401315;
	fma.rn.f64 	%fd320, %fd319, %fd317, 0d3EFA01997C89EB71;
	fma.rn.f64 	%fd321, %fd320, %fd317, 0d3F2A01A014761F65;
	fma.rn.f64 	%fd322, %fd321, %fd317, 0d3F56C16C1852B7AF;
	fma.rn.f64 	%fd323, %fd322, %fd317, 0d3F81111111122322;
	fma.rn.f64 	%fd324, %fd323, %fd317, 0d3FA55555555502A1;
	fma.rn.f64 	%fd325, %fd324, %fd317, 0d3FC5555555555511;
	fma.rn.f64 	%fd326, %fd325, %fd317, 0d3FE000000000000B;
	fma.rn.f64 	%fd327, %fd326, %fd317, 0d3FF0000000000000;
	fma.rn.f64 	%fd328, %fd327, %fd317, 0d3FF0000000000000;
	{
	.reg .b32 %temp; 
	mov.b64 	{%r103, %temp}, %fd328;
	}
	{
	.reg .b32 %temp; 
	mov.b64 	{%temp, %r104}, %fd328;
	}
	shl.b32 	%r354, %r102, 20;
	add.s32 	%r355, %r354, %r104;
	mov.b64 	%fd715, {%r103, %r355};
	{
	.reg .b32 %temp; 
	mov.b64 	{%temp, %r356}, %fd68;
	}
	mov.b32 	%f18, %r356;
	abs.f32 	%f11, %f18;
	setp.lt.f32 	%p114, %f11, 0f4086232B;
	@%p114 bra 	$L__BB3_103;
	setp.lt.f32 	%p115, %f10, 0f00000000;
	add.f64 	%fd329, %fd68, 0d7FF0000000000000;
	selp.f64 	%fd715, 0d0000000000000000, %fd329, %p115;
	setp.geu.f32 	%p116, %f11, 0f40874800;
	@%p116 bra 	$L__BB3_103;
	shr.u32 	%r357, %r102, 31;
	add.s32 	%r358, %r102, %r357;
	shr.s32 	%r359, %r358, 1;
	shl.b32 	%r360, %r359, 20;
	add.s32 	%r361, %r104, %r360;
	mov.b64 	%fd330, {%r103, %r361};
	sub.s32 	%r362, %r102, %r359;
	shl.b32 	%r363, %r362, 20;
	add.s32 	%r364, %r363, 1072693248;
	mov.b32 	%r365, 0;
	mov.b64 	%fd331, {%r365, %r364};
	mul.f64 	%fd715, %fd331, %fd330;
$L__BB3_103:
	add.s32 	%r366, %r524, %r36;
	shl.b32 	%r367, %r366, 3;
	add.s32 	%r368, %r3, %r367;
	ld.shared.f64 	%fd332, [%r368];
	fma.rn.f64 	%fd333, %fd51, %fd715, %fd332;
	st.shared.f64 	[%r368], %fd333;
$L__BB3_104:
	add.s32 	%r508, %r508, %r2;
	setp.lt.u32 	%p141, %r508, %r202;
	@%p141 bra 	$L__BB3_28;
$L__BB3_105:
	shl.b32 	%r400, %r1, 3;
	mov.u32 	%r401, s_mem;
	add.s32 	%r106, %r401, %r400;
	st.shared.f64 	[%r106], %fd716;
	bar.sync 	0;
	setp.lt.u32 	%p142, %r2, 2;
	@%p142 bra 	$L__BB3_133;
	mul.lo.s32 	%r107, %r203, %r1;
	mul.lo.s32 	%r108, %r19, %r1;
	add.s32 	%r109, %r203, -1;
	and.b32  	%r110, %r203, 7;
	add.s32 	%r111, %r110, -1;
	and.b32  	%r112, %r203, 3;
	and.b32  	%r113, %r19, 7;
	add.s32 	%r114, %r113, -1;
	and.b32  	%r115, %r19, 3;
	and.b32  	%r116, %r203, -8;
	and.b32  	%r117, %r203, 1;
	and.b32  	%r118, %r19, -8;
	and.b32  	%r119, %r19, 1;
	neg.s32 	%r120, %r116;
	shl.b32 	%r402, %r2, 3;
	add.s32 	%r404, %r402, %r401;
	add.s32 	%r121, %r404, 32;
	shl.b32 	%r122, %r203, 3;
	shl.b32 	%r405, %r107, 3;
	add.s32 	%r123, %r121, %r405;
	mov.u32 	%r525, %r2;
$L__BB3_107:
	mov.u32 	%r124, %r525;
	shr.u32 	%r525, %r124, 1;
	setp.ge.u32 	%p143, %r1, %r525;
	@%p143 bra 	$L__BB3_132;
	setp.eq.s32 	%p144, %r203, 0;
	add.s32 	%r126, %r525, %r1;
	shl.b32 	%r406, %r525, 3;
	add.s32 	%r407, %r106, %r406;
	ld.shared.f64 	%fd401, [%r407];
	ld.shared.f64 	%fd402, [%r106];
	add.f64 	%fd403, %fd401, %fd402;
	st.shared.f64 	[%r106], %fd403;
	@%p144 bra 	$L__BB3_120;
	setp.lt.u32 	%p145, %r109, 7;
	mul.lo.s32 	%r127, %r126, %r203;
	mov.b32 	%r527, 0;
	@%p145 bra 	$L__BB3_112;
	mad.lo.s32 	%r530, %r122, %r126, %r121;
	mov.u32 	%r529, %r123;
	mov.u32 	%r531, %r120;
$L__BB3_111:
	.pragma "nounroll";
	ld.shared.f64 	%fd404, [%r530+-32];
	ld.shared.f64 	%fd405, [%r529+-32];
	add.f64 	%fd406, %fd404, %fd405;
	st.shared.f64 	[%r529+-32], %fd406;
	ld.shared.f64 	%fd407, [%r530+-24];
	ld.shared.f64 	%fd408, [%r529+-24];
	add.f64 	%fd409, %fd407, %fd408;
	st.shared.f64 	[%r529+-24], %fd409;
	ld.shared.f64 	%fd410, [%r530+-16];
	ld.shared.f64 	%fd411, [%r529+-16];
	add.f64 	%fd412, %fd410, %fd411;
	st.shared.f64 	[%r529+-16], %fd412;
	ld.shared.f64 	%fd413, [%r530+-8];
	ld.shared.f64 	%fd414, [%r529+-8];
	add.f64 	%fd415, %fd413, %fd414;
	st.shared.f64 	[%r529+-8], %fd415;
	ld.shared.f64 	%fd416, [%r530];
	ld.shared.f64 	%fd417, [%r529];
	add.f64 	%fd418, %fd416, %fd417;
	st.shared.f64 	[%r529], %fd418;
	ld.shared.f64 	%fd419, [%r530+8];
	ld.shared.f64 	%fd420, [%r529+8];
	add.f64 	%fd421, %fd419, %fd420;
	st.shared.f64 	[%r529+8], %fd421;
	ld.shared.f64 	%fd422, [%r530+16];
	ld.shared.f64 	%fd423, [%r529+16];
	add.f64 	%fd424, %fd422, %fd423;
	st.shared.f64 	[%r529+16], %fd424;
	ld.shared.f64 	%fd425, [%r530+24];
	ld.shared.f64 	%fd426, [%r529+24];
	add.f64 	%fd427, %fd425, %fd426;
	st.shared.f64 	[%r529+24], %fd427;
	add.s32 	%r531, %r531, 8;
	add.s32 	%r530, %r530, 64;
	add.s32 	%r529, %r529, 64;
	setp.eq.s32 	%p146, %r531, 0;
	mov.u32 	%r527, %r116;
	@%p146 bra 	$L__BB3_112;
	bra.uni 	$L__BB3_111;
$L__BB3_112:
	setp.eq.s32 	%p147, %r110, 0;
	@%p147 bra 	$L__BB3_120;
	setp.lt.u32 	%p148, %r111, 3;
	@%p148 bra 	$L__BB3_115;
	add.s32 	%r409, %r527, %r127;
	shl.b32 	%r410, %r409, 3;
	add.s32 	%r411, %r3, %r410;
	ld.shared.f64 	%fd428, [%r411];
	add.s32 	%r412, %r527, %r107;
	shl.b32 	%r413, %r412, 3;
	add.s32 	%r414, %r3, %r413;
	ld.shared.f64 	%fd429, [%r414];
	add.f64 	%fd430, %fd428, %fd429;
	st.shared.f64 	[%r414], %fd430;
	ld.shared.f64 	%fd431, [%r411+8];
	ld.shared.f64 	%fd432, [%r414+8];
	add.f64 	%fd433, %fd431, %fd432;
	st.shared.f64 	[%r414+8], %fd433;
	ld.shared.f64 	%fd434, [%r411+16];
	ld.shared.f64 	%fd435, [%r414+16];
	add.f64 	%fd436, %fd434, %fd435;
	st.shared.f64 	[%r414+16], %fd436;
	ld.shared.f64 	%fd437, [%r411+24];
	ld.shared.f64 	%fd438, [%r414+24];
	add.f64 	%fd439, %fd437, %fd438;
	st.shared.f64 	[%r414+24], %fd439;
	add.s32 	%r527, %r527, 4;
$L__BB3_115:
	setp.eq.s32 	%p149, %r112, 0;
	@%p149 bra 	$L__BB3_120;
	setp.eq.s32 	%p150, %r112, 1;
	@%p150 bra 	$L__BB3_118;
	add.s32 	%r415, %r527, %r127;
	shl.b32 	%r416, %r415, 3;
	add.s32 	%r417, %r3, %r416;
	ld.shared.f64 	%fd440, [%r417];
	add.s32 	%r418, %r527, %r107;
	shl.b32 	%r419, %r418, 3;
	add.s32 	%r420, %r3, %r419;
	ld.shared.f64 	%fd441, [%r420];
	add.f64 	%fd442, %fd440, %fd441;
	st.shared.f64 	[%r420], %fd442;
	ld.shared.f64 	%fd443, [%r417+8];
	ld.shared.f64 	%fd444, [%r420+8];
	add.f64 	%fd445, %fd443, %fd444;
	st.shared.f64 	[%r420+8], %fd445;
	add.s32 	%r527, %r527, 2;
$L__BB3_118:
	setp.eq.s32 	%p151, %r117, 0;
	@%p151 bra 	$L__BB3_120;
	add.s32 	%r421, %r527, %r127;
	shl.b32 	%r422, %r421, 3;
	add.s32 	%r423, %r3, %r422;
	ld.shared.f64 	%fd446, [%r423];
	add.s32 	%r424, %r527, %r107;
	shl.b32 	%r425, %r424, 3;
	add.s32 	%r426, %r3, %r425;
	ld.shared.f64 	%fd447, [%r426];
	add.f64 	%fd448, %fd446, %fd447;
	st.shared.f64 	[%r426], %fd448;
$L__BB3_120:
	setp.eq.s32 	%p152, %r19, 0;
	@%p152 bra 	$L__BB3_132;
	setp.lt.u32 	%p153, %r19, 8;
	mul.lo.s32 	%r134, %r126, %r19;
	mov.b32 	%r534, 0;
	@%p153 bra 	$L__BB3_124;
	mov.b32 	%r532, 0;
$L__BB3_123:
	.pragma "nounroll";
	add.s32 	%r429, %r532, %r134;
	shl.b32 	%r430, %r429, 3;
	add.s32 	%r431, %r18, %r430;
	ld.shared.f64 	%fd449, [%r431];
	add.s32 	%r432, %r532, %r108;
	shl.b32 	%r433, %r432, 3;
	add.s32 	%r434, %r18, %r433;
	ld.shared.f64 	%fd450, [%r434];
	add.f64 	%fd451, %fd449, %fd450;
	st.shared.f64 	[%r434], %fd451;
	ld.shared.f64 	%fd452, [%r431+8];
	ld.shared.f64 	%fd453, [%r434+8];
	add.f64 	%fd454, %fd452, %fd453;
	st.shared.f64 	[%r434+8], %fd454;
	ld.shared.f64 	%fd455, [%r431+16];
	ld.shared.f64 	%fd456, [%r434+16];
	add.f64 	%fd457, %fd455, %fd456;
	st.shared.f64 	[%r434+16], %fd457;
	ld.shared.f64 	%fd458, [%r431+24];
	ld.shared.f64 	%fd459, [%r434+24];
	add.f64 	%fd460, %fd458, %fd459;
	st.shared.f64 	[%r434+24], %fd460;
	ld.shared.f64 	%fd461, [%r431+32];
	ld.shared.f64 	%fd462, [%r434+32];
	add.f64 	%fd463, %fd461, %fd462;
	st.shared.f64 	[%r434+32], %fd463;
	ld.shared.f64 	%fd464, [%r431+40];
	ld.shared.f64 	%fd465, [%r434+40];
	add.f64 	%fd466, %fd464, %fd465;
	st.shared.f64 	[%r434+40], %fd466;
	ld.shared.f64 	%fd467, [%r431+48];
	ld.shared.f64 	%fd468, [%r434+48];
	add.f64 	%fd469, %fd467, %fd468;
	st.shared.f64 	[%r434+48], %fd469;
	ld.shared.f64 	%fd470, [%r431+56];
	ld.shared.f64 	%fd471, [%r434+56];
	add.f64 	%fd472, %fd470, %fd471;
	st.shared.f64 	[%r434+56], %fd472;
	add.s32 	%r532, %r532, 8;
	setp.ne.s32 	%p154, %r532, %r118;
	mov.u32 	%r534, %r118;
	@%p154 bra 	$L__BB3_123;
$L__BB3_124:
	setp.eq.s32 	%p155, %r113, 0;
	@%p155 bra 	$L__BB3_132;
	setp.lt.u32 	%p156, %r114, 3;
	@%p156 bra 	$L__BB3_127;
	add.s32 	%r435, %r534, %r134;
	shl.b32 	%r436, %r435, 3;
	add.s32 	%r437, %r18, %r436;
	ld.shared.f64 	%fd473, [%r437];
	add.s32 	%r438, %r534, %r108;
	shl.b32 	%r439, %r438, 3;
	add.s32 	%r440, %r18, %r439;
	ld.shared.f64 	%fd474, [%r440];
	add.f64 	%fd475, %fd473, %fd474;
	st.shared.f64 	[%r440], %fd475;
	ld.shared.f64 	%fd476, [%r437+8];
	ld.shared.f64 	%fd477, [%r440+8];
	add.f64 	%fd478, %fd476, %fd477;
	st.shared.f64 	[%r440+8], %fd478;
	ld.shared.f64 	%fd479, [%r437+16];
	ld.shared.f64 	%fd480, [%r440+16];
	add.f64 	%fd481, %fd479, %fd480;
	st.shared.f64 	[%r440+16], %fd481;
	ld.shared.f64 	%fd482, [%r437+24];
	ld.shared.f64 	%fd483, [%r440+24];
	add.f64 	%fd484, %fd482, %fd483;
	st.shared.f64 	[%r440+24], %fd484;
	add.s32 	%r534, %r534, 4;
$L__BB3_127:
	setp.eq.s32 	%p157, %r115, 0;
	@%p157 bra 	$L__BB3_132;
	setp.eq.s32 	%p158, %r115, 1;
	@%p158 bra 	$L__BB3_130;
	add.s32 	%r441, %r534, %r134;
	shl.b32 	%r442, %r441, 3;
	add.s32 	%r443, %r18, %r442;
	ld.shared.f64 	%fd485, [%r443];
	add.s32 	%r444, %r534, %r108;
	shl.b32 	%r445, %r444, 3;
	add.s32 	%r446, %r18, %r445;
	ld.shared.f64 	%fd486, [%r446];
	add.f64 	%fd487, %fd485, %fd486;
	st.shared.f64 	[%r446], %fd487;
	ld.shared.f64 	%fd488, [%r443+8];
	ld.shared.f64 	%fd489, [%r446+8];
	add.f64 	%fd490, %fd488, %fd489;
	st.shared.f64 	[%r446+8], %fd490;
	add.s32 	%r534, %r534, 2;
$L__BB3_130:
	setp.eq.s32 	%p159, %r119, 0;
	@%p159 bra 	$L__BB3_132;
	add.s32 	%r447, %r534, %r134;
	shl.b32 	%r448, %r447, 3;
	add.s32 	%r449, %r18, %r448;
	ld.shared.f64 	%fd491, [%r449];
	add.s32 	%r450, %r534, %r108;
	shl.b32 	%r451, %r450, 3;
	add.s32 	%r452, %r18, %r451;
	ld.shared.f64 	%fd492, [%r452];
	add.f64 	%fd493, %fd491, %fd492;
	st.shared.f64 	[%r452], %fd493;
$L__BB3_132:
	bar.sync 	0;
	setp.gt.u32 	%p160, %r124, 3;
	@%p160 bra 	$L__BB3_107;
$L__BB3_133:
	setp.ne.s32 	%p161, %r1, 0;
	@%p161 bra 	$L__BB3_183;
	setp.eq.s32 	%p162, %r203, 0;
	mov.f64 	%fd724, 0d0000000000000000;
	ld.shared.f64 	%fd74, [s_mem];
	@%p162 bra 	$L__BB3_147;
	add.s32 	%r454, %r203, -1;
	and.b32  	%r148, %r203, 15;
	setp.lt.u32 	%p163, %r454, 15;
	mov.f64 	%fd724, 0d0000000000000000;
	mov.b32 	%r536, 0;
	@%p163 bra 	$L__BB3_138;
	and.b32  	%r536, %r203, -16;
	neg.s32 	%r540, %r536;
	add.s64 	%rd163, %rd3, 64;
	mov.f64 	%fd724, 0d0000000000000000;
$L__BB3_137:
	.pragma "nounroll";
	ld.global.nc.f64 	%fd498, [%rd163+-64];
	add.f64 	%fd499, %fd724, %fd498;
	ld.global.nc.f64 	%fd500, [%rd163+-56];
	add.f64 	%fd501, %fd499, %fd500;
	ld.global.nc.f64 	%fd502, [%rd163+-48];
	add.f64 	%fd503, %fd501, %fd502;
	ld.global.nc.f64 	%fd504, [%rd163+-40];
	add.f64 	%fd505, %fd503, %fd504;
	ld.global.nc.f64 	%fd506, [%rd163+-32];
	add.f64 	%fd507, %fd505, %fd506;
	ld.global.nc.f64 	%fd508, [%rd163+-24];
	add.f64 	%fd509, %fd507, %fd508;
	ld.global.nc.f64 	%fd510, [%rd163+-16];
	add.f64 	%fd511, %fd509, %fd510;
	ld.global.nc.f64 	%fd512, [%rd163+-8];
	add.f64 	%fd513, %fd511, %fd512;
	ld.global.nc.f64 	%fd514, [%rd163];
	add.f64 	%fd515, %fd513, %fd514;
	ld.global.nc.f64 	%fd516, [%rd163+8];
	add.f64 	%fd517, %fd515, %fd516;
	ld.global.nc.f64 	%fd518, [%rd163+16];
	add.f64 	%fd519, %fd517, %fd518;
	ld.global.nc.f64 	%fd520, [%rd163+24];
	add.f64 	%fd521, %fd519, %fd520;
	ld.global.nc.f64 	%fd522, [%rd163+32];
	add.f64 	%fd523, %fd521, %fd522;
	ld.global.nc.f64 	%fd524, [%rd163+40];
	add.f64 	%fd525, %fd523, %fd524;
	ld.global.nc.f64 	%fd526, [%rd163+48];
	add.f64 	%fd527, %fd525, %fd526;
	ld.global.nc.f64 	%fd528, [%rd163+56];
	add.f64 	%fd724, %fd527, %fd528;
	add.s32 	%r540, %r540, 16;
	add.s64 	%rd163, %rd163, 128;
	setp.eq.s32 	%p164, %r540, 0;
	@%p164 bra 	$L__BB3_138;
	bra.uni 	$L__BB3_137;
$L__BB3_138:
	setp.eq.s32 	%p165, %r148, 0;
	@%p165 bra 	$L__BB3_147;
	and.b32  	%r152, %r203, 7;
	setp.lt.u32 	%p166, %r148, 8;
	@%p166 bra 	$L__BB3_141;
	mul.wide.u32 	%rd107, %r536, 8;
	add.s64 	%rd108, %rd3, %rd107;
	ld.global.nc.f64 	%fd530, [%rd108];
	add.f64 	%fd531, %fd724, %fd530;
	ld.global.nc.f64 	%fd532, [%rd108+8];
	add.f64 	%fd533, %fd531, %fd532;
	ld.global.nc.f64 	%fd534, [%rd108+16];
	add.f64 	%fd535, %fd533, %fd534;
	ld.global.nc.f64 	%fd536, [%rd108+24];
	add.f64 	%fd537, %fd535, %fd536;
	ld.global.nc.f64 	%fd538, [%rd108+32];
	add.f64 	%fd539, %fd537, %fd538;
	ld.global.nc.f64 	%fd540, [%rd108+40];
	add.f64 	%fd541, %fd539, %fd540;
	ld.global.nc.f64 	%fd542, [%rd108+48];
	add.f64 	%fd543, %fd541, %fd542;
	ld.global.nc.f64 	%fd544, [%rd108+56];
	add.f64 	%fd724, %fd543, %fd544;
	add.s32 	%r536, %r536, 8;
$L__BB3_141:
	setp.eq.s32 	%p167, %r152, 0;
	@%p167 bra 	$L__BB3_147;
	and.b32  	%r155, %r203, 3;
	setp.lt.u32 	%p168, %r152, 4;
	@%p168 bra 	$L__BB3_144;
	mul.wide.u32 	%rd109, %r536, 8;
	add.s64 	%rd110, %rd3, %rd109;
	ld.global.nc.f64 	%fd546, [%rd110];
	add.f64 	%fd547, %fd724, %fd546;
	ld.global.nc.f64 	%fd548, [%rd110+8];
	add.f64 	%fd549, %fd547, %fd548;
	ld.global.nc.f64 	%fd550, [%rd110+16];
	add.f64 	%fd551, %fd549, %fd550;
	ld.global.nc.f64 	%fd552, [%rd110+24];
	add.f64 	%fd724, %fd551, %fd552;
	add.s32 	%r536, %r536, 4;
$L__BB3_144:
	setp.eq.s32 	%p169, %r155, 0;
	@%p169 bra 	$L__BB3_147;
	mul.wide.u32 	%rd111, %r536, 8;
	add.s64 	%rd162, %rd3, %rd111;
	neg.s32 	%r539, %r155;
$L__BB3_146:
	.pragma "nounroll";
	ld.global.nc.f64 	%fd553, [%rd162];
	add.f64 	%fd724, %fd724, %fd553;
	add.s64 	%rd162, %rd162, 8;
	add.s32 	%r539, %r539, 1;
	setp.ne.s32 	%p170, %r539, 0;
	@%p170 bra 	$L__BB3_146;
$L__BB3_147:
	setp.eq.s32 	%p171, %r205, 0;
	mov.f64 	%fd733, 0d0000000000000000;
	@%p171 bra 	$L__BB3_159;
	and.b32  	%r161, %r205, 7;
	setp.lt.u32 	%p172, %r205, 8;
	mov.f64 	%fd733, 0d0000000000000000;
	mov.b32 	%r542, 0;
	@%p172 bra 	$L__BB3_151;
	and.b32  	%r542, %r205, -8;
	neg.s32 	%r541, %r542;
	add.s64 	%rd164, %rd5, 96;
	mov.f64 	%fd733, 0d0000000000000000;
$L__BB3_150:
	.pragma "nounroll";
	ld.global.nc.f64 	%fd558, [%rd164+-96];
	ld.global.nc.f64 	%fd559, [%rd164+-88];
	ld.global.nc.u32 	%r456, [%rd164+-80];
	mul.wide.u32 	%rd112, %r456, 8;
	add.s64 	%rd113, %rd4, %rd112;
	ld.global.nc.f64 	%fd560, [%rd113];
	sub.f64 	%fd561, %fd560, %fd558;
	mul.f64 	%fd562, %fd559, %fd561;
	mul.f64 	%fd563, %fd562, 0d3FE0000000000000;
	fma.rn.f64 	%fd564, %fd562, %fd563, %fd733;
	ld.global.nc.f64 	%fd565, [%rd164+-72];
	ld.global.nc.f64 	%fd566, [%rd164+-64];
	ld.global.nc.u32 	%r457, [%rd164+-56];
	mul.wide.u32 	%rd114, %r457, 8;
	add.s64 	%rd115, %rd4, %rd114;
	ld.global.nc.f64 	%fd567, [%rd115];
	sub.f64 	%fd568, %fd567, %fd565;
	mul.f64 	%fd569, %fd566, %fd568;
	mul.f64 	%fd570, %fd569, 0d3FE0000000000000;
	fma.rn.f64 	%fd571, %fd569, %fd570, %fd564;
	ld.global.nc.f64 	%fd572, [%rd164+-48];
	ld.global.nc.f64 	%fd573, [%rd164+-40];
	ld.global.nc.u32 	%r458, [%rd164+-32];
	mul.wide.u32 	%rd116, %r458, 8;
	add.s64 	%rd117, %rd4, %rd116;
	ld.global.nc.f64 	%fd574, [%rd117];
	sub.f64 	%fd575, %fd574, %fd572;
	mul.f64 	%fd576, %fd573, %fd575;
	mul.f64 	%fd577, %fd576, 0d3FE0000000000000;
	fma.rn.f64 	%fd578, %fd576, %fd577, %fd571;
	ld.global.nc.f64 	%fd579, [%rd164+-24];
	ld.global.nc.f64 	%fd580, [%rd164+-16];
	ld.global.nc.u32 	%r459, [%rd164+-8];
	mul.wide.u32 	%rd118, %r459, 8;
	add.s64 	%rd119, %rd4, %rd118;
	ld.global.nc.f64 	%fd581, [%rd119];
	sub.f64 	%fd582, %fd581, %fd579;
	mul.f64 	%fd583, %fd580, %fd582;
	mul.f64 	%fd584, %fd583, 0d3FE0000000000000;
	fma.rn.f64 	%fd585, %fd583, %fd584, %fd578;
	ld.global.nc.f64 	%fd586, [%rd164];
	ld.global.nc.f64 	%fd587, [%rd164+8];
	ld.global.nc.u32 	%r460, [%rd164+16];
	mul.wide.u32 	%rd120, %r460, 8;
	add.s64 	%rd121, %rd4, %rd120;
	ld.global.nc.f64 	%fd588, [%rd121];
	sub.f64 	%fd589, %fd588, %fd586;
	mul.f64 	%fd590, %fd587, %fd589;
	mul.f64 	%fd591, %fd590, 0d3FE0000000000000;
	fma.rn.f64 	%fd592, %fd590, %fd591, %fd585;
	ld.global.nc.f64 	%fd593, [%rd164+24];
	ld.global.nc.f64 	%fd594, [%rd164+32];
	ld.global.nc.u32 	%r461, [%rd164+40];
	mul.wide.u32 	%rd122, %r461, 8;
	add.s64 	%rd123, %rd4, %rd122;
	ld.global.nc.f64 	%fd595, [%rd123];
	sub.f64 	%fd596, %fd595, %fd593;
	mul.f64 	%fd597, %fd594, %fd596;
	mul.f64 	%fd598, %fd597, 0d3FE0000000000000;
	fma.rn.f64 	%fd599, %fd597, %fd598, %fd592;
	ld.global.nc.f64 	%fd600, [%rd164+48];
	ld.global.nc.f64 	%fd601, [%rd164+56];
	ld.global.nc.u32 	%r462, [%rd164+64];
	mul.wide.u32 	%rd124, %r462, 8;
	add.s64 	%rd125, %rd4, %rd124;
	ld.global.nc.f64 	%fd602, [%rd125];
	sub.f64 	%fd603, %fd602, %fd600;
	mul.f64 	%fd604, %fd601, %fd603;
	mul.f64 	%fd605, %fd604, 0d3FE0000000000000;
	fma.rn.f64 	%fd606, %fd604, %fd605, %fd599;
	ld.global.nc.f64 	%fd607, [%rd164+72];
	ld.global.nc.f64 	%fd608, [%rd164+80];
	ld.global.nc.u32 	%r463, [%rd164+88];
	mul.wide.u32 	%rd126, %r463, 8;
	add.s64 	%rd127, %rd4, %rd126;
	ld.global.nc.f64 	%fd609, [%rd127];
	sub.f64 	%fd610, %fd609, %fd607;
	mul.f64 	%fd611, %fd608, %fd610;
	mul.f64 	%fd612, %fd611, 0d3FE0000000000000;
	fma.rn.f64 	%fd733, %fd611, %fd612, %fd606;
	add.s32 	%r541, %r541, 8;
	add.s64 	%rd164, %rd164, 192;
	setp.ne.s32 	%p173, %r541, 0;
	@%p173 bra 	$L__BB3_150;
$L__BB3_151:
	setp.eq.s32 	%p174, %r161, 0;
	@%p174 bra 	$L__BB3_159;
	and.b32  	%r169, %r205, 3;
	setp.lt.u32 	%p175, %r161, 4;
	@%p175 bra 	$L__BB3_154;
	mul.wide.u32 	%rd128, %r542, 24;
	add.s64 	%rd129, %rd5, %rd128;
	ld.global.nc.f64 	%fd614, [%rd129];
	ld.global.nc.f64 	%fd615, [%rd129+8];
	ld.global.nc.u32 	%r464, [%rd129+16];
	mul.wide.u32 	%rd130, %r464, 8;
	add.s64 	%rd131, %rd4, %rd130;
	ld.global.nc.f64 	%fd616, [%rd131];
	sub.f64 	%fd617, %fd616, %fd614;
	mul.f64 	%fd618, %fd615, %fd617;
	mul.f64 	%fd619, %fd618, 0d3FE0000000000000;
	fma.rn.f64 	%fd620, %fd618, %fd619, %fd733;
	ld.global.nc.f64 	%fd621, [%rd129+24];
	ld.global.nc.f64 	%fd622, [%rd129+32];
	ld.global.nc.u32 	%r465, [%rd129+40];
	mul.wide.u32 	%rd132, %r465, 8;
	add.s64 	%rd133, %rd4, %rd132;
	ld.global.nc.f64 	%fd623, [%rd133];
	sub.f64 	%fd624, %fd623, %fd621;
	mul.f64 	%fd625, %fd622, %fd624;
	mul.f64 	%fd626, %fd625, 0d3FE0000000000000;
	fma.rn.f64 	%fd627, %fd625, %fd626, %fd620;
	ld.global.nc.f64 	%fd628, [%rd129+48];
	ld.global.nc.f64 	%fd629, [%rd129+56];
	ld.global.nc.u32 	%r466, [%rd129+64];
	mul.wide.u32 	%rd134, %r466, 8;
	add.s64 	%rd135, %rd4, %rd134;
	ld.global.nc.f64 	%fd630, [%rd135];
	sub.f64 	%fd631, %fd630, %fd628;
	mul.f64 	%fd632, %fd629, %fd631;
	mul.f64 	%fd633, %fd632, 0d3FE0000000000000;
	fma.rn.f64 	%fd634, %fd632, %fd633, %fd627;
	ld.global.nc.f64 	%fd635, [%rd129+72];
	ld.global.nc.f64 	%fd636, [%rd129+80];
	ld.global.nc.u32 	%r467, [%rd129+88];
	mul.wide.u32 	%rd136, %r467, 8;
	add.s64 	%rd137, %rd4, %rd136;
	ld.global.nc.f64 	%fd637, [%rd137];
	sub.f64 	%fd638, %fd637, %fd635;
	mul.f64 	%fd639, %fd636, %fd638;
	mul.f64 	%fd640, %fd639, 0d3FE0000000000000;
	fma.rn.f64 	%fd733, %fd639, %fd640, %fd634;
	add.s32 	%r542, %r542, 4;
$L__BB3_154:
	setp.eq.s32 	%p176, %r169, 0;
	@%p176 bra 	$L__BB3_159;
	setp.eq.s32 	%p177, %r169, 1;
	@%p177 bra 	$L__BB3_157;
	mul.wide.u32 	%rd138, %r542, 24;
	add.s64 	%rd139, %rd5, %rd138;
	ld.global.nc.f64 	%fd642, [%rd139];
	ld.global.nc.f64 	%fd643, [%rd139+8];
	ld.global.nc.u32 	%r468, [%rd139+16];
	mul.wide.u32 	%rd140, %r468, 8;
	add.s64 	%rd141, %rd4, %rd140;
	ld.global.nc.f64 	%fd644, [%rd141];
	sub.f64 	%fd645, %fd644, %fd642;
	mul.f64 	%fd646, %fd643, %fd645;
	mul.f64 	%fd647, %fd646, 0d3FE0000000000000;
	fma.rn.f64 	%fd648, %fd646, %fd647, %fd733;
	ld.global.nc.f64 	%fd649, [%rd139+24];
	ld.global.nc.f64 	%fd650, [%rd139+32];
	ld.global.nc.u32 	%r469, [%rd139+40];
	mul.wide.u32 	%rd142, %r469, 8;
	add.s64 	%rd143, %rd4, %rd142;
	ld.global.nc.f64 	%fd651, [%rd143];
	sub.f64 	%fd652, %fd651, %fd649;
	mul.f64 	%fd653, %fd650, %fd652;
	mul.f64 	%fd654, %fd653, 0d3FE0000000000000;
	fma.rn.f64 	%fd733, %fd653, %fd654, %fd648;
	add.s32 	%r542, %r542, 2;
$L__BB3_157:
	and.b32  	%r470, %r205, 1;
	setp.eq.b32 	%p178, %r470, 1;
	not.pred 	%p179, %p178;
	@%p179 bra 	$L__BB3_159;
	mul.wide.u32 	%rd144, %r542, 24;
	add.s64 	%rd145, %rd5, %rd144;
	ld.global.nc.f64 	%fd655, [%rd145];
	ld.global.nc.f64 	%fd656, [%rd145+8];
	ld.global.nc.u32 	%r471, [%rd145+16];
	mul.wide.u32 	%rd146, %r471, 8;
	add.s64 	%rd147, %rd4, %rd146;
	ld.global.nc.f64 	%fd657, [%rd147];
	sub.f64 	%fd658, %fd657, %fd655;
	mul.f64 	%fd659, %fd656, %fd658;
	mul.f64 	%fd660, %fd659, 0d3FE0000000000000;
	fma.rn.f64 	%fd733, %fd659, %fd660, %fd733;
$L__BB3_159:
	ld.param.f64 	%fd694, [flow_nll_grad_reduce_f32_param_12];
	ld.param.u64 	%rd161, [flow_nll_grad_reduce_f32_param_5];
	setp.eq.s32 	%p180, %r203, 0;
	sub.f64 	%fd661, %fd724, %fd74;
	add.f64 	%fd662, %fd661, %fd733;
	add.f64 	%fd663, %fd694, %fd662;
	cvta.to.global.u64 	%rd148, %rd161;
	st.global.f64 	[%rd148], %fd663;
	@%p180 bra 	$L__BB3_171;
	add.s32 	%r473, %r203, -1;
	and.b32  	%r174, %r203, 7;
	setp.lt.u32 	%p181, %r473, 7;
	mov.b32 	%r545, 0;
	@%p181 bra 	$L__BB3_163;
	and.b32  	%r545, %r203, -8;
	neg.s32 	%r549, %r545;
	shl.b32 	%r474, %r2, 3;
	mov.u32 	%r475, s_mem;
	add.s32 	%r476, %r474, %r475;
	add.s32 	%r548, %r476, 32;
	add.s64 	%rd165, %rd6, 32;
$L__BB3_162:
	.pragma "nounroll";
	ld.shared.f64 	%fd664, [%r548+-32];
	st.global.f64 	[%rd165+-32], %fd664;
	ld.shared.f64 	%fd665, [%r548+-24];
	st.global.f64 	[%rd165+-24], %fd665;
	ld.shared.f64 	%fd666, [%r548+-16];
	st.global.f64 	[%rd165+-16], %fd666;
	ld.shared.f64 	%fd667, [%r548+-8];
	st.global.f64 	[%rd165+-8], %fd667;
	ld.shared.f64 	%fd668, [%r548];
	st.global.f64 	[%rd165], %fd668;
	ld.shared.f64 	%fd669, [%r548+8];
	st.global.f64 	[%rd165+8], %fd669;
	ld.shared.f64 	%fd670, [%r548+16];
	st.global.f64 	[%rd165+16], %fd670;
	ld.shared.f64 	%fd671, [%r548+24];
	st.global.f64 	[%rd165+24], %fd671;
	add.s32 	%r549, %r549, 8;
	add.s32 	%r548, %r548, 64;
	add.s64 	%rd165, %rd165, 64;
	setp.eq.s32 	%p182, %r549, 0;
	@%p182 bra 	$L__BB3_163;
	bra.uni 	$L__BB3_162;
$L__BB3_163:
	setp.eq.s32 	%p183, %r174, 0;
	@%p183 bra 	$L__BB3_171;
	and.b32  	%r179, %r203, 3;
	setp.lt.u32 	%p184, %r174, 4;
	@%p184 bra 	$L__BB3_166;
	shl.b32 	%r477, %r545, 3;
	add.s32 	%r478, %r3, %r477;
	ld.shared.f64 	%fd672, [%r478];
	mul.wide.u32 	%rd149, %r545, 8;
	add.s64 	%rd150, %rd6, %rd149;
	st.global.f64 	[%rd150], %fd672;
	ld.shared.f64 	%fd673, [%r478+8];
	st.global.f64 	[%rd150+8], %fd673;
	ld.shared.f64 	%fd674, [%r478+16];
	st.global.f64 	[%rd150+16], %fd674;
	ld.shared.f64 	%fd675, [%r478+24];
	st.global.f64 	[%rd150+24], %fd675;
	add.s32 	%r545, %r545, 4;
$L__BB3_166:
	setp.eq.s32 	%p185, %r179, 0;
	@%p185 bra 	$L__BB3_171;
	setp.eq.s32 	%p186, %r179, 1;
	@%p186 bra 	$L__BB3_169;
	shl.b32 	%r479, %r545, 3;
	add.s32 	%r480, %r3, %r479;
	ld.shared.f64 	%fd676, [%r480];
	mul.wide.u32 	%rd151, %r545, 8;
	add.s64 	%rd152, %rd6, %rd151;
	st.global.f64 	[%rd152], %fd676;
	ld.shared.f64 	%fd677, [%r480+8];
	st.global.f64 	[%rd152+8], %fd677;
	add.s32 	%r545, %r545, 2;
$L__BB3_169:
	and.b32  	%r481, %r203, 1;
	setp.eq.b32 	%p187, %r481, 1;
	not.pred 	%p188, %p187;
	@%p188 bra 	$L__BB3_171;
	shl.b32 	%r482, %r545, 3;
	add.s32 	%r483, %r3, %r482;
	ld.shared.f64 	%fd678, [%r483];
	mul.wide.u32 	%rd153, %r545, 8;
	add.s64 	%rd154, %rd6, %rd153;
	st.global.f64 	[%rd154], %fd678;
$L__BB3_171:
	setp.eq.s32 	%p189, %r19, 0;
	@%p189 bra 	$L__BB3_183;
	and.b32  	%r184, %r19, 7;
	setp.lt.u32 	%p190, %r19, 8;
	mov.b32 	%r552, 0;
	@%p190 bra 	$L__BB3_175;
	and.b32  	%r552, %r19, -8;
	neg.s32 	%r551, %r552;
	shl.b32 	%r485, %r203, 3;
	add.s32 	%r486, %r485, 8;
	mov.u32 	%r487, s_mem;
	mad.lo.s32 	%r488, %r2, %r486, %r487;
	add.s32 	%r550, %r488, 32;
	add.s64 	%rd166, %rd7, 32;
$L__BB3_174:
	.pragma "nounroll";
	ld.shared.f64 	%fd679, [%r550+-32];
	st.global.f64 	[%rd166+-32], %fd679;
	ld.shared.f64 	%fd680, [%r550+-24];
	st.global.f64 	[%rd166+-24], %fd680;
	ld.shared.f64 	%fd681, [%r550+-16];
	st.global.f64 	[%rd166+-16], %fd681;
	ld.shared.f64 	%fd682, [%r550+-8];
	st.global.f64 	[%rd166+-8], %fd682;
	ld.shared.f64 	%fd683, [%r550];
	st.global.f64 	[%rd166], %fd683;
	ld.shared.f64 	%fd684, [%r550+8];
	st.global.f64 	[%rd166+8], %fd684;
	ld.shared.f64 	%fd685, [%r550+16];
	st.global.f64 	[%rd166+16], %fd685;
	ld.shared.f64 	%fd686, [%r550+24];
	st.global.f64 	[%rd166+24], %fd686;
	add.s32 	%r551, %r551, 8;
	add.s32 	%r550, %r550, 64;
	add.s64 	%rd166, %rd166, 64;
	setp.ne.s32 	%p191, %r551, 0;
	@%p191 bra 	$L__BB3_174;
$L__BB3_175:
	setp.eq.s32 	%p192, %r184, 0;
	@%p192 bra 	$L__BB3_183;
	and.b32  	%r197, %r19, 3;
	setp.lt.u32 	%p193, %r184, 4;
	@%p193 bra 	$L__BB3_178;
	shl.b32 	%r489, %r552, 3;
	add.s32 	%r490, %r18, %r489;
	ld.shared.f64 	%fd687, [%r490];
	mul.wide.u32 	%rd155, %r552, 8;
	add.s64 	%rd156, %rd7, %rd155;
	st.global.f64 	[%rd156], %fd687;
	ld.shared.f64 	%fd688, [%r490+8];
	st.global.f64 	[%rd156+8], %fd688;
	ld.shared.f64 	%fd689, [%r490+16];
	st.global.f64 	[%rd156+16], %fd689;
	ld.shared.f64 	%fd690, [%r490+24];
	st.global.f64 	[%rd156+24], %fd690;
	add.s32 	%r552, %r552, 4;
$L__BB3_178:
	setp.eq.s32 	%p194, %r197, 0;
	@%p194 bra 	$L__BB3_183;
	setp.eq.s32 	%p195, %r197, 1;
	@%p195 bra 	$L__BB3_181;
	shl.b32 	%r491, %r552, 3;
	add.s32 	%r492, %r18, %r491;
	ld.shared.f64 	%fd691, [%r492];
	mul.wide.u32 	%rd157, %r552, 8;
	add.s64 	%rd158, %rd7, %rd157;
	st.global.f64 	[%rd158], %fd691;
	ld.shared.f64 	%fd692, [%r492+8];
	st.global.f64 	[%rd158+8], %fd692;
	add.s32 	%r552, %r552, 2;
$L__BB3_181:
	and.b32  	%r493, %r19, 1;
	setp.eq.b32 	%p196, %r493, 1;
	not.pred 	%p197, %p196;
	@%p197 bra 	$L__BB3_183;
	shl.b32 	%r494, %r552, 3;
	add.s32 	%r495, %r18, %r494;
	ld.shared.f64 	%fd693, [%r495];
	mul.wide.u32 	%rd159, %r552, 8;
	add.s64 	%rd160, %rd7, %rd159;
	st.global.f64 	[%rd160], %fd693;
$L__BB3_183:
	ret;

}
	// .globl	flow_batch_nll_reduce
.visible .entry flow_batch_nll_reduce(
	.param .u64 .ptr .align 1 flow_batch_nll_reduce_param_0,
	.param .u64 .ptr .align 1 flow_batch_nll_reduce_param_1,
	.param .u64 .ptr .align 1 flow_batch_nll_reduce_param_2,
	.param .u64 .ptr .align 1 flow_batch_nll_reduce_param_3,
	.param .u64 .ptr .align 1 flow_batch_nll_reduce_param_4,
	.param .u64 .ptr .align 1 flow_batch_nll_reduce_param_5,
	.param .u32 flow_batch_nll_reduce_param_6,
	.param .u32 flow_batch_nll_reduce_param_7,
	.param .u32 flow_batch_nll_reduce_param_8,
	.param .f64 flow_batch_nll_reduce_param_9,
	.param .u32 flow_batch_nll_reduce_param_10
)
{
	.reg .pred 	%p<63>;
	.reg .b32 	%r<191>;
	.reg .b32 	%f<5>;
	.reg .b64 	%rd<133>;
	.reg .b64 	%fd<431>;

	ld.param.u64 	%rd23, [flow_batch_nll_reduce_param_1];
	ld.param.u64 	%rd24, [flow_batch_nll_reduce_param_2];
	ld.param.u64 	%rd27, [flow_batch_nll_reduce_param_4];
	ld.param.u32 	%r69, [flow_batch_nll_reduce_param_6];
	ld.param.u32 	%r70, [flow_batch_nll_reduce_param_7];
	ld.param.u32 	%r71, [flow_batch_nll_reduce_param_8];
	ld.param.u32 	%r72, [flow_batch_nll_reduce_param_10];
	cvta.to.global.u64 	%rd1, %rd27;
	cvta.to.global.u64 	%rd2, %rd23;
	mov.u32 	%r1, %ctaid.x;
	setp.ge.u32 	%p1, %r1, %r72;
	@%p1 bra 	$L__BB4_66;
	cvta.to.global.u64 	%rd3, %rd24;
	mov.u32 	%r2, %tid.x;
	mul.wide.u32 	%rd28, %r1, 4;
	add.s64 	%rd29, %rd2, %rd28;
	ld.global.nc.u32 	%r3, [%rd29];
	ld.global.nc.u32 	%r4, [%rd29+4];
	sub.s32 	%r73, %r4, %r3;
	mul.wide.u32 	%rd4, %r69, %r1;
	mul.wide.u32 	%rd5, %r70, %r1;
	setp.ge.u32 	%p2, %r2, %r73;
	mov.f64 	%fd413, 0d0000000000000000;
	@%p2 bra 	$L__BB4_35;
	mov.b32 	%r74, 1127219200;
	mov.b32 	%r75, -2147483648;
	mov.b64 	%fd1, {%r75, %r74};
	mov.f64 	%fd77, 0d0010000000000000;
	{
	.reg .b32 %temp; 
	mov.b64 	{%temp, %r76}, %fd77;
	}
	{
	.reg .b32 %temp; 
	mov.b64 	{%r77, %temp}, %fd77;
	}
	setp.lt.s32 	%p3, %r76, 1048576;
	mov.f64 	%fd78, 0d0370000000000000;
	{
	.reg .b32 %temp; 
	mov.b64 	{%temp, %r78}, %fd78;
	}
	{
	.reg .b32 %temp; 
	mov.b64 	{%r79, %temp}, %fd78;
	}
	selp.b32 	%r80, %r78, %r76, %p3;
	selp.b32 	%r81, %r79, %r77, %p3;
	add.s32 	%r5, %r80, -2146435072;
	selp.f64 	%fd79, 0d0370000000000000, 0d0010000000000000, %p3;
	fma.rn.f64 	%fd80, %fd79, 0d7FF0000000000000, 0d7FF0000000000000;
	{
	.reg .b32 %temp; 
	mov.b64 	{%temp, %r82}, %fd79;
	}
	and.b32  	%r83, %r82, 2147483647;
	setp.eq.s32 	%p4, %r83, 0;
	selp.f64 	%fd2, 0dFFF0000000000000, %fd80, %p4;
	selp.b32 	%r84, -1077, -1023, %p3;
	shr.u32 	%r85, %r80, 20;
	add.s32 	%r6, %r84, %r85;
	and.b32  	%r86, %r80, 1048575;
	or.b32  	%r7, %r86, 1072693248;
	mov.b64 	%fd3, {%r81, %r7};
	{
	.reg .b32 %temp; 
	mov.b64 	{%r87, %temp}, %fd3;
	}
	{
	.reg .b32 %temp; 
	mov.b64 	{%temp, %r88}, %fd3;
	}
	add.s32 	%r89, %r88, -1048576;
	mov.b64 	%fd4, {%r87, %r89};
	mov.f64 	%fd413, 0d0000000000000000;
	shl.b64 	%rd31, %rd4, 3;
	add.s64 	%rd6, %rd3, %rd31;
	mov.u32 	%r171, %r2;
$L__BB4_3:
	setp.eq.s32 	%p5, %r69, 0;
	mov.f64 	%fd406, 0d0000000000000000;
	mov.f64 	%fd405, 0dFFF0000000000000;
	@%p5 bra 	$L__BB4_25;
	neg.s32 	%r172, %r69;
	mov.f64 	%fd405, 0dFFF0000000000000;
	mov.f64 	%fd406, 0d0000000000000000;
	mov.b64 	%rd129, 0;
	mov.u64 	%rd128, %rd6;
$L__BB4_5:
	ld.global.nc.f64 	%fd400, [%rd128];
	mov.b64 	%rd32, %fd400;
	setp.lt.s64 	%p6, %rd32, 0;
	and.b64  	%rd33, %rd32, 9223372036854775807;
	add.s64 	%rd34, %rd33, -4503599627370496;
	setp.lt.u64 	%p7, %rd34, 9214364837600034816;
	and.pred  	%p8, %p7, %p6;
	add.s64 	%rd35, %rd33, -1;
	setp.lt.u64 	%p9, %rd35, 4503599627370495;
	and.pred  	%p10, %p9, %p6;
	setp.eq.s64 	%p11, %rd33, 0;
	or.pred  	%p12, %p11, %p10;
	setp.eq.s64 	%p13, %rd33, 9218868437227405312;
	or.pred  	%p14, %p12, %p13;
	setp.gt.s64 	%p15, %rd33, 9218868437227405312;
	or.pred  	%p16, %p14, %p15;
	or.pred  	%p17, %p16, %p8;
	@%p17 bra 	$L__BB4_24;
	ld.param.u64 	%rd125, [flow_batch_nll_reduce_param_1];
	ld.param.u64 	%rd124, [flow_batch_nll_reduce_param_0];
	cvta.to.global.u64 	%rd36, %rd125;
	ld.global.nc.u32 	%r90, [%rd36];
	sub.s32 	%r91, %r4, %r90;
	cvt.u64.u32 	%rd37, %r91;
	cvt.u64.u32 	%rd38, %r90;
	add.s32 	%r92, %r171, %r3;
	cvt.u64.u32 	%rd39, %r92;
	sub.s64 	%rd40, %rd39, %rd38;
	mad.lo.s64 	%rd41, %rd37, %rd129, %rd40;
	cvta.to.global.u64 	%rd42, %rd124;
	shl.b64 	%rd43, %rd41, 3;
	add.s64 	%rd44, %rd42, %rd43;
	ld.global.nc.f64 	%fd9, [%rd44];
	abs.f64 	%fd85, %fd9;
	setp.equ.f64 	%p18, %fd85, 0d7FF0000000000000;
	@%p18 bra 	$L__BB4_24;
	{
	.reg .b32 %temp; 
	mov.b64 	{%temp, %r173}, %fd400;
	}
	{
	.reg .b32 %temp; 
	mov.b64 	{%r174, %temp}, %fd400;
	}
	setp.gt.s32 	%p19, %r173, 1048575;
	mov.b32 	%r175, -1023;
	@%p19 bra 	$L__BB4_9;
	mul.f64 	%fd400, %fd400, 0d4350000000000000;
	{
	.reg .b32 %temp; 
	mov.b64 	{%temp, %r173}, %fd400;
	}
	{
	.reg .b32 %temp; 
	mov.b64 	{%r174, %temp}, %fd400;
	}
	mov.b32 	%r175, -1077;
$L__BB4_9:
	add.s32 	%r95, %r173, -1;
	setp.gt.u32 	%p20, %r95, 2146435070;
	@%p20 bra 	$L__BB4_13;
	shr.u32 	%r98, %r173, 20;
	add.s32 	%r176, %r175, %r98;
	and.b32  	%r99, %r173, 1048575;
	or.b32  	%r100, %r99, 1072693248;
	mov.b64 	%fd401, {%r174, %r100};
	setp.lt.u32 	%p22, %r100, 1073127583;
	@%p22 bra 	$L__BB4_12;
	{
	.reg .b32 %temp; 
	mov.b64 	{%r101, %temp}, %fd401;
	}
	{
	.reg .b32 %temp; 
	mov.b64 	{%temp, %r102}, %fd401;
	}
	add.s32 	%r103, %r102, -1048576;
	mov.b64 	%fd401, {%r101, %r103};
	add.s32 	%r176, %r176, 1;
$L__BB4_12:
	add.f64 	%fd87, %fd401, 0dBFF0000000000000;
	add.f64 	%fd88, %fd401, 0d3FF0000000000000;
	rcp.approx.ftz.f64 	%fd89, %fd88;
	neg.f64 	%fd90, %fd88;
	fma.rn.f64 	%fd91, %fd90, %fd89, 0d3FF0000000000000;
	fma.rn.f64 	%fd92, %fd91, %fd91, %fd91;
	fma.rn.f64 	%fd93, %fd92, %fd89, %fd89;
	mul.f64 	%fd94, %fd87, %fd93;
	fma.rn.f64 	%fd95, %fd87, %fd93, %fd94;
	mul.f64 	%fd96, %fd95, %fd95;
	fma.rn.f64 	%fd97, %fd96, 0d3EB1380B3AE80F1E, 0d3ED0EE258B7A8B04;
	fma.rn.f64 	%fd98, %fd97, %fd96, 0d3EF3B2669F02676F;
	fma.rn.f64 	%fd99, %fd98, %fd96, 0d3F1745CBA9AB0956;
	fma.rn.f64 	%fd100, %fd99, %fd96, 0d3F3C71C72D1B5154;
	fma.rn.f64 	%fd101, %fd100, %fd96, 0d3F624924923BE72D;
	fma.rn.f64 	%fd102, %fd101, %fd96, 0d3F8999999999A3C4;
	fma.rn.f64 	%fd103, %fd102, %fd96, 0d3FB5555555555554;
	sub.f64 	%fd104, %fd87, %fd95;
	add.f64 	%fd105, %fd104, %fd104;
	neg.f64 	%fd106, %fd95;
	fma.rn.f64 	%fd107, %fd106, %fd87, %fd105;
	mul.f64 	%fd108, %fd93, %fd107;
	mul.f64 	%fd109, %fd96, %fd103;
	fma.rn.f64 	%fd110, %fd109, %fd95, %fd108;
	xor.b32  	%r104, %r176, -2147483648;
	mov.b32 	%r105, 1127219200;
	mov.b64 	%fd111, {%r104, %r105};
	sub.f64 	%fd112, %fd111, %fd1;
	fma.rn.f64 	%fd113, %fd112, 0d3FE62E42FEFA39EF, %fd95;
	fma.rn.f64 	%fd114, %fd112, 0dBFE62E42FEFA39EF, %fd113;
	sub.f64 	%fd115, %fd114, %fd95;
	sub.f64 	%fd116, %fd110, %fd115;
	fma.rn.f64 	%fd117, %fd112, 0d3C7ABC9E3B39803F, %fd116;
	add.f64 	%fd402, %fd113, %fd117;
	bra.uni 	$L__BB4_14;
$L__BB4_13:
	fma.rn.f64 	%fd86, %fd400, 0d7FF0000000000000, 0d7FF0000000000000;
	{
	.reg .b32 %temp; 
	mov.b64 	{%temp, %r96}, %fd400;
	}
	and.b32  	%r97, %r96, 2147483647;
	setp.eq.s32 	%p21, %r97, 0;
	selp.f64 	%fd402, 0dFFF0000000000000, %fd86, %p21;
$L__BB4_14:
	add.f64 	%fd18, %fd9, %fd402;
	abs.f64 	%fd118, %fd18;
	setp.equ.f64 	%p23, %fd118, 0d7FF0000000000000;
	@%p23 bra 	$L__BB4_24;
	setp.leu.f64 	%p24, %fd18, %fd405;
	@%p24 bra 	$L__BB4_20;
	sub.f64 	%fd19, %fd405, %fd18;
	fma.rn.f64 	%fd138, %fd19, 0d3FF71547652B82FE, 0d4338000000000000;
	{
	.reg .b32 %temp; 
	mov.b64 	{%r21, %temp}, %fd138;
	}
	mov.f64 	%fd139, 0dC338000000000000;
	add.rn.f64 	%fd140, %fd138, %fd139;
	fma.rn.f64 	%fd141, %fd140, 0dBFE62E42FEFA39EF, %fd19;
	fma.rn.f64 	%fd142, %fd140, 0dBC7ABC9E3B39803F, %fd141;
	fma.rn.f64 	%fd143, %fd142, 0d3E5ADE1569CE2BDF, 0d3E928AF3FCA213EA;
	fma.rn.f64 	%fd144, %fd143, %fd142, 0d3EC71DEE62401315;
	fma.rn.f64 	%fd145, %fd144, %fd142, 0d3EFA01997C89EB71;
	fma.rn.f64 	%fd146, %fd145, %fd142, 0d3F2A01A014761F65;
	fma.rn.f64 	%fd147, %fd146, %fd142, 0d3F56C16C1852B7AF;
	fma.rn.f64 	%fd148, %fd147, %fd142, 0d3F81111111122322;
	fma.rn.f64 	%fd149, %fd148, %fd142, 0d3FA55555555502A1;
	fma.rn.f64 	%fd150, %fd149, %fd142, 0d3FC5555555555511;
	fma.rn.f64 	%fd151, %fd150, %fd142, 0d3FE000000000000B;
	fma.rn.f64 	%fd152, %fd151, %fd142, 0d3FF0000000000000;
	fma.rn.f64 	%fd153, %fd152, %fd142, 0d3FF0000000000000;
	{
	.reg .b32 %temp; 
	mov.b64 	{%r22, %temp}, %fd153;
	}
	{
	.reg .b32 %temp; 
	mov.b64 	{%temp, %r23}, %fd153;
	}
	shl.b32 	%r118, %r21, 20;
	add.s32 	%r119, %r118, %r23;
	mov.b64 	%fd403, {%r22, %r119};
	{
	.reg .b32 %temp; 
	mov.b64 	{%temp, %r120}, %fd19;
	}
	mov.b32 	%f4, %r120;
	abs.f32 	%f1, %f4;
	setp.lt.f32 	%p28, %f1, 0f4086232B;
	@%p28 bra 	$L__BB4_19;
	setp.lt.f64 	%p29, %fd19, 0d0000000000000000;
	add.f64 	%fd154, %fd19, 0d7FF0000000000000;
	selp.f64 	%fd403, 0d0000000000000000, %fd154, %p29;
	setp.geu.f32 	%p30, %f1, 0f40874800;
	@%p30 bra 	$L__BB4_19;
	shr.u32 	%r121, %r21, 31;
	add.s32 	%r122, %r21, %r121;
	shr.s32 	%r123, %r122, 1;
	shl.b32 	%r124, %r123, 20;
	add.s32 	%r125, %r23, %r124;
	mov.b64 	%fd155, {%r22, %r125};
	sub.s32 	%r126, %r21, %r123;
	shl.b32 	%r127, %r126, 20;
	add.s32 	%r128, %r127, 1072693248;
	mov.b32 	%r129, 0;
	mov.b64 	%fd156, {%r129, %r128};
	mul.f64 	%fd403, %fd156, %fd155;
$L__BB4_19:
	fma.rn.f64 	%fd406, %fd406, %fd403, 0d3FF0000000000000;
	mov.f64 	%fd405, %fd18;
	bra.uni 	$L__BB4_24;
$L__BB4_20:
	sub.f64 	%fd25, %fd18, %fd405;
	fma.rn.f64 	%fd119, %fd25, 0d3FF71547652B82FE, 0d4338000000000000;
	{
	.reg .b32 %temp; 
	mov.b64 	{%r24, %temp}, %fd119;
	}
	mov.f64 	%fd120, 0dC338000000000000;
	add.rn.f64 	%fd121, %fd119, %fd120;
	fma.rn.f64 	%fd122, %fd121, 0dBFE62E42FEFA39EF, %fd25;
	fma.rn.f64 	%fd123, %fd121, 0dBC7ABC9E3B39803F, %fd122;
	fma.rn.f64 	%fd124, %fd123, 0d3E5ADE1569CE2BDF, 0d3E928AF3FCA213EA;
	fma.rn.f64 	%fd125, %fd124, %fd123, 0d3EC71DEE62401315;
	fma.rn.f64 	%fd126, %fd125, %fd123, 0d3EFA01997C89EB71;
	fma.rn.f64 	%fd127, %fd126, %fd123, 0d3F2A01A014761F65;
	fma.rn.f64 	%fd128, %fd127, %fd123, 0d3F56C16C1852B7AF;
	fma.rn.f64 	%fd129, %fd128, %fd123, 0d3F81111111122322;
	fma.rn.f64 	%fd130, %fd129, %fd123, 0d3FA55555555502A1;
	fma.rn.f64 	%fd131, %fd130, %fd123, 0d3FC5555555555511;
	fma.rn.f64 	%fd132, %fd131, %fd123, 0d3FE000000000000B;
	fma.rn.f64 	%fd133, %fd132, %fd123, 0d3FF0000000000000;
	fma.rn.f64 	%fd134, %fd133, %fd123, 0d3FF0000000000000;
	{
	.reg .b32 %temp; 
	mov.b64 	{%r25, %temp}, %fd134;
	}
	{
	.reg .b32 %temp; 
	mov.b64 	{%temp, %r26}, %fd134;
	}
	shl.b32 	%r106, %r24, 20;
	add.s32 	%r107, %r106, %r26;
	mov.b64 	%fd404, {%r25, %r107};
	{
	.reg .b32 %temp; 
	mov.b64 	{%temp, %r108}, %fd25;
	}
	mov.b32 	%f3, %r108;
	abs.f32 	%f2, %f3;
	setp.lt.f32 	%p25, %f2, 0f4086232B;
	@%p25 bra 	$L__BB4_23;
	setp.lt.f64 	%p26, %fd25, 0d0000000000000000;
	add.f64 	%fd135, %fd25, 0d7FF0000000000000;
	selp.f64 	%fd404, 0d0000000000000000, %fd135, %p26;
	setp.geu.f32 	%p27, %f2, 0f40874800;
	@%p27 bra 	$L__BB4_23;
	shr.u32 	%r109, %r24, 31;
	add.s32 	%r110, %r24, %r109;
	shr.s32 	%r111, %r110, 1;
	shl.b32 	%r112, %r111, 20;
	add.s32 	%r113, %r26, %r112;
	mov.b64 	%fd136, {%r25, %r113};
	sub.s32 	%r114, %r24, %r111;
	shl.b32 	%r115, %r114, 20;
	add.s32 	%r116, %r115, 1072693248;
	mov.b32 	%r117, 0;
	mov.b64 	%fd137, {%r117, %r116};
	mul.f64 	%fd404, %fd137, %fd136;
$L__BB4_23:
	add.f64 	%fd406, %fd406, %fd404;
$L__BB4_24:
	add.s32 	%r172, %r172, 1;
	setp.ne.s32 	%p31, %r172, 0;
	add.s64 	%rd129, %rd129, 1;
	add.s64 	%rd128, %rd128, 8;
	@%p31 bra 	$L__BB4_5;
$L__BB4_25:
	{
	.reg .b32 %temp; 
	mov.b64 	{%temp, %r177}, %fd406;
	}
	{
	.reg .b32 %temp; 
	mov.b64 	{%r178, %temp}, %fd406;
	}
	setp.gt.s32 	%p32, %r177, 1048575;
	mov.b32 	%r179, -1023;
	@%p32 bra 	$L__BB4_27;
	mul.f64 	%fd406, %fd406, 0d4350000000000000;
	{
	.reg .b32 %temp; 
	mov.b64 	{%temp, %r177}, %fd406;
	}
	{
	.reg .b32 %temp; 
	mov.b64 	{%r178, %temp}, %fd406;
	}
	mov.b32 	%r179, -1077;
$L__BB4_27:
	add.s32 	%r132, %r177, -1;
	setp.gt.u32 	%p33, %r132, 2146435070;
	@%p33 bra 	$L__BB4_31;
	shr.u32 	%r135, %r177, 20;
	add.s32 	%r180, %r179, %r135;
	and.b32  	%r136, %r177, 1048575;
	or.b32  	%r137, %r136, 1072693248;
	mov.b64 	%fd410, {%r178, %r137};
	setp.lt.u32 	%p35, %r137, 1073127583;
	@%p35 bra 	$L__BB4_30;
	{
	.reg .b32 %temp; 
	mov.b64 	{%r138, %temp}, %fd410;
	}
	{
	.reg .b32 %temp; 
	mov.b64 	{%temp, %r139}, %fd410;
	}
	add.s32 	%r140, %r139, -1048576;
	mov.b64 	%fd410, {%r138, %r140};
	add.s32 	%r180, %r180, 1;
$L__BB4_30:
	add.f64 	%fd158, %fd410, 0dBFF0000000000000;
	add.f64 	%fd159, %fd410, 0d3FF0000000000000;
	rcp.approx.ftz.f64 	%fd160, %fd159;
	neg.f64 	%fd161, %fd159;
	fma.rn.f64 	%fd162, %fd161, %fd160, 0d3FF0000000000000;
	fma.rn.f64 	%fd163, %fd162, %fd162, %fd162;
	fma.rn.f64 	%fd164, %fd163, %fd160, %fd160;
	mul.f64 	%fd165, %fd158, %fd164;
	fma.rn.f64 	%fd166, %fd158, %fd164, %fd165;
	mul.f64 	%fd167, %fd166, %fd166;
	fma.rn.f64 	%fd168, %fd167, 0d3EB1380B3AE80F1E, 0d3ED0EE258B7A8B04;
	fma.rn.f64 	%fd169, %fd168, %fd167, 0d3EF3B2669F02676F;
	fma.rn.f64 	%fd170, %fd169, %fd167, 0d3F1745CBA9AB0956;
	fma.rn.f64 	%fd171, %fd170, %fd167, 0d3F3C71C72D1B5154;
	fma.rn.f64 	%fd172, %fd171, %fd167, 0d3F624924923BE72D;
	fma.rn.f64 	%fd173, %fd172, %fd167, 0d3F8999999999A3C4;
	fma.rn.f64 	%fd174, %fd173, %fd167, 0d3FB5555555555554;
	sub.f64 	%fd175, %fd158, %fd166;
	add.f64 	%fd176, %fd175, %fd175;
	neg.f64 	%fd177, %fd166;
	fma.rn.f64 	%fd178, %fd177, %fd158, %fd176;
	mul.f64 	%fd179, %fd164, %fd178;
	mul.f64 	%fd180, %fd167, %fd174;
	fma.rn.f64 	%fd181, %fd180, %fd166, %fd179;
	xor.b32  	%r141, %r180, -2147483648;
	mov.b32 	%r142, 1127219200;
	mov.b64 	%fd182, {%r141, %r142};
	sub.f64 	%fd183, %fd182, %fd1;
	fma.rn.f64 	%fd184, %fd183, 0d3FE62E42FEFA39EF, %fd166;
	fma.rn.f64 	%fd185, %fd183, 0dBFE62E42FEFA39EF, %fd184;
	sub.f64 	%fd186, %fd185, %fd166;
	sub.f64 	%fd187, %fd181, %fd186;
	fma.rn.f64 	%fd188, %fd183, 0d3C7ABC9E3B39803F, %fd187;
	add.f64 	%fd411, %fd184, %fd188;
	bra.uni 	$L__BB4_32;
$L__BB4_31:
	fma.rn.f64 	%fd157, %fd406, 0d7FF0000000000000, 0d7FF0000000000000;
	{
	.reg .b32 %temp; 
	mov.b64 	{%temp, %r133}, %fd406;
	}
	and.b32  	%r134, %r133, 2147483647;
	setp.eq.s32 	%p34, %r134, 0;
	selp.f64 	%fd411, 0dFFF0000000000000, %fd157, %p34;
$L__BB4_32:
	setp.lt.u32 	%p36, %r5, -2146435071;
	add.f64 	%fd189, %fd405, %fd411;
	abs.f64 	%fd190, %fd189;
	setp.ne.f64 	%p37, %fd190, 0d7FF0000000000000;
	or.pred  	%p38, %p37, %p36;
	selp.f64 	%fd412, %fd189, %fd2, %p37;
	@%p38 bra 	$L__BB4_34;
	setp.gt.u32 	%p39, %r7, 1073127582;
	selp.f64 	%fd191, %fd4, %fd3, %p39;
	selp.u32 	%r143, 1, 0, %p39;
	add.s32 	%r144, %r6, %r143;
	add.f64 	%fd192, %fd191, 0dBFF0000000000000;
	add.f64 	%fd193, %fd191, 0d3FF0000000000000;
	rcp.approx.ftz.f64 	%fd194, %fd193;
	neg.f64 	%fd195, %fd193;
	fma.rn.f64 	%fd196, %fd195, %fd194, 0d3FF0000000000000;
	fma.rn.f64 	%fd197, %fd196, %fd196, %fd196;
	fma.rn.f64 	%fd198, %fd197, %fd194, %fd194;
	mul.f64 	%fd199, %fd192, %fd198;
	fma.rn.f64 	%fd200, %fd192, %fd198, %fd199;
	mul.f64 	%fd201, %fd200, %fd200;
	fma.rn.f64 	%fd202, %fd201, 0d3EB1380B3AE80F1E, 0d3ED0EE258B7A8B04;
	fma.rn.f64 	%fd203, %fd202, %fd201, 0d3EF3B2669F02676F;
	fma.rn.f64 	%fd204, %fd203, %fd201, 0d3F1745CBA9AB0956;
	fma.rn.f64 	%fd205, %fd204, %fd201, 0d3F3C71C72D1B5154;
	fma.rn.f64 	%fd206, %fd205, %fd201, 0d3F624924923BE72D;
	fma.rn.f64 	%fd207, %fd206, %fd201, 0d3F8999999999A3C4;
	fma.rn.f64 	%fd208, %fd207, %fd201, 0d3FB5555555555554;
	sub.f64 	%fd209, %fd192, %fd200;
	add.f64 	%fd210, %fd209, %fd209;
	neg.f64 	%fd211, %fd200;
	fma.rn.f64 	%fd212, %fd211, %fd192, %fd210;
	mul.f64 	%fd213, %fd198, %fd212;
	mul.f64 	%fd214, %fd201, %fd208;
	fma.rn.f64 	%fd215, %fd214, %fd200, %fd213;
	xor.b32  	%r145, %r144, -2147483648;
	mov.b32 	%r146, 1127219200;
	mov.b64 	%fd216, {%r145, %r146};
	sub.f64 	%fd217, %fd216, %fd1;
	fma.rn.f64 	%fd218, %fd217, 0d3FE62E42FEFA39EF, %fd200;
	fma.rn.f64 	%fd219, %fd217, 0dBFE62E42FEFA39EF, %fd218;
	sub.f64 	%fd220, %fd219, %fd200;
	sub.f64 	%fd221, %fd215, %fd220;
	fma.rn.f64 	%fd222, %fd217, 0d3C7ABC9E3B39803F, %fd221;
	add.f64 	%fd412, %fd218, %fd222;
$L__BB4_34:
	add.f64 	%fd413, %fd413, %fd412;
	mov.u32 	%r147, %ntid.x;
	add.s32 	%r171, %r171, %r147;
	sub.s32 	%r148, %r4, %r3;
	setp.lt.u32 	%p40, %r171, %r148;
	@%p40 bra 	$L__BB4_3;
$L__BB4_35:
	shl.b32 	%r149, %r2, 3;
	mov.u32 	%r150, s_scratch;
	add.s32 	%r39, %r150, %r149;
	st.shared.f64 	[%r39], %fd413;
	bar.sync 	0;
	mov.u32 	%r181, %ntid.x;
	setp.lt.u32 	%p41, %r181, 2;
	@%p41 bra 	$L__BB4_39;
$L__BB4_36:
	shr.u32 	%r42, %r181, 1;
	setp.ge.u32 	%p42, %r2, %r42;
	@%p42 bra 	$L__BB4_38;
	shl.b32 	%r151, %r42, 3;
	add.s32 	%r152, %r39, %r151;
	ld.shared.f64 	%fd223, [%r152];
	ld.shared.f64 	%fd224, [%r39];
	add.f64 	%fd225, %fd223, %fd224;
	st.shared.f64 	[%r39], %fd225;
$L__BB4_38:
	bar.sync 	0;
	setp.gt.u32 	%p43, %r181, 3;
	mov.u32 	%r181, %r42;
	@%p43 bra 	$L__BB4_36;
$L__BB4_39:
	setp.ne.s32 	%p44, %r2, 0;
	@%p44 bra 	$L__BB4_66;
	ld.shared.f64 	%fd48, [s_scratch];
	setp.eq.s32 	%p45, %r69, 0;
	mov.f64 	%fd421, 0d0000000000000000;
	@%p45 bra 	$L__BB4_53;
	and.b32  	%r43, %r69, 15;
	setp.lt.u32 	%p46, %r69, 16;
	mov.f64 	%fd421, 0d0000000000000000;
	mov.b32 	%r182, 0;
	@%p46 bra 	$L__BB4_44;
	and.b32  	%r182, %r69, -16;
	neg.s32 	%r186, %r182;
	shl.b64 	%rd45, %rd4, 3;
	add.s64 	%rd46, %rd45, %rd3;
	add.s64 	%rd131, %rd46, 64;
	mov.f64 	%fd421, 0d0000000000000000;
$L__BB4_43:
	.pragma "nounroll";
	ld.global.nc.f64 	%fd230, [%rd131+-64];
	add.f64 	%fd231, %fd421, %fd230;
	ld.global.nc.f64 	%fd232, [%rd131+-56];
	add.f64 	%fd233, %fd231, %fd232;
	ld.global.nc.f64 	%fd234, [%rd131+-48];
	add.f64 	%fd235, %fd233, %fd234;
	ld.global.nc.f64 	%fd236, [%rd131+-40];
	add.f64 	%fd237, %fd235, %fd236;
	ld.global.nc.f64 	%fd238, [%rd131+-32];
	add.f64 	%fd239, %fd237, %fd238;
	ld.global.nc.f64 	%fd240, [%rd131+-24];
	add.f64 	%fd241, %fd239, %fd240;
	ld.global.nc.f64 	%fd242, [%rd131+-16];
	add.f64 	%fd243, %fd241, %fd242;
	ld.global.nc.f64 	%fd244, [%rd131+-8];
	add.f64 	%fd245, %fd243, %fd244;
	ld.global.nc.f64 	%fd246, [%rd131];
	add.f64 	%fd247, %fd245, %fd246;
	ld.global.nc.f64 	%fd248, [%rd131+8];
	add.f64 	%fd249, %fd247, %fd248;
	ld.global.nc.f64 	%fd250, [%rd131+16];
	add.f64 	%fd251, %fd249, %fd250;
	ld.global.nc.f64 	%fd252, [%rd131+24];
	add.f64 	%fd253, %fd251, %fd252;
	ld.global.nc.f64 	%fd254, [%rd131+32];
	add.f64 	%fd255, %fd253, %fd254;
	ld.global.nc.f64 	%fd256, [%rd131+40];
	add.f64 	%fd257, %fd255, %fd256;
	ld.global.nc.f64 	%fd258, [%rd131+48];
	add.f64 	%fd259, %fd257, %fd258;
	ld.global.nc.f64 	%fd260, [%rd131+56];
	add.f64 	%fd421, %fd259, %fd260;
	add.s32 	%r186, %r186, 16;
	add.s64 	%rd131, %rd131, 128;
	setp.eq.s32 	%p47, %r186, 0;
	@%p47 bra 	$L__BB4_44;
	bra.uni 	$L__BB4_43;
$L__BB4_44:
	setp.eq.s32 	%p48, %r43, 0;
	@%p48 bra 	$L__BB4_53;
	shl.b64 	%rd47, %rd4, 3;
	add.s64 	%rd12, %rd3, %rd47;
	and.b32  	%r47, %r69, 7;
	setp.lt.u32 	%p49, %r43, 8;
	@%p49 bra 	$L__BB4_47;
	mul.wide.u32 	%rd48, %r182, 8;
	add.s64 	%rd49, %rd12, %rd48;
	ld.global.nc.f64 	%fd262, [%rd49];
	add.f64 	%fd263, %fd421, %fd262;
	ld.global.nc.f64 	%fd264, [%rd49+8];
	add.f64 	%fd265, %fd263, %fd264;
	ld.global.nc.f64 	%fd266, [%rd49+16];
	add.f64 	%fd267, %fd265, %fd266;
	ld.global.nc.f64 	%fd268, [%rd49+24];
	add.f64 	%fd269, %fd267, %fd268;
	ld.global.nc.f64 	%fd270, [%rd49+32];
	add.f64 	%fd271, %fd269, %fd270;
	ld.global.nc.f64 	%fd272, [%rd49+40];
	add.f64 	%fd273, %fd271, %fd272;
	ld.global.nc.f64 	%fd274, [%rd49+48];
	add.f64 	%fd275, %fd273, %fd274;
	ld.global.nc.f64 	%fd276, [%rd49+56];
	add.f64 	%fd421, %fd275, %fd276;
	add.s32 	%r182, %r182, 8;
$L__BB4_47:
	setp.eq.s32 	%p50, %r47, 0;
	@%p50 bra 	$L__BB4_53;
	and.b32  	%r50, %r69, 3;
	setp.lt.u32 	%p51, %r47, 4;
	@%p51 bra 	$L__BB4_50;
	mul.wide.u32 	%rd50, %r182, 8;
	add.s64 	%rd51, %rd12, %rd50;
	ld.global.nc.f64 	%fd278, [%rd51];
	add.f64 	%fd279, %fd421, %fd278;
	ld.global.nc.f64 	%fd280, [%rd51+8];
	add.f64 	%fd281, %fd279, %fd280;
	ld.global.nc.f64 	%fd282, [%rd51+16];
	add.f64 	%fd283, %fd281, %fd282;
	ld.global.nc.f64 	%fd284, [%rd51+24];
	add.f64 	%fd421, %fd283, %fd284;
	add.s32 	%r182, %r182, 4;
$L__BB4_50:
	setp.eq.s32 	%p52, %r50, 0;
	@%p52 bra 	$L__BB4_53;
	mul.wide.u32 	%rd53, %r182, 8;
	add.s64 	%rd54, %rd47, %rd53;
	add.s64 	%rd130, %rd3, %rd54;
	neg.s32 	%r185, %r50;
$L__BB4_52:
	.pragma "nounroll";
	ld.global.nc.f64 	%fd285, [%rd130];
	add.f64 	%fd421, %fd421, %fd285;
	add.s64 	%rd130, %rd130, 8;
	add.s32 	%r185, %r185, 1;
	setp.ne.s32 	%p53, %r185, 0;
	@%p53 bra 	$L__BB4_52;
$L__BB4_53:
	setp.eq.s32 	%p54, %r71, 0;
	mov.f64 	%fd430, 0d0000000000000000;
	@%p54 bra 	$L__BB4_65;
	ld.param.u64 	%rd126, [flow_batch_nll_reduce_param_3];
	cvta.to.global.u64 	%rd16, %rd126;
	and.b32  	%r56, %r71, 7;
	setp.lt.u32 	%p55, %r71, 8;
	mov.f64 	%fd430, 0d0000000000000000;
	mov.b32 	%r188, 0;
	@%p55 bra 	$L__BB4_57;
	and.b32  	%r188, %r71, -8;
	neg.s32 	%r187, %r188;
	add.s64 	%rd132, %rd16, 96;
	mov.f64 	%fd430, 0d0000000000000000;
$L__BB4_56:
	.pragma "nounroll";
	ld.global.nc.f64 	%fd290, [%rd132+-96];
	ld.global.nc.f64 	%fd291, [%rd132+-88];
	ld.global.nc.u32 	%r155, [%rd132+-80];
	cvt.u64.u32 	%rd55, %r155;
	add.s64 	%rd56, %rd5, %rd55;
	shl.b64 	%rd57, %rd56, 3;
	add.s64 	%rd58, %rd1, %rd57;
	ld.global.nc.f64 	%fd292, [%rd58];
	sub.f64 	%fd293, %fd292, %fd290;
	mul.f64 	%fd294, %fd291, %fd293;
	mul.f64 	%fd295, %fd294, 0d3FE0000000000000;
	fma.rn.f64 	%fd296, %fd294, %fd295, %fd430;
	ld.global.nc.f64 	%fd297, [%rd132+-72];
	ld.global.nc.f64 	%fd298, [%rd132+-64];
	ld.global.nc.u32 	%r156, [%rd132+-56];
	cvt.u64.u32 	%rd59, %r156;
	add.s64 	%rd60, %rd5, %rd59;
	shl.b64 	%rd61, %rd60, 3;
	add.s64 	%rd62, %rd1, %rd61;
	ld.global.nc.f64 	%fd299, [%rd62];
	sub.f64 	%fd300, %fd299, %fd297;
	mul.f64 	%fd301, %fd298, %fd300;
	mul.f64 	%fd302, %fd301, 0d3FE0000000000000;
	fma.rn.f64 	%fd303, %fd301, %fd302, %fd296;
	ld.global.nc.f64 	%fd304, [%rd132+-48];
	ld.global.nc.f64 	%fd305, [%rd132+-40];
	ld.global.nc.u32 	%r157, [%rd132+-32];
	cvt.u64.u32 	%rd63, %r157;
	add.s64 	%rd64, %rd5, %rd63;
	shl.b64 	%rd65, %rd64, 3;
	add.s64 	%rd66, %rd1, %rd65;
	ld.global.nc.f64 	%fd306, [%rd66];
	sub.f64 	%fd307, %fd306, %fd304;
	mul.f64 	%fd308, %fd305, %fd307;
	mul.f64 	%fd309, %fd308, 0d3FE0000000000000;
	fma.rn.f64 	%fd310, %fd308, %fd309, %fd303;
	ld.global.nc.f64 	%fd311, [%rd132+-24];
	ld.global.nc.f64 	%fd312, [%rd132+-16];
	ld.global.nc.u32 	%r158, [%rd132+-8];
	cvt.u64.u32 	%rd67, %r158;
	add.s64 	%rd68, %rd5, %rd67;
	shl.b64 	%rd69, %rd68, 3;
	add.s64 	%rd70, %rd1, %rd69;
	ld.global.nc.f64 	%fd313, [%rd70];
	sub.f64 	%fd314, %fd313, %fd311;
	mul.f64 	%fd315, %fd312, %fd314;
	mul.f64 	%fd316, %fd315, 0d3FE0000000000000;
	fma.rn.f64 	%fd317, %fd315, %fd316, %fd310;
	ld.global.nc.f64 	%fd318, [%rd132];
	ld.global.nc.f64 	%fd319, [%rd132+8];
	ld.global.nc.u32 	%r159, [%rd132+16];
	cvt.u64.u32 	%rd71, %r159;
	add.s64 	%rd72, %rd5, %rd71;
	shl.b64 	%rd73, %rd72, 3;
	add.s64 	%rd74, %rd1, %rd73;
	ld.global.nc.f64 	%fd320, [%rd74];
	sub.f64 	%fd321, %fd320, %fd318;
	mul.f64 	%fd322, %fd319, %fd321;
	mul.f64 	%fd323, %fd322, 0d3FE0000000000000;
	fma.rn.f64 	%fd324, %fd322, %fd323, %fd317;
	ld.global.nc.f64 	%fd325, [%rd132+24];
	ld.global.nc.f64 	%fd326, [%rd132+32];
	ld.global.nc.u32 	%r160, [%rd132+40];
	cvt.u64.u32 	%rd75, %r160;
	add.s64 	%rd76, %rd5, %rd75;
	shl.b64 	%rd77, %rd76, 3;
	add.s64 	%rd78, %rd1, %rd77;
	ld.global.nc.f64 	%fd327, [%rd78];
	sub.f64 	%fd328, %fd327, %fd325;
	mul.f64 	%fd329, %fd326, %fd328;
	mul.f64 	%fd330, %fd329, 0d3FE0000000000000;
	fma.rn.f64 	%fd331, %fd329, %fd330, %fd324;
	ld.global.nc.f64 	%fd332, [%rd132+48];
	ld.global.nc.f64 	%fd333, [%rd132+56];
	ld.global.nc.u32 	%r161, [%rd132+64];
	cvt.u64.u32 	%rd79, %r161;
	add.s64 	%rd80, %rd5, %rd79;
	shl.b64 	%rd81, %rd80, 3;
	add.s64 	%rd82, %rd1, %rd81;
	ld.global.nc.f64 	%fd334, [%rd82];
	sub.f64 	%fd335, %fd334, %fd332;
	mul.f64 	%fd336, %fd333, %fd335;
	mul.f64 	%fd337, %fd336, 0d3FE0000000000000;
	fma.rn.f64 	%fd338, %fd336, %fd337, %fd331;
	ld.global.nc.f64 	%fd339, [%rd132+72];
	ld.global.nc.f64 	%fd340, [%rd132+80];
	ld.global.nc.u32 	%r162, [%rd132+88];
	cvt.u64.u32 	%rd83, %r162;
	add.s64 	%rd84, %rd5, %rd83;
	shl.b64 	%rd85, %rd84, 3;
	add.s64 	%rd86, %rd1, %rd85;
	ld.global.nc.f64 	%fd341, [%rd86];
	sub.f64 	%fd342, %fd341, %fd339;
	mul.f64 	%fd343, %fd340, %fd342;
	mul.f64 	%fd344, %fd343, 0d3FE0000000000000;
	fma.rn.f64 	%fd430, %fd343, %fd344, %fd338;
	add.s32 	%r187, %r187, 8;
	add.s64 	%rd132, %rd132, 192;
	setp.ne.s32 	%p56, %r187, 0;
	@%p56 bra 	$L__BB4_56;
$L__BB4_57:
	setp.eq.s32 	%p57, %r56, 0;
	@%p57 bra 	$L__BB4_65;
	and.b32  	%r64, %r71, 3;
	setp.lt.u32 	%p58, %r56, 4;
	@%p58 bra 	$L__BB4_60;
	mul.wide.u32 	%rd87, %r188, 24;
	add.s64 	%rd88, %rd16, %rd87;
	ld.global.nc.f64 	%fd346, [%rd88];
	ld.global.nc.f64 	%fd347, [%rd88+8];
	ld.global.nc.u32 	%r163, [%rd88+16];
	cvt.u64.u32 	%rd89, %r163;
	add.s64 	%rd90, %rd5, %rd89;
	shl.b64 	%rd91, %rd90, 3;
	add.s64 	%rd92, %rd1, %rd91;
	ld.global.nc.f64 	%fd348, [%rd92];
	sub.f64 	%fd349, %fd348, %fd346;
	mul.f64 	%fd350, %fd347, %fd349;
	mul.f64 	%fd351, %fd350, 0d3FE0000000000000;
	fma.rn.f64 	%fd352, %fd350, %fd351, %fd430;
	ld.global.nc.f64 	%fd353, [%rd88+24];
	ld.global.nc.f64 	%fd354, [%rd88+32];
	ld.global.nc.u32 	%r164, [%rd88+40];
	cvt.u64.u32 	%rd93, %r164;
	add.s64 	%rd94, %rd5, %rd93;
	shl.b64 	%rd95, %rd94, 3;
	add.s64 	%rd96, %rd1, %rd95;
	ld.global.nc.f64 	%fd355, [%rd96];
	sub.f64 	%fd356, %fd355, %fd353;
	mul.f64 	%fd357, %fd354, %fd356;
	mul.f64 	%fd358, %fd357, 0d3FE0000000000000;
	fma.rn.f64 	%fd359, %fd357, %fd358, %fd352;
	ld.global.nc.f64 	%fd360, [%rd88+48];
	ld.global.nc.f64 	%fd361, [%rd88+56];
	ld.global.nc.u32 	%r165, [%rd88+64];
	cvt.u64.u32 	%rd97, %r165;
	add.s64 	%rd98, %rd5, %rd97;
	shl.b64 	%rd99, %rd98, 3;
	add.s64 	%rd100, %rd1, %rd99;
	ld.global.nc.f64 	%fd362, [%rd100];
	sub.f64 	%fd363, %fd362, %fd360;
	mul.f64 	%fd364, %fd361, %fd363;
	mul.f64 	%fd365, %fd364, 0d3FE0000000000000;
	fma.rn.f64 	%fd366, %fd364, %fd365, %fd359;
	ld.global.nc.f64 	%fd367, [%rd88+72];
	ld.global.nc.f64 	%fd368, [%rd88+80];
	ld.global.nc.u32 	%r166, [%rd88+88];
	cvt.u64.u32 	%rd101, %r166;
	add.s64 	%rd102, %rd5, %rd101;
	shl.b64 	%rd103, %rd102, 3;
	add.s64 	%rd104, %rd1, %rd103;
	ld.global.nc.f64 	%fd369, [%rd104];
	sub.f64 	%fd370, %fd369, %fd367;
	mul.f64 	%fd371, %fd368, %fd370;
	mul.f64 	%fd372, %fd371, 0d3FE0000000000000;
	fma.rn.f64 	%fd430, %fd371, %fd372, %fd366;
	add.s32 	%r188, %r188, 4;
$L__BB4_60:
	setp.eq.s32 	%p59, %r64, 0;
	@%p59 bra 	$L__BB4_65;
	setp.eq.s32 	%p60, %r64, 1;
	@%p60 bra 	$L__BB4_63;
	mul.wide.u32 	%rd105, %r188, 24;
	add.s64 	%rd106, %rd16, %rd105;
	ld.global.nc.f64 	%fd374, [%rd106];
	ld.global.nc.f64 	%fd375, [%rd106+8];
	ld.global.nc.u32 	%r167, [%rd106+16];
	cvt.u64.u32 	%rd107, %r167;
	add.s64 	%rd108, %rd5, %rd107;
	shl.b64 	%rd109, %rd108, 3;
	add.s64 	%rd110, %rd1, %rd109;
	ld.global.nc.f64 	%fd376, [%rd110];
	sub.f64 	%fd377, %fd376, %fd374;
	mul.f64 	%fd378, %fd375, %fd377;
	mul.f64 	%fd379, %fd378, 0d3FE0000000000000;
	fma.rn.f64 	%fd380, %fd378, %fd379, %fd430;
	ld.global.nc.f64 	%fd381, [%rd106+24];
	ld.global.nc.f64 	%fd382, [%rd106+32];
	ld.global.nc.u32 	%r168, [%rd106+40];
	cvt.u64.u32 	%rd111, %r168;
	add.s64 	%rd112, %rd5, %rd111;
	shl.b64 	%rd113, %rd112, 3;
	add.s64 	%rd114, %rd1, %rd113;
	ld.global.nc.f64 	%fd383, [%rd114];
	sub.f64 	%fd384, %fd383, %fd381;
	mul.f64 	%fd385, %fd382, %fd384;
	mul.f64 	%fd386, %fd385, 0d3FE0000000000000;
	fma.rn.f64 	%fd430, %fd385, %fd386, %fd380;
	add.s32 	%r188, %r188, 2;
$L__BB4_63:
	and.b32  	%r169, %r71, 1;
	setp.eq.b32 	%p61, %r169, 1;
	not.pred 	%p62, %p61;
	@%p62 bra 	$L__BB4_65;
	mul.wide.u32 	%rd115, %r188, 24;
	add.s64 	%rd116, %rd16, %rd115;
	ld.global.nc.f64 	%fd387, [%rd116];
	ld.global.nc.f64 	%fd388, [%rd116+8];
	ld.global.nc.u32 	%r170, [%rd116+16];
	cvt.u64.u32 	%rd117, %r170;
	add.s64 	%rd118, %rd5, %rd117;
	shl.b64 	%rd119, %rd118, 3;
	add.s64 	%rd120, %rd1, %rd119;
	ld.global.nc.f64 	%fd389, [%rd120];
	sub.f64 	%fd390, %fd389, %fd387;
	mul.f64 	%fd391, %fd388, %fd390;
	mul.f64 	%fd392, %fd391, 0d3FE0000000000000;
	fma.rn.f64 	%fd430, %fd391, %fd392, %fd430;
$L__BB4_65:
	ld.param.f64 	%fd396, [flow_batch_nll_reduce_param_9];
	ld.param.u64 	%rd127, [flow_batch_nll_reduce_param_5];
	sub.f64 	%fd393, %fd421, %fd48;
	add.f64 	%fd394, %fd393, %fd430;
	add.f64 	%fd395, %fd396, %fd394;
	cvta.to.global.u64 	%rd121, %rd127;
	mul.wide.u32 	%rd122, %r1, 8;
	add.s64 	%rd123, %rd121, %rd122;
	st.global.f64 	[%rd123], %fd395;
$L__BB4_66:
	ret;

}


// ===== COMPILED SASS (sm_100) =====

	.target	sm_100

	.elftype	@"ET_EXEC"


//--------------------- .note.nv.tkinfo           --------------------------
	.section	.note.nv.tkinfo,"",@"SHT_NOTE"
	.sectionflags	@"SHF_NOTE_NV_TKINFO"
	.tkinfo
        /*0018*/ 	.word	0x00000002
        /*0030*/ 	.string	""
        /*0030*/ 	.string	"ptxas"
        /*0030*/ 	.string	"Cuda compilation tools, release 13.0, V13.0.88"
        /*0030*/ 	.string	"Build cuda_13.0.r13.0/compiler.36424714_0"
        /*0030*/ 	.string	"-arch sm_100 -m 64 "



//--------------------- .note.nv.cuinfo           --------------------------
	.section	.note.nv.cuinfo,"",@"SHT_NOTE"
	.sectionflags	@"SHF_NOTE_NV_CUINFO"
        /*0018*/ 	.short	0x0002
        /*001a*/ 	.short	0x0064
        /*001c*/ 	.short	0x0082
	.zero		2


//--------------------- .nv.info                  --------------------------
	.section	.nv.info,"",@"SHT_CUDA_INFO"
	.align	4


	//----- nvinfo : EIATTR_REGCOUNT
	.align		4
        /*0000*/ 	.byte	0x04, 0x2f
        /*0002*/ 	.short	(.L_1 - .L_0)
	.align		4
.L_0:
        /*0004*/ 	.word	index@(flow_nll_reduce)
        /*0008*/ 	.word	0x00000020


	//----- nvinfo : EIATTR_FRAME_SIZE
	.align		4
.L_1:
        /*000c*/ 	.byte	0x04, 0x11
        /*000e*/ 	.short	(.L_3 - .L_2)
	.align		4
.L_2:
        /*0010*/ 	.word	index@(flow_nll_reduce)
        /*0014*/ 	.word	0x00000000


	//----- nvinfo : EIATTR_REGCOUNT
	.align		4
.L_3:
        /*0018*/ 	.byte	0x04, 0x2f
        /*001a*/ 	.short	(.L_5 - .L_4)
	.align		4
.L_4:
        /*001c*/ 	.word	index@(flow_nll_reduce_f32)
        /*0020*/ 	.word	0x00000020


	//----- nvinfo : EIATTR_FRAME_SIZE
	.align		4
.L_5:
        /*0024*/ 	.byte	0x04, 0x11
        /*0026*/ 	.short	(.L_7 - .L_6)
	.align		4
.L_6:
        /*0028*/ 	.word	index@(flow_nll_reduce_f32)
        /*002c*/ 	.word	0x00000000


	//----- nvinfo : EIATTR_REGCOUNT
	.align		4
.L_7:
        /*0030*/ 	.byte	0x04, 0x2f
        /*0032*/ 	.short	(.L_9 - .L_8)
	.align		4
.L_8:
        /*0034*/ 	.word	index@(flow_nll_grad_reduce)
        /*0038*/ 	.word	0x00000020


	//----- nvinfo : EIATTR_FRAME_SIZE
	.align		4
.L_9:
        /*003c*/ 	.byte	0x04, 0x11
        /*003e*/ 	.short	(.L_11 - .L_10)
	.align		4
.L_10:
        /*0040*/ 	.word	index@($__internal_1_$__cuda_sm20_dblrcp_rn_slowpath_v3)
        /*0044*/ 	.word	0x00000000


	//----- nvinfo : EIATTR_FRAME_SIZE
	.align		4
.L_11:
        /*0048*/ 	.byte	0x04, 0x11
        /*004a*/ 	.short	(.L_13 - .L_12)
	.align		4
.L_12:
        /*004c*/ 	.word	index@(flow_nll_grad_reduce)
        /*0050*/ 	.word	0x00000000


	//----- nvinfo : EIATTR_REGCOUNT
	.align		4
.L_13:
        /*0054*/ 	.byte	0x04, 0x2f
        /*0056*/ 	.short	(.L_15 - .L_14)
	.align		4
.L_14:
        /*0058*/ 	.word	index@(flow_nll_grad_reduce_f32)
        /*005c*/ 	.word	0x00000020


	//----- nvinfo : EIATTR_FRAME_SIZE
	.align		4
.L_15:
        /*0060*/ 	.byte	0x04, 0x11
        /*0062*/ 	.short	(.L_17 - .L_16)
	.align		4
.L_16:
        /*0064*/ 	.word	index@($__internal_0_$__cuda_sm20_dblrcp_rn_slowpath_v3)
        /*0068*/ 	.word	0x00000000


	//----- nvinfo : EIATTR_FRAME_SIZE
	.align		4
.L_17:
        /*006c*/ 	.byte	0x04, 0x11
        /*006e*/ 	.short	(.L_19 - .L_18)
	.align		4
.L_18:
        /*0070*/ 	.word	index@(flow_nll_grad_reduce_f32)
        /*0074*/ 	.word	0x00000000


	//----- nvinfo : EIATTR_REGCOUNT
	.align		4
.L_19:
        /*0078*/ 	.byte	0x04, 0x2f
        /*007a*/ 	.short	(.L_21 - .L_20)
	.align		4
.L_20:
        /*007c*/ 	.word	index@(flow_batch_nll_reduce)
        /*0080*/ 	.word	0x00000028


	//----- nvinfo : EIATTR_FRAME_SIZE
	.align		4
.L_21:
        /*0084*/ 	.byte	0x04, 0x11
        /*0086*/ 	.short	(.L_23 - .L_22)
	.align		4
.L_22:
        /*0088*/ 	.word	index@(flow_batch_nll_reduce)
        /*008c*/ 	.word	0x00000000


	//----- nvinfo : EIATTR_MIN_STACK_SIZE
	.align		4
.L_23:
        /*0090*/ 	.byte	0x04, 0x12
        /*0092*/ 	.short	(.L_25 - .L_24)
	.align		4
.L_24:
        /*0094*/ 	.word	index@(flow_batch_nll_reduce)
        /*0098*/ 	.word	0x00000000


	//----- nvinfo : EIATTR_MIN_STACK_SIZE
	.align		4
.L_25:
        /*009c*/ 	.byte	0x04, 0x12
        /*009e*/ 	.short	(.L_27 - .L_26)
	.align		4
.L_26:
        /*00a0*/ 	.word	index@(flow_nll_grad_reduce_f32)
        /*00a4*/ 	.word	0x00000000


	//----- nvinfo : EIATTR_MIN_STACK_SIZE
	.align		4
.L_27:
        /*00a8*/ 	.byte	0x04, 0x12
        /*00aa*/ 	.short	(.L_29 - .L_28)
	.align		4
.L_28:
        /*00ac*/ 	.word	index@(flow_nll_grad_reduce)
        /*00b0*/ 	.word	0x00000000


	//----- nvinfo : EIATTR_MIN_STACK_SIZE
	.align		4
.L_29:
        /*00b4*/ 	.byte	0x04, 0x12
        /*00b6*/ 	.short	(.L_31 - .L_30)
	.align		4
.L_30:
        /*00b8*/ 	.word	index@(flow_nll_reduce_f32)
        /*00bc*/ 	.word	0x00000000


	//----- nvinfo : EIATTR_MIN_STACK_SIZE
	.align		4
.L_31:
        /*00c0*/ 	.byte	0x04, 0x12
        /*00c2*/ 	.short	(.L_33 - .L_32)
	.align		4
.L_32:
        /*00c4*/ 	.word	index@(flow_nll_reduce)
        /*00c8*/ 	.word	0x00000000
.L_33:


//--------------------- .nv.compat                --------------------------
	.section	.nv.compat,"",@"SHT_CUDA_COMPAT_INFO"
	.align	4
        /*0000*/ 	.byte	0x02, 0x09, 0x00, 0x00, 0x02, 0x02, 0x01, 0x00, 0x02, 0x05, 0x05, 0x00, 0x03, 0x07, 0x01, 0x01
        /*0010*/ 	.byte	0x02, 0x03, 0x00, 0x00, 0x02, 0x06, 0x01, 0x00, 0x04, 0x0b, 0x08, 0x00, 0x01, 0x00, 0x00, 0x00
        /*0020*/ 	.byte	0x00, 0x00, 0x00, 0x00


//--------------------- .nv.info.flow_batch_nll_reduce --------------------------
	.section	.nv.info.flow_batch_nll_reduce,"",@"SHT_CUDA_INFO"
	.sectionflags	@""
	.align	4


	//----- nvinfo : EIATTR_CUDA_API_VERSION
	.align		4
        /*0000*/ 	.byte	0x04, 0x37
        /*0002*/ 	.short	(.L_35 - .L_34)
.L_34:
        /*0004*/ 	.word	0x00000082


	//----- nvinfo : EIATTR_KPARAM_INFO
	.align		4
.L_35:
        /*0008*/ 	.byte	0x04, 0x17
        /*000a*/ 	.short	(.L_37 - .L_36)
.L_36:
        /*000c*/ 	.word	0x00000000
        /*0010*/ 	.short	0x000a
        /*0012*/ 	.short	0x0048
        /*0014*/ 	.byte	0x00, 0xf0, 0x11, 0x00


	//----- nvinfo : EIATTR_KPARAM_INFO
	.align		4
.L_37:
        /*0018*/ 	.byte	0x04, 0x17
        /*001a*/ 	.short	(.L_39 - .L_38)
.L_38:
        /*001c*/ 	.word	0x00000000
        /*0020*/ 	.short	0x0009
        /*0022*/ 	.short	0x0040
        /*0024*/ 	.byte	0x00, 0xf0, 0x21, 0x00


	//----- nvinfo : EIATTR_KPARAM_INFO
	.align		4
.L_39:
        /*0028*/ 	.byte	0x04, 0x17
        /*002a*/ 	.short	(.L_41 - .L_40)
.L_40:
        /*002c*/ 	.word	0x00000000
        /*0030*/ 	.short	0x0008
        /*0032*/ 	.short	0x0038
        /*0034*/ 	.byte	0x00, 0xf0, 0x11, 0x00


	//----- nvinfo : EIATTR_KPARAM_INFO
	.align		4
.L_41:
        /*0038*/ 	.byte	0x04, 0x17
        /*003a*/ 	.short	(.L_43 - .L_42)
.L_42:
        /*003c*/ 	.word	0x00000000
        /*0040*/ 	.short	0x0007
        /*0042*/ 	.short	0x0034
        /*0044*/ 	.byte	0x00, 0xf0, 0x11, 0x00


	//----- nvinfo : EIATTR_KPARAM_INFO
	.align		4
.L_43:
        /*0048*/ 	.byte	0x04, 0x17
        /*004a*/ 	.short	(.L_45 - .L_44)
.L_44:
        /*004c*/ 	.word	0x00000000
        /*0050*/ 	.short	0x0006
        /*0052*/ 	.short	0x0030
        /*0054*/ 	.byte	0x00, 0xf0, 0x11, 0x00


	//----- nvinfo : EIATTR_KPARAM_INFO
	.align		4
.L_45:
        /*0058*/ 	.byte	0x04, 0x17
        /*005a*/ 	.short	(.L_47 - .L_46)
.L_46:
        /*005c*/ 	.word	0x00000000
        /*0060*/ 	.short	0x0005
        /*0062*/ 	.short	0x0028
        /*0064*/ 	.byte	0x00, 0xf5, 0x21, 0x00


	//----- nvinfo : EIATTR_KPARAM_INFO
	.align		4
.L_47:
        /*0068*/ 	.byte	0x04, 0x17
        /*006a*/ 	.short	(.L_49 - .L_48)
.L_48:
        /*006c*/ 	.word	0x00000000
        /*0070*/ 	.short	0x0004
        /*0072*/ 	.short	0x0020
        /*0074*/ 	.byte	0x00, 0xf5, 0x21, 0x00


	//----- nvinfo : EIATTR_KPARAM_INFO
	.align		4
.L_49:
        /*0078*/ 	.byte	0x04, 0x17
        /*007a*/ 	.short	(.L_51 - .L_50)
.L_50:
        /*007c*/ 	.word	0x00000000
        /*0080*/ 	.short	0x0003
        /*0082*/ 	.short	0x0018
        /*0084*/ 	.byte	0x00, 0xf5, 0x21, 0x00


	//----- nvinfo : EIATTR_KPARAM_INFO
	.align		4
.L_51:
        /*0088*/ 	.byte	0x04, 0x17
        /*008a*/ 	.short	(.L_53 - .L_52)
.L_52:
        /*008c*/ 	.word	0x00000000
        /*0090*/ 	.short	0x0002
        /*0092*/ 	.short	0x0010
        /*0094*/ 	.byte	0x00, 0xf5, 0x21, 0x00


	//----- nvinfo : EIATTR_KPARAM_INFO
	.align		4
.L_53:
        /*0098*/ 	.byte	0x04, 0x17
        /*009a*/ 	.short	(.L_55 - .L_54)
.L_54:
        /*009c*/ 	.word	0x00000000
        /*00a0*/ 	.short	0x0001
        /*00a2*/ 	.short	0x0008
        /*00a4*/ 	.byte	0x00, 0xf5, 0x21, 0x00


	//----- nvinfo : EIATTR_KPARAM_INFO
	.align		4
.L_55:
        /*00a8*/ 	.byte	0x04, 0x17
        /*00aa*/ 	.short	(.L_57 - .L_56)
.L_56:
        /*00ac*/ 	.word	0x00000000
        /*00b0*/ 	.short	0x0000
        /*00b2*/ 	.short	0x0000
        /*00b4*/ 	.byte	0x00, 0xf5, 0x21, 0x00


	//----- nvinfo : EIATTR_SPARSE_MMA_MASK
	.align		4
.L_57:
        /*00b8*/ 	.byte	0x03, 0x50
        /*00ba*/ 	.short	0x0000


	//----- nvinfo : EIATTR_MAXREG_COUNT
	.align		4
        /*00bc*/ 	.byte	0x03, 0x1b
        /*00be*/ 	.short	0x00ff


	//----- nvinfo : EIATTR_NUM_BARRIERS
	.align		4
        /*00c0*/ 	.byte	0x02, 0x4c
        /*00c2*/ 	.byte	0x01
	.zero		1


	//----- nvinfo : EIATTR_MERCURY_ISA_VERSION
	.align		4
        /*00c4*/ 	.byte	0x03, 0x5f
        /*00c6*/ 	.short	0x0101


	//----- nvinfo : EIATTR_VRC_CTA_INIT_COUNT
	.align		4
        /*00c8*/ 	.byte	0x02, 0x4a
	.zero		1
	.zero		1


	//----- nvinfo : EIATTR_EXIT_INSTR_OFFSETS
	.align		4
        /*00cc*/ 	.byte	0x04, 0x1c
        /*00ce*/ 	.short	(.L_59 - .L_58)


	//   ....[0]....
.L_58:
        /*00d0*/ 	.word	0x00000040


	//   ....[1]....
        /*00d4*/ 	.word	0x00001d20


	//   ....[2]....
        /*00d8*/ 	.word	0x00003370


	//----- nvinfo : EIATTR_CRS_STACK_SIZE
	.align		4
.L_59:
        /*00dc*/ 	.byte	0x04, 0x1e
        /*00de*/ 	.short	(.L_61 - .L_60)
.L_60:
        /*00e0*/ 	.word	0x00000000


	//----- nvinfo : EIATTR_CBANK_PARAM_SIZE
	.align		4
.L_61:
        /*00e4*/ 	.byte	0x03, 0x19
        /*00e6*/ 	.short	0x004c


	//----- nvinfo : EIATTR_PARAM_CBANK
	.align		4
        /*00e8*/ 	.byte	0x04, 0x0a
        /*00ea*/ 	.short	(.L_63 - .L_62)
	.align		4
.L_62:
        /*00ec*/ 	.word	index@(.nv.constant0.flow_batch_nll_reduce)
        /*00f0*/ 	.short	0x0380
        /*00f2*/ 	.short	0x004c


	//----- nvinfo : EIATTR_SW_WAR
	.align		4
.L_63:
        /*00f4*/ 	.byte	0x04, 0x36
        /*00f6*/ 	.short	(.L_65 - .L_64)
.L_64:
        /*00f8*/ 	.word	0x00000008
.L_65:


//--------------------- .nv.info.flow_nll_grad_reduce_f32 --------------------------
	.section	.nv.info.flow_nll_grad_reduce_f32,"",@"SHT_CUDA_INFO"
	.sectionflags	@""
	.align	4


	//----- nvinfo : EIATTR_CUDA_API_VERSION
	.align		4
        /*0000*/ 	.byte	0x04, 0x37
        /*0002*/ 	.short	(.L_67 - .L_66)
.L_66:
        /*0004*/ 	.word	0x00000082


	//----- nvinfo : EIATTR_KPARAM_INFO
	.align		4
.L_67:
        /*0008*/ 	.byte	0x04, 0x17
        /*000a*/ 	.short	(.L_69 - .L_68)
.L_68:
        /*000c*/ 	.word	0x00000000
        /*0010*/ 	.short	0x000c
        /*0012*/ 	.short	0x0050
        /*0014*/ 	.byte	0x00, 0xf0, 0x21, 0x00


	//----- nvinfo : EIATTR_KPARAM_INFO
	.align		4
.L_69:
        /*0018*/ 	.byte	0x04, 0x17
        /*001a*/ 	.short	(.L_71 - .L_70)
.L_70:
        /*001c*/ 	.word	0x00000000
        /*0020*/ 	.short	0x000b
        /*0022*/ 	.short	0x004c
        /*0024*/ 	.byte	0x00, 0xf0, 0x11, 0x00


	//----- nvinfo : EIATTR_KPARAM_INFO
	.align		4
.L_71:
        /*0028*/ 	.byte	0x04, 0x17
        /*002a*/ 	.short	(.L_73 - .L_72)
.L_72:
        /*002c*/ 	.word	0x00000000
        /*0030*/ 	.short	0x000a
        /*0032*/ 	.short	0x0048
        /*0034*/ 	.byte	0x00, 0xf0, 0x11, 0x00


	//----- nvinfo : EIATTR_KPARAM_INFO
	.align		4
.L_73:
        /*0038*/ 	.byte	0x04, 0x17
        /*003a*/ 	.short	(.L_75 - .L_74)
.L_74:
        /*003c*/ 	.word	0x00000000
        /*0040*/ 	.short	0x0009
        /*0042*/ 	.short	0x0044
        /*0044*/ 	.byte	0x00, 0xf0, 0x11, 0x00


	//----- nvinfo : EIATTR_KPARAM_INFO
	.align		4
.L_75:
        /*0048*/ 	.byte	0x04, 0x17
        /*004a*/ 	.short	(.L_77 - .L_76)
.L_76:
        /*004c*/ 	.word	0x00000000
        /*0050*/ 	.short	0x0008
        /*0052*/ 	.short	0x0040
        /*0054*/ 	.byte	0x00, 0xf0, 0x11, 0x00


	//----- nvinfo : EIATTR_KPARAM_INFO
	.align		4
.L_77:
        /*0058*/ 	.byte	0x04, 0x17
        /*005a*/ 	.short	(.L_79 - .L_78)
.L_78:
        /*005c*/ 	.word	0x00000000
        /*0060*/ 	.short	0x0007
        /*0062*/ 	.short	0x0038
        /*0064*/ 	.byte	0x00, 0xf5, 0x21, 0x00


	//----- nvinfo : EIATTR_KPARAM_INFO
	.align		4
.L_79:
        /*0068*/ 	.byte	0x04, 0x17
        /*006a*/ 	.short	(.L_81 - .L_80)
.L_80:
        /*006c*/ 	.word	0x00000000
        /*0070*/ 	.short	0x0006
        /*0072*/ 	.short	0x0030
        /*0074*/ 	.byte	0x00, 0xf5, 0x21, 0x00


	//----- nvinfo : EIATTR_KPARAM_INFO
	.align		4
.L_81:
        /*0078*/ 	.byte	0x04, 0x17
        /*007a*/ 	.short	(.L_83 - .L_82)
.L_82:
        /*007c*/ 	.word	0x00000000
        /*0080*/ 	.short	0x0005
        /*0082*/ 	.short	0x0028
        /*0084*/ 	.byte	0x00, 0xf5, 0x21, 0x00


	//----- nvinfo : EIATTR_KPARAM_INFO
	.align		4
.L_83:
        /*0088*/ 	.byte	0x04, 0x17
        /*008a*/ 	.short	(.L_85 - .L_84)
.L_84:
        /*008c*/ 	.word	0x00000000
        /*0090*/ 	.short	0x0004
        /*0092*/ 	.short	0x0020
        /*0094*/ 	.byte	0x00, 0xf5, 0x21, 0x00


	//----- nvinfo : EIATTR_KPARAM_INFO
	.align		4
.L_85:
        /*0098*/ 	.byte	0x04, 0x17
        /*009a*/ 	.short	(.L_87 - .L_86)
.L_86:
        /*009c*/ 	.word	0x00000000
        /*00a0*/ 	.short	0x0003
        /*00a2*/ 	.short	0x0018
        /*00a4*/ 	.byte	0x00, 0xf5, 0x21, 0x00


	//----- nvinfo : EIATTR_KPARAM_INFO
	.align		4
.L_87:
        /*00a8*/ 	.byte	0x04, 0x17
        /*00aa*/ 	.short	(.L_89 - .L_88)
.L_88:
        /*00ac*/ 	.word	0x00000000
        /*00b0*/ 	.short	0x0002
        /*00b2*/ 	.short	0x0010
        /*00b4*/ 	.byte	0x00, 0xf5, 0x21, 0x00


	//----- nvinfo : EIATTR_KPARAM_INFO
	.align		4
.L_89:
        /*00b8*/ 	.byte	0x04, 0x17
        /*00ba*/ 	.short	(.L_91 - .L_90)
.L_90:
        /*00bc*/ 	.word	0x00000000
        /*00c0*/ 	.short	0x0001
        /*00c2*/ 	.short	0x0008
        /*00c4*/ 	.byte	0x00, 0xf5, 0x21, 0x00


	//----- nvinfo : EIATTR_KPARAM_INFO
	.align		4
.L_91:
        /*00c8*/ 	.byte	0x04, 0x17
        /*00ca*/ 	.short	(.L_93 - .L_92)
.L_92:
        /*00cc*/ 	.word	0x00000000
        /*00d0*/ 	.short	0x0000
        /*00d2*/ 	.short	0x0000
        /*00d4*/ 	.byte	0x00, 0xf5, 0x21, 0x00


	//----- nvinfo : EIATTR_SPARSE_MMA_MASK
	.align		4
.L_93:
        /*00d8*/ 	.byte	0x03, 0x50
        /*00da*/ 	.short	0x0000


	//----- nvinfo : EIATTR_MAXREG_COUNT
	.align		4
        /*00dc*/ 	.byte	0x03, 0x1b
        /*00de*/ 	.short	0x00ff


	//----- nvinfo : EIATTR_NUM_BARRIERS
	.align		4
        /*00e0*/ 	.byte	0x02, 0x4c
        /*00e2*/ 	.byte	0x01
	.zero		1


	//----- nvinfo : EIATTR_MERCURY_ISA_VERSION
	.align		4
        /*00e4*/ 	.byte	0x03, 0x5f
        /*00e6*/ 	.short	0x0101


	//----- nvinfo : EIATTR_VRC_CTA_INIT_COUNT
	.align		4
        /*00e8*/ 	.byte	0x02, 0x4a
	.zero		1
	.zero		1


	//----- nvinfo : EIATTR_EXIT_INSTR_OFFSETS
	.align		4
        /*00ec*/ 	.byte	0x04, 0x1c
        /*00ee*/ 	.short	(.L_95 - .L_94)


	//   ....[0]....
.L_94:
        /*00f0*/ 	.word	0x000059a0


	//   ....[1]....
        /*00f4*/ 	.word	0x000071b0


	//   ....[2]....
        /*00f8*/ 	.word	0x00007430


	//   ....[3]....
        /*00fc*/ 	.word	0x00007540


	//   ....[4]....
        /*0100*/ 	.word	0x00007610


	//   ....[5]....
        /*0104*/ 	.word	0x00007670


	//----- nvinfo : EIATTR_CRS_STACK_SIZE
	.align		4
.L_95:
        /*0108*/ 	.byte	0x04, 0x1e
        /*010a*/ 	.short	(.L_97 - .L_96)
.L_96:
        /*010c*/ 	.word	0x00000000


	//----- nvinfo : EIATTR_CBANK_PARAM_SIZE
	.align		4
.L_97:
        /*0110*/ 	.byte	0x03, 0x19
        /*0112*/ 	.short	0x0058


	//----- nvinfo : EIATTR_PARAM_CBANK
	.align		4
        /*0114*/ 	.byte	0x04, 0x0a
        /*0116*/ 	.short	(.L_99 - .L_98)
	.align		4
.L_98:
        /*0118*/ 	.word	index@(.nv.constant0.flow_nll_grad_reduce_f32)
        /*011c*/ 	.short	0x0380
        /*011e*/ 	.short	0x0058


	//----- nvinfo : EIATTR_SW_WAR
	.align		4
.L_99:
        /*0120*/ 	.byte	0x04, 0x36
        /*0122*/ 	.short	(.L_101 - .L_100)
.L_100:
        /*0124*/ 	.word	0x00000008
.L_101:


//--------------------- .nv.info.flow_nll_grad_reduce --------------------------
	.section	.nv.info.flow_nll_grad_reduce,"",@"SHT_CUDA_INFO"
	.sectionflags	@""
	.align	4


	//----- nvinfo : EIATTR_CUDA_API_VERSION
	.align		4
        /*0000*/ 	.byte	0x04, 0x37
        /*0002*/ 	.short	(.L_103 - .L_102)
.L_102:
        /*0004*/ 	.word	0x00000082


	//----- nvinfo : EIATTR_KPARAM_INFO
	.align		4
.L_103:
        /*0008*/ 	.byte	0x04, 0x17
        /*000a*/ 	.short	(.L_105 - .L_104)
.L_104:
        /*000c*/ 	.word	0x00000000
        /*0010*/ 	.short	0x000c
        /*0012*/ 	.short	0x0050
        /*0014*/ 	.byte	0x00, 0xf0, 0x21, 0x00


	//----- nvinfo : EIATTR_KPARAM_INFO
	.align		4
.L_105:
        /*0018*/ 	.byte	0x04, 0x17
        /*001a*/ 	.short	(.L_107 - .L_106)
.L_106:
        /*001c*/ 	.word	0x00000000
        /*0020*/ 	.short	0x000b
        /*0022*/ 	.short	0x004c
        /*0024*/ 	.byte	0x00, 0xf0, 0x11, 0x00


	//----- nvinfo : EIATTR_KPARAM_INFO
	.align		4
.L_107:
        /*0028*/ 	.byte	0x04, 0x17
        /*002a*/ 	.short	(.L_109 - .L_108)
.L_108:
        /*002c*/ 	.word	0x00000000
        /*0030*/ 	.short	0x000a
        /*0032*/ 	.short	0x0048
        /*0034*/ 	.byte	0x00, 0xf0, 0x11, 0x00


	//----- nvinfo : EIATTR_KPARAM_INFO
	.align		4
.L_109:
        /*0038*/ 	.byte	0x04, 0x17
        /*003a*/ 	.short	(.L_111 - .L_110)
.L_110:
        /*003c*/ 	.word	0x00000000
        /*0040*/ 	.short	0x0009
        /*0042*/ 	.short	0x0044
        /*0044*/ 	.byte	0x00, 0xf0, 0x11, 0x00


	//----- nvinfo : EIATTR_KPARAM_INFO
	.align		4
.L_111:
        /*0048*/ 	.byte	0x04, 0x17
        /*004a*/ 	.short	(.L_113 - .L_112)
.L_112:
        /*004c*/ 	.word	0x00000000
        /*0050*/ 	.short	0x0008
        /*0052*/ 	.short	0x0040
        /*0054*/ 	.byte	0x00, 0xf0, 0x11, 0x00


	//----- nvinfo : EIATTR_KPARAM_INFO
	.align		4
.L_113:
        /*0058*/ 	.byte	0x04, 0x17
        /*005a*/ 	.short	(.L_115 - .L_114)
.L_114:
        /*005c*/ 	.word	0x00000000
        /*0060*/ 	.short	0x0007
        /*0062*/ 	.short	0x0038
        /*0064*/ 	.byte	0x00, 0xf5, 0x21, 0x00


	//----- nvinfo : EIATTR_KPARAM_INFO
	.align		4
.L_115:
        /*0068*/ 	.byte	0x04, 0x17
        /*006a*/ 	.short	(.L_117 - .L_116)
.L_116:
        /*006c*/ 	.word	0x00000000
        /*0070*/ 	.short	0x0006
        /*0072*/ 	.short	0x0030
        /*0074*/ 	.byte	0x00, 0xf5, 0x21, 0x00


	//----- nvinfo : EIATTR_KPARAM_INFO
	.align		4
.L_117:
        /*0078*/ 	.byte	0x04, 0x17
        /*007a*/ 	.short	(.L_119 - .L_118)
.L_118:
        /*007c*/ 	.word	0x00000000
        /*0080*/ 	.short	0x0005
        /*0082*/ 	.short	0x0028
        /*0084*/ 	.byte	0x00, 0xf5, 0x21, 0x00


	//----- nvinfo : EIATTR_KPARAM_INFO
	.align		4
.L_119:
        /*0088*/ 	.byte	0x04, 0x17
        /*008a*/ 	.short	(.L_121 - .L_120)
.L_120:
        /*008c*/ 	.word	0x00000000
        /*0090*/ 	.short	0x0004
        /*0092*/ 	.short	0x0020
        /*0094*/ 	.byte	0x00, 0xf5, 0x21, 0x00


	//----- nvinfo : EIATTR_KPARAM_INFO
	.align		4
.L_121:
        /*0098*/ 	.byte	0x04, 0x17
        /*009a*/ 	.short	(.L_123 - .L_122)
.L_122:
        /*009c*/ 	.word	0x00000000
        /*00a0*/ 	.short	0x0003
        /*00a2*/ 	.short	0x0018
        /*00a4*/ 	.byte	0x00, 0xf5, 0x21, 0x00


	//----- nvinfo : EIATTR_KPARAM_INFO
	.align		4
.L_123:
        /*00a8*/ 	.byte	0x04, 0x17
        /*00aa*/ 	.short	(.L_125 - .L_124)
.L_124:
        /*00ac*/ 	.word	0x00000000
        /*00b0*/ 	.short	0x0002
        /*00b2*/ 	.short	0x0010
        /*00b4*/ 	.byte	0x00, 0xf5, 0x21, 0x00


	//----- nvinfo : EIATTR_KPARAM_INFO
	.align		4
.L_125:
        /*00b8*/ 	.byte	0x04, 0x17
        /*00ba*/ 	.short	(.L_127 - .L_126)
.L_126:
        /*00bc*/ 	.word	0x00000000
        /*00c0*/ 	.short	0x0001
        /*00c2*/ 	.short	0x0008
        /*00c4*/ 	.byte	0x00, 0xf5, 0x21, 0x00


	//----- nvinfo : EIATTR_KPARAM_INFO
	.align		4
.L_127:
        /*00c8*/ 	.byte	0x04, 0x17
        /*00ca*/ 	.short	(.L_129 - .L_128)
.L_128:
        /*00cc*/ 	.word	0x00000000
        /*00d0*/ 	.short	0x0000
        /*00d2*/ 	.short	0x0000
        /*00d4*/ 	.byte	0x00, 0xf5, 0x21, 0x00


	//----- nvinfo : EIATTR_SPARSE_MMA_MASK
	.align		4
.L_129:
        /*00d8*/ 	.byte	0x03, 0x50
        /*00da*/ 	.short	0x0000


	//----- nvinfo : EIATTR_MAXREG_COUNT
	.align		4
        /*00dc*/ 	.byte	0x03, 0x1b
        /*00de*/ 	.short	0x00ff


	//----- nvinfo : EIATTR_NUM_BARRIERS
	.align		4
        /*00e0*/ 	.byte	0x02, 0x4c
        /*00e2*/ 	.byte	0x01
	.zero		1


	//----- nvinfo : EIATTR_MERCURY_ISA_VERSION
	.align		4
        /*00e4*/ 	.byte	0x03, 0x5f
        /*00e6*/ 	.short	0x0101


	//----- nvinfo : EIATTR_VRC_CTA_INIT_COUNT
	.align		4
        /*00e8*/ 	.byte	0x02, 0x4a
	.zero		1
	.zero		1


	//----- nvinfo : EIATTR_EXIT_INSTR_OFFSETS
	.align		4
        /*00ec*/ 	.byte	0x04, 0x1c
        /*00ee*/ 	.short	(.L_131 - .L_130)


	//   ....[0]....
.L_130:
        /*00f0*/ 	.word	0x00005830


	//   ....[1]....
        /*00f4*/ 	.word	0x00007040


	//   ....[2]....
        /*00f8*/ 	.word	0x000072c0


	//   ....[3]....
        /*00fc*/ 	.word	0x000073d0


	//   ....[4]....
        /*0100*/ 	.word	0x000074a0


	//   ....[5]....
        /*0104*/ 	.word	0x00007500


	//----- nvinfo : EIATTR_CRS_STACK_SIZE
	.align		4
.L_131:
        /*0108*/ 	.byte	0x04, 0x1e
        /*010a*/ 	.short	(.L_133 - .L_132)
.L_132:
        /*010c*/ 	.word	0x00000000


	//----- nvinfo : EIATTR_CBANK_PARAM_SIZE
	.align		4
.L_133:
        /*0110*/ 	.byte	0x03, 0x19
        /*0112*/ 	.short	0x0058


	//----- nvinfo : EIATTR_PARAM_CBANK
	.align		4
        /*0114*/ 	.byte	0x04, 0x0a
        /*0116*/ 	.short	(.L_135 - .L_134)
	.align		4
.L_134:
        /*0118*/ 	.word	index@(.nv.constant0.flow_nll_grad_reduce)
        /*011c*/ 	.short	0x0380
        /*011e*/ 	.short	0x0058


	//----- nvinfo : EIATTR_SW_WAR
	.align		4
.L_135:
        /*0120*/ 	.byte	0x04, 0x36
        /*0122*/ 	.short	(.L_137 - .L_136)
.L_136:
        /*0124*/ 	.word	0x00000008
.L_137:


//--------------------- .nv.info.flow_nll_reduce_f32 --------------------------
	.section	.nv.info.flow_nll_reduce_f32,"",@"SHT_CUDA_INFO"
	.sectionflags	@""
	.align	4


	//----- nvinfo : EIATTR_CUDA_API_VERSION
	.align		4
        /*0000*/ 	.byte	0x04, 0x37
        /*0002*/ 	.short	(.L_139 - .L_138)
.L_138:
        /*0004*/ 	.word	0x00000082


	//----- nvinfo : EIATTR_KPARAM_INFO
	.align		4
.L_139:
        /*0008*/ 	.byte	0x04, 0x17
        /*000a*/ 	.short	(.L_141 - .L_140)
.L_140:
        /*000c*/ 	.word	0x00000000
        /*0010*/ 	.short	0x0008
        /*0012*/ 	.short	0x0038
        /*0014*/ 	.byte	0x00, 0xf0, 0x21, 0x00


	//----- nvinfo : EIATTR_KPARAM_INFO
	.align		4
.L_141:
        /*0018*/ 	.byte	0x04, 0x17
        /*001a*/ 	.short	(.L_143 - .L_142)
.L_142:
        /*001c*/ 	.word	0x00000000
        /*0020*/ 	.short	0x0007
        /*0022*/ 	.short	0x0030
        /*0024*/ 	.byte	0x00, 0xf0, 0x11, 0x00


	//----- nvinfo : EIATTR_KPARAM_INFO
	.align		4
.L_143:
        /*0028*/ 	.byte	0x04, 0x17
        /*002a*/ 	.short	(.L_145 - .L_144)
.L_144:
        /*002c*/ 	.word	0x00000000
        /*0030*/ 	.short	0x0006
        /*0032*/ 	.short	0x002c
        /*0034*/ 	.byte	0x00, 0xf0, 0x11, 0x00


	//----- nvinfo : EIATTR_KPARAM_INFO
	.align		4
.L_145:
        /*0038*/ 	.byte	0x04, 0x17
        /*003a*/ 	.short	(.L_147 - .L_146)
.L_146:
        /*003c*/ 	.word	0x00000000
        /*0040*/ 	.short	0x0005
        /*0042*/ 	.short	0x0028
        /*0044*/ 	.byte	0x00, 0xf0, 0x11, 0x00


	//----- nvinfo : EIATTR_KPARAM_INFO
	.align		4
.L_147:
        /*0048*/ 	.byte	0x04, 0x17
        /*004a*/ 	.short	(.L_149 - .L_148)
.L_148:
        /*004c*/ 	.word	0x00000000
        /*0050*/ 	.short	0x0004
        /*0052*/ 	.short	0x0020
        /*0054*/ 	.byte	0x00, 0xf5, 0x21, 0x00


	//----- nvinfo : EIATTR_KPARAM_INFO
	.align		4
.L_149:
        /*0058*/ 	.byte	0x04, 0x17
        /*005a*/ 	.short	(.L_151 - .L_150)
.L_150:
        /*005c*/ 	.word	0x00000000
        /*0060*/ 	.short	0x0003
        /*0062*/ 	.short	0x0018
        /*0064*/ 	.byte	0x00, 0xf5, 0x21, 0x00


	//----- nvinfo : EIATTR_KPARAM_INFO
	.align		4
.L_151:
        /*0068*/ 	.byte	0x04, 0x17
        /*006a*/ 	.short	(.L_153 - .L_152)
.L_152:
        /*006c*/ 	.word	0x00000000
        /*0070*/ 	.short	0x0002
        /*0072*/ 	.short	0x0010
        /*0074*/ 	.byte	0x00, 0xf5, 0x21, 0x00


	//----- nvinfo : EIATTR_KPARAM_INFO
	.align		4
.L_153:
        /*0078*/ 	.byte	0x04, 0x17
        /*007a*/ 	.short	(.L_155 - .L_154)
.L_154:
        /*007c*/ 	.word	0x00000000
        /*0080*/ 	.short	0x0001
        /*0082*/ 	.short	0x0008
        /*0084*/ 	.byte	0x00, 0xf5, 0x21, 0x00


	//----- nvinfo : EIATTR_KPARAM_INFO
	.align		4
.L_155:
        /*0088*/ 	.byte	0x04, 0x17
        /*008a*/ 	.short	(.L_157 - .L_156)
.L_156:
        /*008c*/ 	.word	0x00000000
        /*0090*/ 	.short	0x0000
        /*0092*/ 	.short	0x0000
        /*0094*/ 	.byte	0x00, 0xf5, 0x21, 0x00


	//----- nvinfo : EIATTR_SPARSE_MMA_MASK
	.align		4
.L_157:
        /*0098*/ 	.byte	0x03, 0x50
        /*009a*/ 	.short	0x0000


	//----- nvinfo : EIATTR_MAXREG_COUNT
	.align		4
        /*009c*/ 	.byte	0x03, 0x1b
        /*009e*/ 	.short	0x00ff


	//----- nvinfo : EIATTR_NUM_BARRIERS
	.align		4
        /*00a0*/ 	.byte	0x02, 0x4c
        /*00a2*/ 	.byte	0x01
	.zero		1


	//----- nvinfo : EIATTR_MERCURY_ISA_VERSION
	.align		4
        /*00a4*/ 	.byte	0x03, 0x5f
        /*00a6*/ 	.short	0x0101


	//----- nvinfo : EIATTR_VRC_CTA_INIT_COUNT
	.align		4
        /*00a8*/ 	.byte	0x02, 0x4a
	.zero		1
	.zero		1


	//----- nvinfo : EIATTR_EXIT_INSTR_OFFSETS
	.align		4
        /*00ac*/ 	.byte	0x04, 0x1c
        /*00ae*/ 	.short	(.L_159 - .L_158)


	//   ....[0]....
.L_158:
        /*00b0*/ 	.word	0x00001bc0


	//   ....[1]....
        /*00b4*/ 	.word	0x00002ed0


	//----- nvinfo : EIATTR_CRS_STACK_SIZE
	.align		4
.L_159:
        /*00b8*/ 	.byte	0x04, 0x1e
        /*00ba*/ 	.short	(.L_161 - .L_160)
.L_160:
        /*00bc*/ 	.word	0x00000000


	//----- nvinfo : EIATTR_CBANK_PARAM_SIZE
	.align		4
.L_161:
        /*00c0*/ 	.byte	0x03, 0x19
        /*00c2*/ 	.short	0x0040


	//----- nvinfo : EIATTR_PARAM_CBANK
	.align		4
        /*00c4*/ 	.byte	0x04, 0x0a
        /*00c6*/ 	.short	(.L_163 - .L_162)
	.align		4
.L_162:
        /*00c8*/ 	.word	index@(.nv.constant0.flow_nll_reduce_f32)
        /*00cc*/ 	.short	0x0380
        /*00ce*/ 	.short	0x0040


	//----- nvinfo : EIATTR_SW_WAR
	.align		4
.L_163:
        /*00d0*/ 	.byte	0x04, 0x36
        /*00d2*/ 	.short	(.L_165 - .L_164)
.L_164:
        /*00d4*/ 	.word	0x00000008
.L_165:


//--------------------- .nv.info.flow_nll_reduce  --------------------------
	.section	.nv.info.flow_nll_reduce,"",@"SHT_CUDA_INFO"
	.sectionflags	@""
	.align	4


	//----- nvinfo : EIATTR_CUDA_API_VERSION
	.align		4
        /*0000*/ 	.byte	0x04, 0x37
        /*0002*/ 	.short	(.L_167 - .L_166)
.L_166:
        /*0004*/ 	.word	0x00000082


	//----- nvinfo : EIATTR_KPARAM_INFO
	.align		4
.L_167:
        /*0008*/ 	.byte	0x04, 0x17
        /*000a*/ 	.short	(.L_169 - .L_168)
.L_168:
        /*000c*/ 	.word	0x00000000
        /*0010*/ 	.short	0x0008
        /*0012*/ 	.short	0x0038
        /*0014*/ 	.byte	0x00, 0xf0, 0x21, 0x00


	//----- nvinfo : EIATTR_KPARAM_INFO
	.align		4
.L_169:
        /*0018*/ 	.byte	0x04, 0x17
        /*001a*/ 	.short	(.L_171 - .L_170)
.L_170:
        /*001c*/ 	.word	0x00000000
        /*0020*/ 	.short	0x0007
        /*0022*/ 	.short	0x0030
        /*0024*/ 	.byte	0x00, 0xf0, 0x11, 0x00


	//----- nvinfo : EIATTR_KPARAM_INFO
	.align		4
.L_171:
        /*0028*/ 	.byte	0x04, 0x17
        /*002a*/ 	.short	(.L_173 - .L_172)
.L_172:
        /*002c*/ 	.word	0x00000000
        /*0030*/ 	.short	0x0006
        /*0032*/ 	.short	0x002c
        /*0034*/ 	.byte	0x00, 0xf0, 0x11, 0x00


	//----- nvinfo : EIATTR_KPARAM_INFO
	.align		4
.L_173:
        /*0038*/ 	.byte	0x04, 0x17
        /*003a*/ 	.short	(.L_175 - .L_174)
.L_174:
        /*003c*/ 	.word	0x00000000
        /*0040*/ 	.short	0x0005
        /*0042*/ 	.short	0x0028
        /*0044*/ 	.byte	0x00, 0xf0, 0x11, 0x00


	//----- nvinfo : EIATTR_KPARAM_INFO
	.align		4
.L_175:
        /*0048*/ 	.byte	0x04, 0x17
        /*004a*/ 	.short	(.L_177 - .L_176)
.L_176:
        /*004c*/ 	.word	0x00000000
        /*0050*/ 	.short	0x0004
        /*0052*/ 	.short	0x0020
        /*0054*/ 	.byte	0x00, 0xf5, 0x21, 0x00


	//----- nvinfo : EIATTR_KPARAM_INFO
	.align		4
.L_177:
        /*0058*/ 	.byte	0x04, 0x17
        /*005a*/ 	.short	(.L_179 - .L_178)
.L_178:
        /*005c*/ 	.word	0x00000000
        /*0060*/ 	.short	0x0003
        /*0062*/ 	.short	0x0018
        /*0064*/ 	.byte	0x00, 0xf5, 0x21, 0x00


	//----- nvinfo : EIATTR_KPARAM_INFO
	.align		4
.L_179:
        /*0068*/ 	.byte	0x04, 0x17
        /*006a*/ 	.short	(.L_181 - .L_180)
.L_180:
        /*006c*/ 	.word	0x00000000
        /*0070*/ 	.short	0x0002
        /*0072*/ 	.short	0x0010
        /*0074*/ 	.byte	0x00, 0xf5, 0x21, 0x00


	//----- nvinfo : EIATTR_KPARAM_INFO
	.align		4
.L_181:
        /*0078*/ 	.byte	0x04, 0x17
        /*007a*/ 	.short	(.L_183 - .L_182)
.L_182:
        /*007c*/ 	.word	0x00000000
        /*0080*/ 	.short	0x0001
        /*0082*/ 	.short	0x0008
        /*0084*/ 	.byte	0x00, 0xf5, 0x21, 0x00


	//----- nvinfo : EIATTR_KPARAM_INFO
	.align		4
.L_183:
        /*0088*/ 	.byte	0x04, 0x17
        /*008a*/ 	.short	(.L_185 - .L_184)
.L_184:
        /*008c*/ 	.word	0x00000000
        /*0090*/ 	.short	0x0000
        /*0092*/ 	.short	0x0000
        /*0094*/ 	.byte	0x00, 0xf5, 0x21, 0x00


	//----- nvinfo : EIATTR_SPARSE_MMA_MASK
	.align		4
.L_185:
        /*0098*/ 	.byte	0x03, 0x50
        /*009a*/ 	.short	0x0000


	//----- nvinfo : EIATTR_MAXREG_COUNT
	.align		4
        /*009c*/ 	.byte	0x03, 0x1b
        /*009e*/ 	.short	0x00ff


	//----- nvinfo : EIATTR_NUM_BARRIERS
	.align		4
        /*00a0*/ 	.byte	0x02, 0x4c
        /*00a2*/ 	.byte	0x01
	.zero		1


	//----- nvinfo : EIATTR_MERCURY_ISA_VERSION
	.align		4
        /*00a4*/ 	.byte	0x03, 0x5f
        /*00a6*/ 	.short	0x0101


	//----- nvinfo : EIATTR_VRC_CTA_INIT_COUNT
	.align		4
        /*00a8*/ 	.byte	0x02, 0x4a
	.zero		1
	.zero		1


	//----- nvinfo : EIATTR_EXIT_INSTR_OFFSETS
	.align		4
        /*00ac*/ 	.byte	0x04, 0x1c
        /*00ae*/ 	.short	(.L_187 - .L_186)


	//   ....[0]....
.L_186:
        /*00b0*/ 	.word	0x00001bb0


	//   ....[1]....
        /*00b4*/ 	.word	0x00002ec0


	//----- nvinfo : EIATTR_CRS_STACK_SIZE
	.align		4
.L_187:
        /*00b8*/ 	.byte	0x04, 0x1e
        /*00ba*/ 	.short	(.L_189 - .L_188)
.L_188:
        /*00bc*/ 	.word	0x00000000


	//----- nvinfo : EIATTR_CBANK_PARAM_SIZE
	.align		4
.L_189:
        /*00c0*/ 	.byte	0x03, 0x19
        /*00c2*/ 	.short	0x0040


	//----- nvinfo : EIATTR_PARAM_CBANK
	.align		4
        /*00c4*/ 	.byte	0x04, 0x0a
        /*00c6*/ 	.short	(.L_191 - .L_190)
	.align		4
.L_190:
        /*00c8*/ 	.word	index@(.nv.constant0.flow_nll_reduce)
        /*00cc*/ 	.short	0x0380
        /*00ce*/ 	.short	0x0040


	//----- nvinfo : EIATTR_SW_WAR
	.align		4
.L_191:
        /*00d0*/ 	.byte	0x04, 0x36
        /*00d2*/ 	.short	(.L_193 - .L_192)
.L_192:
        /*00d4*/ 	.word	0x00000008
.L_193:


//--------------------- .nv.callgraph             --------------------------
	.section	.nv.callgraph,"",@"SHT_CUDA_CALLGRAPH"
	.align	4
	.sectionentsize	8
	.align		4
        /*0000*/ 	.word	0x00000000
	.align		4
        /*0004*/ 	.word	0xffffffff
	.align		4
        /*0008*/ 	.word	0x00000000
	.align		4
        /*000c*/ 	.word	0xfffffffe
	.align		4
        /*0010*/ 	.word	0x00000000
	.align		4
        /*0014*/ 	.word	0xfffffffd
	.align		4
        /*0018*/ 	.word	0x00000000
	.align		4
        /*001c*/ 	.word	0xfffffffc


//--------------------- .text.flow_batch_nll_reduce --------------------------
	.section	.text.flow_batch_nll_reduce,"ax",@progbits
	.align	128
        .global         flow_batch_nll_reduce
        .type           flow_batch_nll_reduce,@function
        .size           flow_batch_nll_reduce,(.L_x_293 - flow_batch_nll_reduce)
        .other          flow_batch_nll_reduce,@"STO_CUDA_ENTRY STV_DEFAULT"
flow_batch_nll_reduce:
.text.flow_batch_nll_reduce:
[----:B------:R-:W-:Y:S01]  /*0000*/  LDC R1, c[0x0][0x37c] ;  /* 0x0000df00ff017b82 */ /* 0x000fe20000000800 */
[----:B------:R-:W0:Y:S01]  /*0010*/  S2R R0, SR_CTAID.X ;  /* 0x0000000000007919 */ /* 0x000e220000002500 */
[----:B------:R-:W0:Y:S02]  /*0020*/  LDCU UR4, c[0x0][0x3c8] ;  /* 0x00007900ff0477ac */ /* 0x000e240008000800 */
[----:B0-----:R-:W-:-:S13]  /*0030*/  ISETP.GE.U32.AND P0, PT, R0, UR4, PT ;  /* 0x0000000400007c0c */ /* 0x001fda000bf06070 */
[----:B------:R-:W-:Y:S05]  /*0040*/  @P0 EXIT ;  /* 0x000000000000094d */ /* 0x000fea0003800000 */
[----:B------:R-:W0:Y:S01]  /*0050*/  LDC.64 R4, c[0x0][0x388] ;  /* 0x0000e200ff047b82 */ /* 0x000e220000000a00 */
[----:B------:R-:W1:Y:S01]  /*0060*/  LDCU.64 UR8, c[0x0][0x358] ;  /* 0x00006b00ff0877ac */ /* 0x000e620008000a00 */
[----:B------:R-:W2:Y:S01]  /*0070*/  S2R R9, SR_TID.X ;  /* 0x0000000000097919 */ /* 0x000ea20000002100 */
[----:B------:R-:W3:Y:S01]  /*0080*/  LDCU UR4, c[0x0][0x3b0] ;  /* 0x00007600ff0477ac */ /* 0x000ee20008000800 */
[----:B------:R-:W4:Y:S01]  /*0090*/  LDCU.64 UR6, c[0x0][0x380] ;  /* 0x00007000ff0677ac */ /* 0x000f220008000a00 */
[----:B0-----:R-:W-:-:S05]  /*00a0*/  IMAD.WIDE.U32 R4, R0, 0x4, R4 ;  /* 0x0000000400047825 */ /* 0x001fca00078e0004 */
[----:B-1----:R-:W5:Y:S04]  /*00b0*/  LDG.E.CONSTANT R2, desc[UR8][R4.64] ;  /* 0x0000000804027981 */ /* 0x002f68000c1e9900 */
[----:B------:R-:W5:Y:S01]  /*00c0*/  LDG.E.CONSTANT R3, desc[UR8][R4.64+0x4] ;  /* 0x0000040804037981 */ /* 0x000f62000c1e9900 */
[----:B---3--:R-:W-:Y:S01]  /*00d0*/  IMAD.WIDE.U32 R12, R0, UR4, RZ ;  /* 0x00000004000c7c25 */ /* 0x008fe2000f8e00ff */
[----:B------:R-:W-:Y:S01]  /*00e0*/  BSSY.RECONVERGENT B1, `(.L_x_0) ;  /* 0x00001ac000017945 */ /* 0x000fe20003800200 */
[----:B------:R-:W-:Y:S02]  /*00f0*/  CS2R R10, SRZ ;  /* 0x00000000000a7805 */ /* 0x000fe4000001ff00 */
[----:B-----5:R-:W-:-:S05]  /*0100*/  IMAD.IADD R6, R3, 0x1, -R2 ;  /* 0x0000000103067824 */ /* 0x020fca00078e0a02 */
[----:B--2---:R-:W-:-:S13]  /*0110*/  ISETP.GE.U32.AND P0, PT, R9, R6, PT ;  /* 0x000000060900720c */ /* 0x004fda0003f06070 */
[----:B----4-:R-:W-:Y:S05]  /*0120*/  @P0 BRA `(.L_x_1) ;  /* 0x00000018009c0947 */ /* 0x010fea0003800000 */
[----:B------:R-:W0:Y:S01]  /*0130*/  LDCU.64 UR4, c[0x0][0x390] ;  /* 0x00007200ff0477ac */ /* 0x000e220008000a00 */
[----:B------:R-:W-:Y:S01]  /*0140*/  IMAD.MOV.U32 R14, RZ, RZ, 0x0 ;  /* 0x00000000ff0e7424 */ /* 0x000fe200078e00ff */
[----:B------:R-:W-:Y:S01]  /*0150*/  CS2R R10, SRZ ;  /* 0x00000000000a7805 */ /* 0x000fe2000001ff00 */
[----:B------:R-:W-:Y:S02]  /*0160*/  IMAD.MOV.U32 R15, RZ, RZ, 0x7ff00000 ;  /* 0x7ff00000ff0f7424 */ /* 0x000fe400078e00ff */
[----:B------:R-:W-:Y:S02]  /*0170*/  IMAD.MOV.U32 R6, RZ, RZ, 0x0 ;  /* 0x00000000ff067424 */ /* 0x000fe400078e00ff */
[----:B------:R-:W-:Y:S02]  /*0180*/  IMAD.MOV.U32 R7, RZ, RZ, 0x100000 ;  /* 0x00100000ff077424 */ /* 0x000fe400078e00ff */
[----:B------:R-:W-:-:S04]  /*0190*/  IMAD.MOV.U32 R5, RZ, RZ, R9 ;  /* 0x000000ffff057224 */ /* 0x000fc800078e0009 */
[----:B------:R-:W-:Y:S01]  /*01a0*/  DFMA R14, R14, R6, +INF ;  /* 0x7ff000000e0e742b */ /* 0x000fe20000000006 */
[----:B0-----:R-:W-:-:S04]  /*01b0*/  LEA R4, P0, R12, UR4, 0x3 ;  /* 0x000000040c047c11 */ /* 0x001fc8000f8018ff */
[----:B------:R-:W-:-:S09]  /*01c0*/  LEA.HI.X R6, R12, UR5, R13, 0x3, P0 ;  /* 0x000000050c067c11 */ /* 0x000fd200080f1c0d */
.L_x_18:
[----:B------:R-:W0:Y:S01]  /*01d0*/  LDCU UR4, c[0x0][0x3b0] ;  /* 0x00007600ff0477ac */ /* 0x000e220008000800 */
[----:B------:R-:W-:Y:S01]  /*01e0*/  CS2R R16, SRZ ;  /* 0x0000000000107805 */ /* 0x000fe2000001ff00 */
[----:B------:R-:W-:Y:S01]  /*01f0*/  IMAD.MOV.U32 R18, RZ, RZ, 0x0 ;  /* 0x00000000ff127424 */ /* 0x000fe200078e00ff */
[----:B------:R-:W-:Y:S01]  /*0200*/  MOV R19, 0xfff00000 ;  /* 0xfff0000000137802 */ /* 0x000fe20000000f00 */
[----:B0-----:R-:W-:-:S09]  /*0210*/  UISETP.NE.AND UP0, UPT, UR4, URZ, UPT ;  /* 0x000000ff0400728c */ /* 0x001fd2000bf05270 */
[----:B------:R-:W-:Y:S05]  /*0220*/  BRA.U !UP0, `(.L_x_2) ;  /* 0x0000001108087547 */ /* 0x000fea000b800000 */
[----:B------:R-:W-:Y:S01]  /*0230*/  UIADD3 UR4, UPT, UPT, -UR4, URZ, URZ ;  /* 0x000000ff04047290 */ /* 0x000fe2000fffe1ff */
[----:B------:R-:W-:Y:S01]  /*0240*/  IMAD.MOV.U32 R7, RZ, RZ, RZ ;  /* 0x000000ffff077224 */ /* 0x000fe200078e00ff */
[----:B------:R-:W-:Y:S01]  /*0250*/  CS2R R16, SRZ ;  /* 0x0000000000107805 */ /* 0x000fe2000001ff00 */
[----:B------:R-:W-:Y:S02]  /*0260*/  IMAD.MOV.U32 R8, RZ, RZ, RZ ;  /* 0x000000ffff087224 */ /* 0x000fe400078e00ff */
[----:B------:R-:W-:Y:S01]  /*0270*/  IMAD.MOV.U32 R30, RZ, RZ, R4 ;  /* 0x000000ffff1e7224 */ /* 0x000fe200078e0004 */
[----:B------:R-:W-:Y:S01]  /*0280*/  MOV R9, UR4 ;  /* 0x0000000400097c02 */ /* 0x000fe20008000f00 */
[----:B------:R-:W-:Y:S02]  /*0290*/  IMAD.MOV.U32 R31, RZ, RZ, R6 ;  /* 0x000000ffff1f7224 */ /* 0x000fe400078e0006 */
[----:B------:R-:W-:Y:S02]  /*02a0*/  IMAD.MOV.U32 R18, RZ, RZ, 0x0 ;  /* 0x00000000ff127424 */ /* 0x000fe400078e00ff */
[----:B------:R-:W-:-:S07]  /*02b0*/  IMAD.MOV.U32 R19, RZ, RZ, -0x100000 ;  /* 0xfff00000ff137424 */ /* 0x000fce00078e00ff */
.L_x_12:
[----:B------:R-:W2:Y:S01]  /*02c0*/  LDG.E.64.CONSTANT R22, desc[UR8][R30.64] ;  /* 0x000000081e167981 */ /* 0x000ea2000c1e9b00 */
[----:B------:R-:W-:Y:S01]  /*02d0*/  VIADD R9, R9, 0x1 ;  /* 0x0000000109097836 */ /* 0x000fe20000000000 */
[----:B--2---:R-:W-:Y:S02]  /*02e0*/  IADD3 R20, P0, PT, R22, -0x1, RZ ;  /* 0xffffffff16147810 */ /* 0x004fe40007f1e0ff */
[C---:B------:R-:W-:Y:S02]  /*02f0*/  LOP3.LUT R21, R23.reuse, 0x7fffffff, RZ, 0xc0, !PT ;  /* 0x7fffffff17157812 */ /* 0x040fe400078ec0ff */
[----:B------:R-:W-:Y:S02]  /*0300*/  ISETP.LT.U32.AND P3, PT, R20, -0x1, PT ;  /* 0xffffffff1400780c */ /* 0x000fe40003f61070 */
[----:B------:R-:W-:Y:S02]  /*0310*/  ISETP.GE.AND P2, PT, R23, RZ, PT ;  /* 0x000000ff1700720c */ /* 0x000fe40003f46270 */
[----:B------:R-:W-:-:S02]  /*0320*/  IADD3.X R20, PT, PT, R21, -0x1, RZ, P0, !PT ;  /* 0xffffffff15147810 */ /* 0x000fc400007fe4ff */
[----:B------:R-:W-:Y:S02]  /*0330*/  ISETP.EQ.U32.AND P1, PT, R22, RZ, PT ;  /* 0x000000ff1600720c */ /* 0x000fe40003f22070 */
[----:B------:R-:W-:Y:S02]  /*0340*/  ISETP.LT.U32.AND.EX P3, PT, R20, 0xfffff, !P2, P3 ;  /* 0x000fffff1400780c */ /* 0x000fe40005761130 */
[----:B------:R-:W-:Y:S02]  /*0350*/  IADD3 R20, P0, PT, RZ, R22, RZ ;  /* 0x00000016ff147210 */ /* 0x000fe40007f1e0ff */
[C---:B------:R-:W-:Y:S02]  /*0360*/  ISETP.EQ.OR.EX P3, PT, R21.reuse, RZ, P3, P1 ;  /* 0x000000ff1500720c */ /* 0x040fe40001f62710 */
[----:B------:R-:W-:Y:S02]  /*0370*/  ISETP.LT.U32.AND P4, PT, R20, RZ, PT ;  /* 0x000000ff1400720c */ /* 0x000fe40003f81070 */
[----:B------:R-:W-:-:S02]  /*0380*/  IADD3.X R20, PT, PT, R21, -0x100000, RZ, P0, !PT ;  /* 0xfff0000015147810 */ /* 0x000fc400007fe4ff */
[----:B------:R-:W-:Y:S02]  /*0390*/  ISETP.GT.U32.AND P0, PT, R22, RZ, PT ;  /* 0x000000ff1600720c */ /* 0x000fe40003f04070 */
[C---:B------:R-:W-:Y:S02]  /*03a0*/  ISETP.EQ.OR.EX P3, PT, R21.reuse, 0x7ff00000, P3, P1 ;  /* 0x7ff000001500780c */ /* 0x040fe40001f62710 */
[----:B------:R-:W-:Y:S02]  /*03b0*/  ISETP.LT.U32.AND.EX P4, PT, R20, 0x7fe00000, !P2, P4 ;  /* 0x7fe000001400780c */ /* 0x000fe40005781140 */
[----:B------:R-:W-:Y:S02]  /*03c0*/  ISETP.GT.OR.EX P0, PT, R21, 0x7ff00000, P3, P0 ;  /* 0x7ff000001500780c */ /* 0x000fe40001f04700 */
[----:B------:R-:W-:Y:S02]  /*03d0*/  ISETP.NE.AND P1, PT, R9, RZ, PT ;  /* 0x000000ff0900720c */ /* 0x000fe40003f25270 */
[----:B------:R-:W-:-:S13]  /*03e0*/  PLOP3.LUT P0, PT, P0, P4, PT, 0xf8, 0x8f ;  /* 0x00000000008f781c */ /* 0x000fda0000709f70 */
[----:B------:R-:W-:Y:S05]  /*03f0*/  @P0 BRA `(.L_x_3) ;  /* 0x0000000c00800947 */ /* 0x000fea0003800000 */
[----:B------:R-:W0:Y:S02]  /*0400*/  LDC.64 R26, c[0x0][0x388] ;  /* 0x0000e200ff1a7b82 */ /* 0x000e240000000a00 */
[----:B0-----:R-:W2:Y:S01]  /*0410*/  LDG.E.CONSTANT R26, desc[UR8][R26.64] ;  /* 0x000000081a1a7981 */ /* 0x001ea2000c1e9900 */
[----:B------:R-:W-:-:S05]  /*0420*/  IMAD.IADD R25, R2, 0x1, R5 ;  /* 0x0000000102197824 */ /* 0x000fca00078e0205 */
[----:B--2---:R-:W-:Y:S01]  /*0430*/  IADD3 R24, P0, PT, -R26, R25, RZ ;  /* 0x000000191a187210 */ /* 0x004fe20007f1e1ff */
[----:B------:R-:W-:-:S04]  /*0440*/  IMAD.IADD R21, R3, 0x1, -R26 ;  /* 0x0000000103157824 */ /* 0x000fc800078e0a1a */
[----:B------:R-:W-:Y:S02]  /*0450*/  IMAD.X R25, RZ, RZ, -0x1, P0 ;  /* 0xffffffffff197424 */ /* 0x000fe400000e06ff */
[----:B------:R-:W-:-:S04]  /*0460*/  IMAD.WIDE.U32 R24, R21, R7, R24 ;  /* 0x0000000715187225 */ /* 0x000fc800078e0018 */
[----:B------:R-:W-:Y:S01]  /*0470*/  IMAD R21, R21, R8, R25 ;  /* 0x0000000815157224 */ /* 0x000fe200078e0219 */
[----:B------:R-:W-:-:S04]  /*0480*/  LEA R20, P0, R24, UR6, 0x3 ;  /* 0x0000000618147c11 */ /* 0x000fc8000f8018ff */
[----:B------:R-:W-:-:S06]  /*0490*/  LEA.HI.X R21, R24, UR7, R21, 0x3, P0 ;  /* 0x0000000718157c11 */ /* 0x000fcc00080f1c15 */
[----:B------:R-:W2:Y:S01]  /*04a0*/  LDG.E.64.CONSTANT R20, desc[UR8][R20.64] ;  /* 0x0000000814147981 */ /* 0x000ea2000c1e9b00 */
[----:B------:R-:W-:Y:S01]  /*04b0*/  BSSY.RECONVERGENT B0, `(.L_x_3) ;  /* 0x00000d4000007945 */ /* 0x000fe20003800200 */
[----:B--2---:R-:W-:-:S14]  /*04c0*/  DSETP.NE.AND P0, PT, |R20|, +INF , PT ;  /* 0x7ff000001400742a */ /* 0x004fdc0003f05200 */
[----:B------:R-:W-:Y:S05]  /*04d0*/  @!P0 BRA `(.L_x_4) ;  /* 0x0000000c00448947 */ /* 0x000fea0003800000 */
[----:B------:R-:W-:Y:S01]  /*04e0*/  ISETP.GT.AND P0, PT, R23, 0xfffff, PT ;  /* 0x000fffff1700780c */ /* 0x000fe20003f04270 */
[----:B------:R-:W-:Y:S02]  /*04f0*/  IMAD.MOV.U32 R33, RZ, RZ, R23 ;  /* 0x000000ffff217224 */ /* 0x000fe400078e0017 */
[----:B------:R-:W-:Y:S02]  /*0500*/  IMAD.MOV.U32 R26, RZ, RZ, R22 ;  /* 0x000000ffff1a7224 */ /* 0x000fe400078e0016 */
[----:B------:R-:W-:-:S08]  /*0510*/  IMAD.MOV.U32 R32, RZ, RZ, -0x3ff ;  /* 0xfffffc01ff207424 */ /* 0x000fd000078e00ff */
[----:B------:R-:W-:Y:S01]  /*0520*/  @!P0 DMUL R22, R22, 1.80143985094819840000e+16 ;  /* 0x4350000016168828 */ /* 0x000fe20000000000 */
[----:B------:R-:W-:-:S09]  /*0530*/  @!P0 IMAD.MOV.U32 R32, RZ, RZ, -0x435 ;  /* 0xfffffbcbff208424 */ /* 0x000fd200078e00ff */
[----:B------:R-:W-:Y:S01]  /*0540*/  @!P0 MOV R33, R23 ;  /* 0x0000001700218202 */ /* 0x000fe20000000f00 */
[----:B------:R-:W-:-:S04]  /*0550*/  @!P0 IMAD.MOV.U32 R26, RZ, RZ, R22 ;  /* 0x000000ffff1a8224 */ /* 0x000fc800078e0016 */
[----:B------:R-:W-:-:S05]  /*0560*/  VIADD R24, R33, 0xffffffff ;  /* 0xffffffff21187836 */ /* 0x000fca0000000000 */
[----:B------:R-:W-:-:S13]  /*0570*/  ISETP.GT.U32.AND P2, PT, R24, 0x7feffffe, PT ;  /* 0x7feffffe1800780c */ /* 0x000fda0003f44070 */
[----:B------:R-:W-:Y:S05]  /*0580*/  @P2 BRA `(.L_x_5) ;  /* 0x0000000000f82947 */ /* 0x000fea0003800000 */
[----:B------:R-:W-:Y:S01]  /*0590*/  LOP3.LUT R22, R33, 0xfffff, RZ, 0xc0, !PT ;  /* 0x000fffff21167812 */ /* 0x000fe200078ec0ff */
[----:B------:R-:W-:Y:S01]  /*05a0*/  UMOV UR4, 0x3ae80f1e ;  /* 0x3ae80f1e00047882 */ /* 0x000fe20000000000 */
[----:B------:R-:W-:Y:S02]  /*05b0*/  UMOV UR5, 0x3eb1380b ;  /* 0x3eb1380b00057882 */ /* 0x000fe40000000000 */
[----:B------:R-:W-:Y:S02]  /*05c0*/  LOP3.LUT R27, R22, 0x3ff00000, RZ, 0xfc, !PT ;  /* 0x3ff00000161b7812 */ /* 0x000fe400078efcff */
[----:B------:R-:W-:Y:S02]  /*05d0*/  MOV R22, RZ ;  /* 0x000000ff00167202 */ /* 0x000fe40000000f00 */
[----:B------:R-:W-:-:S13]  /*05e0*/  ISETP.GE.U32.AND P0, PT, R27, 0x3ff6a09f, PT ;  /* 0x3ff6a09f1b00780c */ /* 0x000fda0003f06070 */
[----:B------:R-:W-:-:S04]  /*05f0*/  @P0 VIADD R23, R27, 0xfff00000 ;  /* 0xfff000001b170836 */ /* 0x000fc80000000000 */
[----:B------:R-:W-:-:S06]  /*0600*/  @P0 IMAD.MOV.U32 R27, RZ, RZ, R23 ;  /* 0x000000ffff1b0224 */ /* 0x000fcc00078e0017 */
[C---:B------:R-:W-:Y:S02]  /*0610*/  DADD R34, R26.reuse, 1 ;  /* 0x3ff000001a227429 */ /* 0x040fe40000000000 */
[----:B------:R-:W-:-:S04]  /*0620*/  DADD R26, R26, -1 ;  /* 0xbff000001a1a7429 */ /* 0x000fc80000000000 */
[----:B------:R-:W0:Y:S02]  /*0630*/  MUFU.RCP64H R23, R35 ;  /* 0x0000002300177308 */ /* 0x000e240000001800 */
[----:B0-----:R-:W-:Y:S01]  /*0640*/  DFMA R24, -R34, R22, 1 ;  /* 0x3ff000002218742b */ /* 0x001fe20000000116 */
[----:B------:R-:W-:-:S05]  /*0650*/  LEA.HI R34, R33, R32, RZ, 0xc ;  /* 0x0000002021227211 */ /* 0x000fca00078f60ff */
[----:B------:R-:W-:Y:S02]  /*0660*/  @P0 VIADD R34, R34, 0x1 ;  /* 0x0000000122220836 */ /* 0x000fe40000000000 */
[----:B------:R-:W-:-:S08]  /*0670*/  DFMA R24, R24, R24, R24 ;  /* 0x000000181818722b */ /* 0x000fd00000000018 */
[----:B------:R-:W-:-:S08]  /*0680*/  DFMA R24, R22, R24, R22 ;  /* 0x000000181618722b */ /* 0x000fd00000000016 */
[----:B------:R-:W-:-:S08]  /*0690*/  DMUL R22, R26, R24 ;  /* 0x000000181a167228 */ /* 0x000fd00000000000 */
[----:B------:R-:W-:-:S08]  /*06a0*/  DFMA R22, R26, R24, R22 ;  /* 0x000000181a16722b */ /* 0x000fd00000000016 */
[----:B------:R-:W-:-:S08]  /*06b0*/  DADD R28, R26, -R22 ;  /* 0x000000001a1c7229 */ /* 0x000fd00000000816 */
[----:B------:R-:W-:-:S08]  /*06c0*/  DADD R28, R28, R28 ;  /* 0x000000001c1c7229 */ /* 0x000fd0000000001c */
[-C--:B------:R-:W-:Y:S02]  /*06d0*/  DFMA R26, R26, -R22.reuse, R28 ;  /* 0x800000161a1a722b */ /* 0x080fe4000000001c */
[----:B------:R-:W-:-:S06]  /*06e0*/  DMUL R28, R22, R22 ;  /* 0x00000016161c7228 */ /* 0x000fcc0000000000 */
[----:B------:R-:W-:Y:S01]  /*06f0*/  DMUL R26, R24, R26 ;  /* 0x0000001a181a7228 */ /* 0x000fe20000000000 */
[----:B------:R-:W-:Y:S02]  /*0700*/  IMAD.MOV.U32 R24, RZ, RZ, -0x748574fc ;  /* 0x8b7a8b04ff187424 */ /* 0x000fe400078e00ff */
[----:B------:R-:W-:-:S06]  /*0710*/  IMAD.MOV.U32 R25, RZ, RZ, 0x3ed0ee25 ;  /* 0x3ed0ee25ff197424 */ /* 0x000fcc00078e00ff */
[----:B------:R-:W-:Y:S01]  /*0720*/  DFMA R24, R28, UR4, R24 ;  /* 0x000000041c187c2b */ /* 0x000fe20008000018 */
[----:B------:R-:W-:Y:S01]  /*0730*/  UMOV UR4, 0x9f02676f ;  /* 0x9f02676f00047882 */ /* 0x000fe20000000000 */
[----:B------:R-:W-:-:S06]  /*0740*/  UMOV UR5, 0x3ef3b266 ;  /* 0x3ef3b26600057882 */ /* 0x000fcc0000000000 */
[----:B------:R-:W-:Y:S01]  /*0750*/  DFMA R24, R28, R24, UR4 ;  /* 0x000000041c187e2b */ /* 0x000fe20008000018 */
        /* <DEDUP_REMOVED lines=13> */
[----:B------:R-:W-:Y:S01]  /*0830*/  LOP3.LUT R24, R34, 0x80000000, RZ, 0x3c, !PT ;  /* 0x8000000022187812 */ /* 0x000fe200078e3cff */
[----:B------:R-:W-:Y:S01]  /*0840*/  IMAD.MOV.U32 R25, RZ, RZ, 0x43300000 ;  /* 0x43300000ff197424 */ /* 0x000fe200078e00ff */
[----:B------:R-:W-:-:S04]  /*0850*/  UMOV UR5, 0x3fb55555 ;  /* 0x3fb5555500057882 */ /* 0x000fc80000000000 */
[----:B------:R-:W-:Y:S01]  /*0860*/  DFMA R32, R28, R32, UR4 ;  /* 0x000000041c207e2b */ /* 0x000fe20008000020 */
[----:B------:R-:W-:Y:S01]  /*0870*/  UMOV UR4, 0x80000000 ;  /* 0x8000000000047882 */ /* 0x000fe20000000000 */
[----:B------:R-:W-:Y:S02]  /*0880*/  UMOV UR5, 0x43300000 ;  /* 0x4330000000057882 */ /* 0x000fe40000000000 */
[----:B------:R-:W-:Y:S01]  /*0890*/  DADD R24, R24, -UR4 ;  /* 0x8000000418187e29 */ /* 0x000fe20008000000 */
[----:B------:R-:W-:Y:S01]  /*08a0*/  UMOV UR4, 0xfefa39ef ;  /* 0xfefa39ef00047882 */ /* 0x000fe20000000000 */
[----:B------:R-:W-:Y:S02]  /*08b0*/  UMOV UR5, 0x3fe62e42 ;  /* 0x3fe62e4200057882 */ /* 0x000fe40000000000 */
[----:B------:R-:W-:-:S04]  /*08c0*/  DMUL R32, R28, R32 ;  /* 0x000000201c207228 */ /* 0x000fc80000000000 */
[----:B------:R-:W-:-:S04]  /*08d0*/  DFMA R28, R24, UR4, R22 ;  /* 0x00000004181c7c2b */ /* 0x000fc80008000016 */
[----:B------:R-:W-:-:S04]  /*08e0*/  DFMA R32, R22, R32, R26 ;  /* 0x000000201620722b */ /* 0x000fc8000000001a */
[----:B------:R-:W-:Y:S01]  /*08f0*/  DFMA R26, R24, -UR4, R28 ;  /* 0x80000004181a7c2b */ /* 0x000fe2000800001c */
[----:B------:R-:W-:Y:S01]  /*0900*/  UMOV UR4, 0x3b39803f ;  /* 0x3b39803f00047882 */ /* 0x000fe20000000000 */
[----:B------:R-:W-:-:S06]  /*0910*/  UMOV UR5, 0x3c7abc9e ;  /* 0x3c7abc9e00057882 */ /* 0x000fcc0000000000 */
[----:B------:R-:W-:-:S08]  /*0920*/  DADD R26, -R22, R26 ;  /* 0x00000000161a7229 */ /* 0x000fd0000000011a */
[----:B------:R-:W-:-:S08]  /*0930*/  DADD R26, R32, -R26 ;  /* 0x00000000201a7229 */ /* 0x000fd0000000081a */
[----:B------:R-:W-:-:S08]  /*0940*/  DFMA R26, R24, UR4, R26 ;  /* 0x00000004181a7c2b */ /* 0x000fd0000800001a */
[----:B------:R-:W-:Y:S01]  /*0950*/  DADD R26, R28, R26 ;  /* 0x000000001c1a7229 */ /* 0x000fe2000000001a */
[----:B------:R-:W-:Y:S10]  /*0960*/  BRA `(.L_x_6) ;  /* 0x0000000000187947 */ /* 0x000ff40003800000 */
.L_x_5:
[----:B------:R-:W-:Y:S01]  /*0970*/  IMAD.MOV.U32 R24, RZ, RZ, 0x0 ;  /* 0x00000000ff187424 */ /* 0x000fe200078e00ff */
[----:B------:R-:W-:Y:S01]  /*0980*/  LOP3.LUT P0, RZ, R23, 0x7fffffff, RZ, 0xc0, !PT ;  /* 0x7fffffff17ff7812 */ /* 0x000fe2000780c0ff */
[----:B------:R-:W-:-:S06]  /*0990*/  IMAD.MOV.U32 R25, RZ, RZ, 0x7ff00000 ;  /* 0x7ff00000ff197424 */ /* 0x000fcc00078e00ff */
[----:B------:R-:W-:-:S10]  /*09a0*/  DFMA R24, R22, R24, +INF ;  /* 0x7ff000001618742b */ /* 0x000fd40000000018 */
[----:B------:R-:W-:Y:S02]  /*09b0*/  FSEL R26, R24, RZ, P0 ;  /* 0x000000ff181a7208 */ /* 0x000fe40000000000 */
[----:B------:R-:W-:-:S07]  /*09c0*/  FSEL R27, R25, -QNAN , P0 ;  /* 0xfff00000191b7808 */ /* 0x000fce0000000000 */
.L_x_6:
[----:B------:R-:W-:-:S08]  /*09d0*/  DADD R20, R20, R26 ;  /* 0x0000000014147229 */ /* 0x000fd0000000001a */
[----:B------:R-:W-:-:S14]  /*09e0*/  DSETP.NE.AND P0, PT, |R20|, +INF , PT ;  /* 0x7ff000001400742a */ /* 0x000fdc0003f05200 */
[----:B------:R-:W-:Y:S05]  /*09f0*/  @!P0 BRA `(.L_x_4) ;  /* 0x0000000400fc8947 */ /* 0x000fea0003800000 */
[----:B------:R-:W-:-:S14]  /*0a00*/  DSETP.GT.AND P0, PT, R20, R18, PT ;  /* 0x000000121400722a */ /* 0x000fdc0003f04000 */
[----:B------:R-:W-:Y:S05]  /*0a10*/  @!P0 BRA `(.L_x_7) ;  /* 0x0000000400008947 */ /* 0x000fea0003800000 */
[----:B------:R-:W-:Y:S01]  /*0a20*/  DADD R24, R18, -R20 ;  /* 0x0000000012187229 */ /* 0x000fe20000000814 */
[----:B------:R-:W-:Y:S01]  /*0a30*/  UMOV UR4, 0xfefa39ef ;  /* 0xfefa39ef00047882 */ /* 0x000fe20000000000 */
[----:B------:R-:W-:Y:S01]  /*0a40*/  MOV R18, 0x652b82fe ;  /* 0x652b82fe00127802 */ /* 0x000fe20000000f00 */
[----:B------:R-:W-:Y:S01]  /*0a50*/  IMAD.MOV.U32 R19, RZ, RZ, 0x3ff71547 ;  /* 0x3ff71547ff137424 */ /* 0x000fe200078e00ff */
[----:B------:R-:W-:Y:S01]  /*0a60*/  UMOV UR5, 0x3fe62e42 ;  /* 0x3fe62e4200057882 */ /* 0x000fe20000000000 */
[----:B------:R-:W-:Y:S04]  /*0a70*/  BSSY.RECONVERGENT B2, `(.L_x_8) ;  /* 0x0000036000027945 */ /* 0x000fe80003800200 */
[----:B------:R-:W-:Y:S01]  /*0a80*/  DFMA R18, R24, R18, 6.75539944105574400000e+15 ;  /* 0x433800001812742b */ /* 0x000fe20000000012 */
[----:B------:R-:W-:-:S07]  /*0a90*/  FSETP.GEU.AND P0, PT, |R25|, 4.1917929649353027344, PT ;  /* 0x4086232b1900780b */ /* 0x000fce0003f0e200 */
[----:B------:R-:W-:-:S08]  /*0aa0*/  DADD R22, R18, -6.75539944105574400000e+15 ;  /* 0xc338000012167429 */ /* 0x000fd00000000000 */
[----:B------:R-:W-:Y:S01]  /*0ab0*/  DFMA R26, R22, -UR4, R24 ;  /* 0x80000004161a7c2b */ /* 0x000fe20008000018 */
[----:B------:R-:W-:Y:S01]  /*0ac0*/  UMOV UR4, 0x3b39803f ;  /* 0x3b39803f00047882 */ /* 0x000fe20000000000 */
[----:B------:R-:W-:-:S06]  /*0ad0*/  UMOV UR5, 0x3c7abc9e ;  /* 0x3c7abc9e00057882 */ /* 0x000fcc0000000000 */
[----:B------:R-:W-:Y:S01]  /*0ae0*/  DFMA R26, R22, -UR4, R26 ;  /* 0x80000004161a7c2b */ /* 0x000fe2000800001a */
[----:B------:R-:W-:Y:S01]  /*0af0*/  UMOV UR4, 0x69ce2bdf ;  /* 0x69ce2bdf00047882 */ /* 0x000fe20000000000 */
[----:B------:R-:W-:Y:S01]  /*0b00*/  IMAD.MOV.U32 R22, RZ, RZ, -0x35dec16 ;  /* 0xfca213eaff167424 */ /* 0x000fe200078e00ff */
[----:B------:R-:W-:Y:S01]  /*0b10*/  UMOV UR5, 0x3e5ade15 ;  /* 0x3e5ade1500057882 */ /* 0x000fe20000000000 */
        /* <DEDUP_REMOVED lines=25> */
[----:B------:R-:W-:-:S08]  /*0cb0*/  DFMA R22, R26, R22, UR4 ;  /* 0x000000041a167e2b */ /* 0x000fd00008000016 */
[----:B------:R-:W-:-:S08]  /*0cc0*/  DFMA R22, R26, R22, 1 ;  /* 0x3ff000001a16742b */ /* 0x000fd00000000016 */
[----:B------:R-:W-:-:S10]  /*0cd0*/  DFMA R22, R26, R22, 1 ;  /* 0x3ff000001a16742b */ /* 0x000fd40000000016 */
[----:B------:R-:W-:Y:S02]  /*0ce0*/  IMAD R27, R18, 0x100000, R23 ;  /* 0x00100000121b7824 */ /* 0x000fe400078e0217 */
[----:B------:R-:W-:Y:S01]  /*0cf0*/  IMAD.MOV.U32 R26, RZ, RZ, R22 ;  /* 0x000000ffff1a7224 */ /* 0x000fe200078e0016 */
[----:B------:R-:W-:Y:S06]  /*0d00*/  @!P0 BRA `(.L_x_9) ;  /* 0x0000000000308947 */ /* 0x000fec0003800000 */
[----:B------:R-:W-:Y:S01]  /*0d10*/  FSETP.GEU.AND P2, PT, |R25|, 4.2275390625, PT ;  /* 0x408748001900780b */ /* 0x000fe20003f4e200 */
[C---:B------:R-:W-:Y:S02]  /*0d20*/  DADD R26, R24.reuse, +INF ;  /* 0x7ff00000181a7429 */ /* 0x040fe40000000000 */
[----:B------:R-:W-:-:S08]  /*0d30*/  DSETP.GEU.AND P0, PT, R24, RZ, PT ;  /* 0x000000ff1800722a */ /* 0x000fd00003f0e000 */
[----:B------:R-:W-:Y:S02]  /*0d40*/  FSEL R26, R26, RZ, P0 ;  /* 0x000000ff1a1a7208 */ /* 0x000fe40000000000 */
[----:B------:R-:W-:Y:S02]  /*0d50*/  @!P2 LEA.HI R19, R18, R18, RZ, 0x1 ;  /* 0x000000121213a211 */ /* 0x000fe400078f08ff */
[----:B------:R-:W-:Y:S02]  /*0d60*/  FSEL R27, R27, RZ, P0 ;  /* 0x000000ff1b1b7208 */ /* 0x000fe40000000000 */
[----:B------:R-:W-:-:S04]  /*0d70*/  @!P2 SHF.R.S32.HI R19, RZ, 0x1, R19 ;  /* 0x00000001ff13a819 */ /* 0x000fc80000011413 */
[----:B------:R-:W-:Y:S01]  /*0d80*/  @!P2 LEA R23, R19, R23, 0x14 ;  /* 0x000000171317a211 */ /* 0x000fe200078ea0ff */
[----:B------:R-:W-:-:S05]  /*0d90*/  @!P2 IMAD.IADD R18, R18, 0x1, -R19 ;  /* 0x000000011212a824 */ /* 0x000fca00078e0a13 */
[----:B------:R-:W-:Y:S01]  /*0da0*/  @!P2 LEA R19, R18, 0x3ff00000, 0x14 ;  /* 0x3ff000001213a811 */ /* 0x000fe200078ea0ff */
[----:B------:R-:W-:-:S06]  /*0db0*/  @!P2 IMAD.MOV.U32 R18, RZ, RZ, RZ ;  /* 0x000000ffff12a224 */ /* 0x000fcc00078e00ff */
[----:B------:R-:W-:-:S11]  /*0dc0*/  @!P2 DMUL R26, R22, R18 ;  /* 0x00000012161aa228 */ /* 0x000fd60000000000 */
.L_x_9:
[----:B------:R-:W-:Y:S05]  /*0dd0*/  BSYNC.RECONVERGENT B2 ;  /* 0x0000000000027941 */ /* 0x000fea0003800200 */
.L_x_8:
[----:B------:R-:W-:Y:S01]  /*0de0*/  DFMA R16, R16, R26, 1 ;  /* 0x3ff000001010742b */ /* 0x000fe2000000001a */
[----:B------:R-:W-:Y:S02]  /*0df0*/  IMAD.MOV.U32 R18, RZ, RZ, R20 ;  /* 0x000000ffff127224 */ /* 0x000fe400078e0014 */
[----:B------:R-:W-:Y:S01]  /*0e00*/  IMAD.MOV.U32 R19, RZ, RZ, R21 ;  /* 0x000000ffff137224 */ /* 0x000fe200078e0015 */
[----:B------:R-:W-:Y:S07]  /*0e10*/  BRA `(.L_x_4) ;  /* 0x0000000000f47947 */ /* 0x000fee0003800000 */
.L_x_7:
[----:B------:R-:W-:Y:S01]  /*0e20*/  DADD R24, -R18, R20 ;  /* 0x0000000012187229 */ /* 0x000fe20000000114 */
[----:B------:R-:W-:Y:S01]  /*0e30*/  UMOV UR4, 0xfefa39ef ;  /* 0xfefa39ef00047882 */ /* 0x000fe20000000000 */
[----:B------:R-:W-:Y:S01]  /*0e40*/  IMAD.MOV.U32 R20, RZ, RZ, 0x652b82fe ;  /* 0x652b82feff147424 */ /* 0x000fe200078e00ff */
[----:B------:R-:W-:Y:S01]  /*0e50*/  UMOV UR5, 0x3fe62e42 ;  /* 0x3fe62e4200057882 */ /* 0x000fe20000000000 */
[----:B------:R-:W-:Y:S01]  /*0e60*/  IMAD.MOV.U32 R21, RZ, RZ, 0x3ff71547 ;  /* 0x3ff71547ff157424 */ /* 0x000fe200078e00ff */
[----:B------:R-:W-:Y:S05]  /*0e70*/  BSSY.RECONVERGENT B2, `(.L_x_10) ;  /* 0x0000036000027945 */ /* 0x000fea0003800200 */
        /* <DEDUP_REMOVED lines=9> */
[----:B------:R-:W-:Y:S01]  /*0f10*/  MOV R23, 0x3e928af3 ;  /* 0x3e928af300177802 */ /* 0x000fe20000000f00 */
[----:B------:R-:W-:-:S05]  /*0f20*/  UMOV UR5, 0x3e5ade15 ;  /* 0x3e5ade1500057882 */ /* 0x000fca0000000000 */
        /* <DEDUP_REMOVED lines=36> */
[----:B------:R-:W-:-:S05]  /*1170*/  @!P2 SHF.R.S32.HI R21, RZ, 0x1, R21 ;  /* 0x00000001ff15a819 */ /* 0x000fca0000011415 */
[----:B------:R-:W-:Y:S02]  /*1180*/  @!P2 IMAD.IADD R20, R20, 0x1, -R21 ;  /* 0x000000011414a824 */ /* 0x000fe400078e0a15 */
[----:B------:R-:W-:-:S03]  /*1190*/  @!P2 IMAD R23, R21, 0x100000, R23 ;  /* 0x001000001517a824 */ /* 0x000fc600078e0217 */
[----:B------:R-:W-:Y:S01]  /*11a0*/  @!P2 LEA R21, R20, 0x3ff00000, 0x14 ;  /* 0x3ff000001415a811 */ /* 0x000fe200078ea0ff */
[----:B------:R-:W-:-:S06]  /*11b0*/  @!P2 IMAD.MOV.U32 R20, RZ, RZ, RZ ;  /* 0x000000ffff14a224 */ /* 0x000fcc00078e00ff */
[----:B------:R-:W-:-:S11]  /*11c0*/  @!P2 DMUL R26, R22, R20 ;  /* 0x00000014161aa228 */ /* 0x000fd60000000000 */
.L_x_11:
[----:B------:R-:W-:Y:S05]  /*11d0*/  BSYNC.RECONVERGENT B2 ;  /* 0x0000000000027941 */ /* 0x000fea0003800200 */
.L_x_10:
[----:B------:R-:W-:-:S11]  /*11e0*/  DADD R16, R16, R26 ;  /* 0x0000000010107229 */ /* 0x000fd6000000001a */
.L_x_4:
[----:B------:R-:W-:Y:S05]  /*11f0*/  BSYNC.RECONVERGENT B0 ;  /* 0x0000000000007941 */ /* 0x000fea0003800200 */
.L_x_3:
[----:B------:R-:W-:Y:S02]  /*1200*/  IADD3 R7, P0, PT, R7, 0x1, RZ ;  /* 0x0000000107077810 */ /* 0x000fe40007f1e0ff */
[----:B------:R-:W-:-:S03]  /*1210*/  IADD3 R30, P2, PT, R30, 0x8, RZ ;  /* 0x000000081e1e7810 */ /* 0x000fc60007f5e0ff */
[----:B------:R-:W-:Y:S01]  /*1220*/  IMAD.X R8, RZ, RZ, R8, P0 ;  /* 0x000000ffff087224 */ /* 0x000fe200000e0608 */
[----:B------:R-:W-:Y:S01]  /*1230*/  IADD3.X R31, PT, PT, RZ, R31, RZ, P2, !PT ;  /* 0x0000001fff1f7210 */ /* 0x000fe200017fe4ff */
[----:B------:R-:W-:Y:S08]  /*1240*/  @P1 BRA `(.L_x_12) ;  /* 0xfffffff0001c1947 */ /* 0x000ff0000383ffff */
.L_x_2:
[----:B------:R-:W-:Y:S01]  /*1250*/  ISETP.GT.AND P0, PT, R17, 0xfffff, PT ;  /* 0x000fffff1100780c */ /* 0x000fe20003f04270 */
[----:B------:R-:W-:Y:S01]  /*1260*/  IMAD.MOV.U32 R20, RZ, RZ, R16 ;  /* 0x000000ffff147224 */ /* 0x000fe200078e0010 */
[----:B------:R-:W-:Y:S01]  /*1270*/  BSSY.RECONVERGENT B0, `(.L_x_13) ;  /* 0x0000052000007945 */ /* 0x000fe20003800200 */
[--C-:B------:R-:W-:Y:S01]  /*1280*/  IMAD.MOV.U32 R21, RZ, RZ, R17.reuse ;  /* 0x000000ffff157224 */ /* 0x100fe200078e0011 */
[----:B------:R-:W-:Y:S01]  /*1290*/  MOV R28, R16 ;  /* 0x00000010001c7202 */ /* 0x000fe20000000f00 */
[----:B------:R-:W-:-:S08]  /*12a0*/  IMAD.MOV.U32 R22, RZ, RZ, R17 ;  /* 0x000000ffff167224 */ /* 0x000fd000078e0011 */
[----:B------:R-:W-:-:S10]  /*12b0*/  @!P0 DMUL R20, R20, 1.80143985094819840000e+16 ;  /* 0x4350000014148828 */ /* 0x000fd40000000000 */
[----:B------:R-:W-:Y:S02]  /*12c0*/  @!P0 IMAD.MOV.U32 R22, RZ, RZ, R21 ;  /* 0x000000ffff168224 */ /* 0x000fe400078e0015 */
[----:B------:R-:W-:Y:S02]  /*12d0*/  @!P0 IMAD.MOV.U32 R28, RZ, RZ, R20 ;  /* 0x000000ffff1c8224 */ /* 0x000fe400078e0014 */
[----:B------:R-:W-:-:S05]  /*12e0*/  VIADD R7, R22, 0xffffffff ;  /* 0xffffffff16077836 */ /* 0x000fca0000000000 */
[----:B------:R-:W-:Y:S01]  /*12f0*/  ISETP.GT.U32.AND P1, PT, R7, 0x7feffffe, PT ;  /* 0x7feffffe0700780c */ /* 0x000fe20003f24070 */
[----:B------:R-:W-:Y:S02]  /*1300*/  IMAD.MOV.U32 R7, RZ, RZ, -0x3ff ;  /* 0xfffffc01ff077424 */ /* 0x000fe400078e00ff */
[----:B------:R-:W-:-:S10]  /*1310*/  @!P0 IMAD.MOV.U32 R7, RZ, RZ, -0x435 ;  /* 0xfffffbcbff078424 */ /* 0x000fd400078e00ff */
[----:B------:R-:W-:Y:S05]  /*1320*/  @P1 BRA `(.L_x_14) ;  /* 0x0000000400001947 */ /* 0x000fea0003800000 */
[----:B------:R-:W-:Y:S01]  /*1330*/  LOP3.LUT R8, R22, 0xfffff, RZ, 0xc0, !PT ;  /* 0x000fffff16087812 */ /* 0x000fe200078ec0ff */
[----:B------:R-:W-:Y:S01]  /*1340*/  IMAD.MOV.U32 R26, RZ, RZ, -0x748574fc ;  /* 0x8b7a8b04ff1a7424 */ /* 0x000fe200078e00ff */
[----:B------:R-:W-:Y:S01]  /*1350*/  MOV R27, 0x3ed0ee25 ;  /* 0x3ed0ee25001b7802 */ /* 0x000fe20000000f00 */
[----:B------:R-:W-:Y:S01]  /*1360*/  UMOV UR4, 0x3ae80f1e ;  /* 0x3ae80f1e00047882 */ /* 0x000fe20000000000 */
[----:B------:R-:W-:Y:S01]  /*1370*/  LOP3.LUT R29, R8, 0x3ff00000, RZ, 0xfc, !PT ;  /* 0x3ff00000081d7812 */ /* 0x000fe200078efcff */
[----:B------:R-:W-:Y:S01]  /*1380*/  IMAD.MOV.U32 R8, RZ, RZ, RZ ;  /* 0x000000ffff087224 */ /* 0x000fe200078e00ff */
[----:B------:R-:W-:Y:S01]  /*1390*/  UMOV UR5, 0x3eb1380b ;  /* 0x3eb1380b00057882 */ /* 0x000fe20000000000 */
[----:B------:R-:W-:Y:S01]  /*13a0*/  LEA.HI R22, R22, R7, RZ, 0xc ;  /* 0x0000000716167211 */ /* 0x000fe200078f60ff */
[----:B------:R-:W-:Y:S01]  /*13b0*/  IMAD.MOV.U32 R23, RZ, RZ, 0x43300000 ;  /* 0x43300000ff177424 */ /* 0x000fe200078e00ff */
[----:B------:R-:W-:Y:S01]  /*13c0*/  ISETP.GE.U32.AND P0, PT, R29, 0x3ff6a09f, PT ;  /* 0x3ff6a09f1d00780c */ /* 0x000fe20003f06070 */
[----:B------:R-:W-:Y:S01]  /*13d0*/  UMOV UR10, 0x80000000 ;  /* 0x80000000000a7882 */ /* 0x000fe20000000000 */
[----:B------:R-:W-:-:S11]  /*13e0*/  UMOV UR11, 0x43300000 ;  /* 0x43300000000b7882 */ /* 0x000fd60000000000 */
[----:B------:R-:W-:Y:S02]  /*13f0*/  @P0 VIADD R9, R29, 0xfff00000 ;  /* 0xfff000001d090836 */ /* 0x000fe40000000000 */
[----:B------:R-:W-:Y:S02]  /*1400*/  @P0 VIADD R22, R22, 0x1 ;  /* 0x0000000116160836 */ /* 0x000fe40000000000 */
[----:B------:R-:W-:-:S03]  /*1410*/  @P0 IMAD.MOV.U32 R29, RZ, RZ, R9 ;  /* 0x000000ffff1d0224 */ /* 0x000fc600078e0009 */
[----:B------:R-:W-:-:S03]  /*1420*/  LOP3.LUT R22, R22, 0x80000000, RZ, 0x3c, !PT ;  /* 0x8000000016167812 */ /* 0x000fc600078e3cff */
[C---:B------:R-:W-:Y:S02]  /*1430*/  DADD R24, R28.reuse, 1 ;  /* 0x3ff000001c187429 */ /* 0x040fe40000000000 */
[----:B------:R-:W-:Y:S02]  /*1440*/  DADD R28, R28, -1 ;  /* 0xbff000001c1c7429 */ /* 0x000fe40000000000 */
[----:B------:R-:W-:Y:S01]  /*1450*/  DADD R22, R22, -UR10 ;  /* 0x8000000a16167e29 */ /* 0x000fe20008000000 */
[----:B------:R-:W-:Y:S01]  /*1460*/  UMOV UR10, 0xfefa39ef ;  /* 0xfefa39ef000a7882 */ /* 0x000fe20000000000 */
[----:B------:R-:W0:Y:S01]  /*1470*/  MUFU.RCP64H R9, R25 ;  /* 0x0000001900097308 */ /* 0x000e220000001800 */
[----:B------:R-:W-:Y:S01]  /*1480*/  UMOV UR11, 0x3fe62e42 ;  /* 0x3fe62e42000b7882 */ /* 0x000fe20000000000 */
[----:B0-----:R-:W-:-:S08]  /*1490*/  DFMA R16, -R24, R8, 1 ;  /* 0x3ff000001810742b */ /* 0x001fd00000000108 */
[----:B------:R-:W-:-:S08]  /*14a0*/  DFMA R16, R16, R16, R16 ;  /* 0x000000101010722b */ /* 0x000fd00000000010 */
[----:B------:R-:W-:-:S08]  /*14b0*/  DFMA R8, R8, R16, R8 ;  /* 0x000000100808722b */ /* 0x000fd00000000008 */
[----:B------:R-:W-:-:S08]  /*14c0*/  DMUL R16, R28, R8 ;  /* 0x000000081c107228 */ /* 0x000fd00000000000 */
[----:B------:R-:W-:-:S08]  /*14d0*/  DFMA R16, R28, R8, R16 ;  /* 0x000000081c10722b */ /* 0x000fd00000000010 */
[----:B------:R-:W-:-:S08]  /*14e0*/  DMUL R20, R16, R16 ;  /* 0x0000001010147228 */ /* 0x000fd00000000000 */
[----:B------:R-:W-:Y:S01]  /*14f0*/  DFMA R24, R20, UR4, R26 ;  /* 0x0000000414187c2b */ /* 0x000fe2000800001a */
[----:B------:R-:W-:Y:S01]  /*1500*/  UMOV UR4, 0x9f02676f ;  /* 0x9f02676f00047882 */ /* 0x000fe20000000000 */
[----:B------:R-:W-:Y:S01]  /*1510*/  UMOV UR5, 0x3ef3b266 ;  /* 0x3ef3b26600057882 */ /* 0x000fe20000000000 */
[----:B------:R-:W-:-:S05]  /*1520*/  DADD R26, R28, -R16 ;  /* 0x000000001c1a7229 */ /* 0x000fca0000000810 */
[----:B------:R-:W-:Y:S01]  /*1530*/  DFMA R24, R20, R24, UR4 ;  /* 0x0000000414187e2b */ /* 0x000fe20008000018 */
[----:B------:R-:W-:Y:S01]  /*1540*/  UMOV UR4, 0xa9ab0956 ;  /* 0xa9ab095600047882 */ /* 0x000fe20000000000 */
[----:B------:R-:W-:Y:S01]  /*1550*/  UMOV UR5, 0x3f1745cb ;  /* 0x3f1745cb00057882 */ /* 0x000fe20000000000 */
[----:B------:R-:W-:-:S05]  /*1560*/  DADD R26, R26, R26 ;  /* 0x000000001a1a7229 */ /* 0x000fca000000001a */
[----:B------:R-:W-:Y:S01]  /*1570*/  DFMA R24, R20, R24, UR4 ;  /* 0x0000000414187e2b */ /* 0x000fe20008000018 */
[----:B------:R-:W-:Y:S01]  /*1580*/  UMOV UR4, 0x2d1b5154 ;  /* 0x2d1b515400047882 */ /* 0x000fe20000000000 */
[----:B------:R-:W-:Y:S01]  /*1590*/  UMOV UR5, 0x3f3c71c7 ;  /* 0x3f3c71c700057882 */ /* 0x000fe20000000000 */
[----:B------:R-:W-:Y:S02]  /*15a0*/  DFMA R28, R28, -R16, R26 ;  /* 0x800000101c1c722b */ /* 0x000fe4000000001a */
[----:B------:R-:W-:-:S03]  /*15b0*/  DFMA R26, R22, UR10, R16 ;  /* 0x0000000a161a7c2b */ /* 0x000fc60008000010 */
[----:B------:R-:W-:Y:S01]  /*15c0*/  DFMA R24, R20, R24, UR4 ;  /* 0x0000000414187e2b */ /* 0x000fe20008000018 */
[----:B------:R-:W-:Y:S01]  /*15d0*/  UMOV UR4, 0x923be72d ;  /* 0x923be72d00047882 */ /* 0x000fe20000000000 */
[----:B------:R-:W-:Y:S01]  /*15e0*/  UMOV UR5, 0x3f624924 ;  /* 0x3f62492400057882 */ /* 0x000fe20000000000 */
[----:B------:R-:W-:-:S05]  /*15f0*/  DMUL R28, R8, R28 ;  /* 0x0000001c081c7228 */ /* 0x000fca0000000000 */
        /* <DEDUP_REMOVED lines=8> */
[----:B------:R-:W-:Y:S02]  /*1680*/  UMOV UR5, 0x3fe62e42 ;  /* 0x3fe62e4200057882 */ /* 0x000fe40000000000 */
[----:B------:R-:W-:Y:S01]  /*1690*/  DFMA R24, R22, -UR4, R26 ;  /* 0x8000000416187c2b */ /* 0x000fe2000800001a */
[----:B------:R-:W-:Y:S01]  /*16a0*/  UMOV UR4, 0x3b39803f ;  /* 0x3b39803f00047882 */ /* 0x000fe20000000000 */
[----:B------:R-:W-:Y:S02]  /*16b0*/  UMOV UR5, 0x3c7abc9e ;  /* 0x3c7abc9e00057882 */ /* 0x000fe40000000000 */
[----:B------:R-:W-:-:S04]  /*16c0*/  DMUL R30, R20, R30 ;  /* 0x0000001e141e7228 */ /* 0x000fc80000000000 */
[----:B------:R-:W-:-:S04]  /*16d0*/  DADD R24, -R16, R24 ;  /* 0x0000000010187229 */ /* 0x000fc80000000118 */
[----:B------:R-:W-:-:S08]  /*16e0*/  DFMA R28, R16, R30, R28 ;  /* 0x0000001e101c722b */ /* 0x000fd0000000001c */
[----:B------:R-:W-:-:S08]  /*16f0*/  DADD R24, R28, -R24 ;  /* 0x000000001c187229 */ /* 0x000fd00000000818 */
[----:B------:R-:W-:-:S08]  /*1700*/  DFMA R24, R22, UR4, R24 ;  /* 0x0000000416187c2b */ /* 0x000fd00008000018 */
[----:B------:R-:W-:Y:S01]  /*1710*/  DADD R24, R26, R24 ;  /* 0x000000001a187229 */ /* 0x000fe20000000018 */
[----:B------:R-:W-:Y:S10]  /*1720*/  BRA `(.L_x_15) ;  /* 0x0000000000187947 */ /* 0x000ff40003800000 */
.L_x_14:
[----:B------:R-:W-:Y:S01]  /*1730*/  IMAD.MOV.U32 R8, RZ, RZ, 0x0 ;  /* 0x00000000ff087424 */ /* 0x000fe200078e00ff */
[----:B------:R-:W-:Y:S01]  /*1740*/  LOP3.LUT P0, RZ, R21, 0x7fffffff, RZ, 0xc0, !PT ;  /* 0x7fffffff15ff7812 */ /* 0x000fe2000780c0ff */
[----:B------:R-:W-:-:S06]  /*1750*/  IMAD.MOV.U32 R9, RZ, RZ, 0x7ff00000 ;  /* 0x7ff00000ff097424 */ /* 0x000fcc00078e00ff */
[----:B------:R-:W-:-:S10]  /*1760*/  DFMA R8, R20, R8, +INF ;  /* 0x7ff000001408742b */ /* 0x000fd40000000008 */
[----:B------:R-:W-:Y:S02]  /*1770*/  FSEL R24, R8, RZ, P0 ;  /* 0x000000ff08187208 */ /* 0x000fe40000000000 */
[----:B------:R-:W-:-:S07]  /*1780*/  FSEL R25, R9, -QNAN , P0 ;  /* 0xfff0000009197808 */ /* 0x000fce0000000000 */
.L_x_15:
[----:B------:R-:W-:Y:S05]  /*1790*/  BSYNC.RECONVERGENT B0 ;  /* 0x0000000000007941 */ /* 0x000fea0003800200 */
.L_x_13:
[----:B------:R-:W-:Y:S01]  /*17a0*/  DADD R24, R24, R18 ;  /* 0x0000000018187229 */ /* 0x000fe20000000012 */
[----:B------:R-:W-:Y:S07]  /*17b0*/  BSSY.RECONVERGENT B0, `(.L_x_16) ;  /* 0x0000038000007945 */ /* 0x000fee0003800200 */
[----:B------:R-:W-:-:S06]  /*17c0*/  DSETP.NE.AND P0, PT, |R24|, +INF , PT ;  /* 0x7ff000001800742a */ /* 0x000fcc0003f05200 */
[----:B------:R-:W-:Y:S02]  /*17d0*/  FSEL R20, R24, R14, P0 ;  /* 0x0000000e18147208 */ /* 0x000fe40000000000 */
[----:B------:R-:W-:-:S06]  /*17e0*/  FSEL R21, R25, R15, P0 ;  /* 0x0000000f19157208 */ /* 0x000fcc0000000000 */
[----:B------:R-:W-:Y:S05]  /*17f0*/  @P0 BRA `(.L_x_17) ;  /* 0x0000000000cc0947 */ /* 0x000fea0003800000 */
[----:B------:R-:W0:Y:S01]  /*1800*/  MUFU.RCP64H R9, 2 ;  /* 0x4000000000097908 */ /* 0x000e220000001800 */
[----:B------:R-:W-:Y:S01]  /*1810*/  IMAD.MOV.U32 R16, RZ, RZ, 0x0 ;  /* 0x00000000ff107424 */ /* 0x000fe200078e00ff */
[----:B------:R-:W-:Y:S01]  /*1820*/  MOV R8, RZ ;  /* 0x000000ff00087202 */ /* 0x000fe20000000f00 */
[----:B------:R-:W-:Y:S01]  /*1830*/  IMAD.MOV.U32 R17, RZ, RZ, 0x40000000 ;  /* 0x40000000ff117424 */ /* 0x000fe200078e00ff */
[----:B------:R-:W-:Y:S01]  /*1840*/  UMOV UR4, 0x3ae80f1e ;  /* 0x3ae80f1e00047882 */ /* 0x000fe20000000000 */
[----:B------:R-:W-:Y:S01]  /*1850*/  IMAD.MOV.U32 R20, RZ, RZ, -0x748574fc ;  /* 0x8b7a8b04ff147424 */ /* 0x000fe200078e00ff */
[----:B------:R-:W-:Y:S01]  /*1860*/  UMOV UR5, 0x3eb1380b ;  /* 0x3eb1380b00057882 */ /* 0x000fe20000000000 */
[----:B------:R-:W-:Y:S01]  /*1870*/  IMAD.MOV.U32 R21, RZ, RZ, 0x3ed0ee25 ;  /* 0x3ed0ee25ff157424 */ /* 0x000fe200078e00ff */
[----:B------:R-:W-:Y:S01]  /*1880*/  UMOV UR10, 0x55555554 ;  /* 0x55555554000a7882 */ /* 0x000fe20000000000 */
[----:B------:R-:W-:Y:S01]  /*1890*/  IMAD.MOV.U32 R26, RZ, RZ, -0x105c611 ;  /* 0xfefa39efff1a7424 */ /* 0x000fe200078e00ff */
[----:B------:R-:W-:Y:S01]  /*18a0*/  UMOV UR11, 0x3fb55555 ;  /* 0x3fb55555000b7882 */ /* 0x000fe20000000000 */
[----:B------:R-:W-:Y:S01]  /*18b0*/  IMAD.MOV.U32 R27, RZ, RZ, 0x3fe62e42 ;  /* 0x3fe62e42ff1b7424 */ /* 0x000fe200078e00ff */
[----:B0-----:R-:W-:-:S08]  /*18c0*/  DFMA R16, R8, -R16, 1 ;  /* 0x3ff000000810742b */ /* 0x001fd00000000810 */
[----:B------:R-:W-:-:S08]  /*18d0*/  DFMA R16, R16, R16, R16 ;  /* 0x000000101010722b */ /* 0x000fd00000000010 */
[----:B------:R-:W-:-:S08]  /*18e0*/  DFMA R8, R8, R16, R8 ;  /* 0x000000100808722b */ /* 0x000fd00000000008 */
[----:B------:R-:W-:-:S08]  /*18f0*/  DMUL R16, RZ, R8 ;  /* 0x00000008ff107228 */ /* 0x000fd00000000000 */
[----:B------:R-:W-:-:S08]  /*1900*/  DFMA R16, RZ, R8, R16 ;  /* 0x00000008ff10722b */ /* 0x000fd00000000010 */
[----:B------:R-:W-:Y:S02]  /*1910*/  DMUL R18, R16, R16 ;  /* 0x0000001010127228 */ /* 0x000fe40000000000 */
[----:B------:R-:W-:-:S06]  /*1920*/  DADD R22, RZ, -R16 ;  /* 0x00000000ff167229 */ /* 0x000fcc0000000810 */
[----:B------:R-:W-:Y:S01]  /*1930*/  DFMA R20, R18, UR4, R20 ;  /* 0x0000000412147c2b */ /* 0x000fe20008000014 */
[----:B------:R-:W-:Y:S01]  /*1940*/  UMOV UR4, 0x9f02676f ;  /* 0x9f02676f00047882 */ /* 0x000fe20000000000 */
[----:B------:R-:W-:Y:S01]  /*1950*/  UMOV UR5, 0x3ef3b266 ;  /* 0x3ef3b26600057882 */ /* 0x000fe20000000000 */
[----:B------:R-:W-:-:S05]  /*1960*/  DADD R24, R22, R22 ;  /* 0x0000000016187229 */ /* 0x000fca0000000016 */
[----:B------:R-:W-:Y:S01]  /*1970*/  DFMA R20, R18, R20, UR4 ;  /* 0x0000000412147e2b */ /* 0x000fe20008000014 */
[----:B------:R-:W-:Y:S01]  /*1980*/  UMOV UR4, 0xa9ab0956 ;  /* 0xa9ab095600047882 */ /* 0x000fe20000000000 */
[----:B------:R-:W-:Y:S01]  /*1990*/  UMOV UR5, 0x3f1745cb ;  /* 0x3f1745cb00057882 */ /* 0x000fe20000000000 */
[----:B------:R-:W-:-:S05]  /*19a0*/  DFMA R24, RZ, -R16, R24 ;  /* 0x80000010ff18722b */ /* 0x000fca0000000018 */
[----:B------:R-:W-:Y:S01]  /*19b0*/  DFMA R20, R18, R20, UR4 ;  /* 0x0000000412147e2b */ /* 0x000fe20008000014 */
[----:B------:R-:W-:Y:S01]  /*19c0*/  UMOV UR4, 0x2d1b5154 ;  /* 0x2d1b515400047882 */ /* 0x000fe20000000000 */
[----:B------:R-:W-:Y:S01]  /*19d0*/  UMOV UR5, 0x3f3c71c7 ;  /* 0x3f3c71c700057882 */ /* 0x000fe20000000000 */
[----:B------:R-:W-:Y:S01]  /*19e0*/  DMUL R24, R8, R24 ;  /* 0x0000001808187228 */ /* 0x000fe20000000000 */
[----:B------:R-:W-:Y:S02]  /*19f0*/  IMAD.MOV.U32 R8, RZ, RZ, 0x3b39803f ;  /* 0x3b39803fff087424 */ /* 0x000fe400078e00ff */
[----:B------:R-:W-:Y:S02]  /*1a00*/  IMAD.MOV.U32 R9, RZ, RZ, 0x3c7abc9e ;  /* 0x3c7abc9eff097424 */ /* 0x000fe400078e00ff */
        /* <DEDUP_REMOVED lines=9> */
[----:B------:R-:W-:-:S04]  /*1aa0*/  DFMA R20, R26, -UR4, R16 ;  /* 0x800000041a147c2b */ /* 0x000fc80008000010 */
[----:B------:R-:W-:-:S04]  /*1ab0*/  DFMA R22, R18, R22, UR10 ;  /* 0x0000000a12167e2b */ /* 0x000fc80008000016 */
[----:B------:R-:W-:-:S04]  /*1ac0*/  DFMA R26, -R26, -1022, R20 ;  /* 0xc08ff0001a1a782b */ /* 0x000fc80000000114 */
[----:B------:R-:W-:-:S04]  /*1ad0*/  DMUL R22, R18, R22 ;  /* 0x0000001612167228 */ /* 0x000fc80000000000 */
[----:B------:R-:W-:-:S04]  /*1ae0*/  DADD R26, -R16, R26 ;  /* 0x00000000101a7229 */ /* 0x000fc8000000011a */
[----:B------:R-:W-:-:S08]  /*1af0*/  DFMA R22, R16, R22, R24 ;  /* 0x000000161016722b */ /* 0x000fd00000000018 */
[----:B------:R-:W-:-:S08]  /*1b00*/  DADD R22, R22, -R26 ;  /* 0x0000000016167229 */ /* 0x000fd0000000081a */
[----:B------:R-:W-:-:S08]  /*1b10*/  DFMA R22, R8, -UR4, R22 ;  /* 0x8000000408167c2b */ /* 0x000fd00008000016 */
[----:B------:R-:W-:-:S11]  /*1b20*/  DADD R20, R20, R22 ;  /* 0x0000000014147229 */ /* 0x000fd60000000016 */
.L_x_17:
[----:B------:R-:W-:Y:S05]  /*1b30*/  BSYNC.RECONVERGENT B0 ;  /* 0x0000000000007941 */ /* 0x000fea0003800200 */
.L_x_16:
[----:B------:R-:W0:Y:S01]  /*1b40*/  LDCU UR4, c[0x0][0x360] ;  /* 0x00006c00ff0477ac */ /* 0x000e220008000800 */
[----:B------:R-:W-:Y:S01]  /*1b50*/  IADD3 R8, PT, PT, -R2, R3, RZ ;  /* 0x0000000302087210 */ /* 0x000fe20007ffe1ff */
[----:B------:R-:W-:Y:S01]  /*1b60*/  DADD R10, R20, R10 ;  /* 0x00000000140a7229 */ /* 0x000fe2000000000a */
[----:B0-----:R-:W-:-:S05]  /*1b70*/  VIADD R5, R5, UR4 ;  /* 0x0000000405057c36 */ /* 0x001fca0008000000 */
[----:B------:R-:W-:-:S13]  /*1b80*/  ISETP.GE.U32.AND P0, PT, R5, R8, PT ;  /* 0x000000080500720c */ /* 0x000fda0003f06070 */
[----:B------:R-:W-:Y:S05]  /*1b90*/  @!P0 BRA `(.L_x_18) ;  /* 0xffffffe4008c8947 */ /* 0x000fea000383ffff */
.L_x_1:
[----:B------:R-:W-:Y:S05]  /*1ba0*/  BSYNC.RECONVERGENT B1 ;  /* 0x0000000000017941 */ /* 0x000fea0003800200 */
.L_x_0:
[----:B------:R-:W0:Y:S01]  /*1bb0*/  S2R R9, SR_TID.X ;  /* 0x0000000000097919 */ /* 0x000e220000002100 */
[----:B------:R-:W1:Y:S01]  /*1bc0*/  S2UR UR5, SR_CgaCtaId ;  /* 0x00000000000579c3 */ /* 0x000e620000008800 */
[----:B------:R-:W-:Y:S01]  /*1bd0*/  UMOV UR4, 0x400 ;  /* 0x0000040000047882 */ /* 0x000fe20000000000 */
[----:B------:R-:W2:Y:S02]  /*1be0*/  LDCU UR6, c[0x0][0x360] ;  /* 0x00006c00ff0677ac */ /* 0x000ea40008000800 */
[----:B--2---:R-:W-:Y:S02]  /*1bf0*/  UISETP.GE.U32.AND UP0, UPT, UR6, 0x2, UPT ;  /* 0x000000020600788c */ /* 0x004fe4000bf06070 */
[----:B-1----:R-:W-:-:S06]  /*1c00*/  ULEA UR4, UR5, UR4, 0x18 ;  /* 0x0000000405047291 */ /* 0x002fcc000f8ec0ff */
[C---:B0-----:R-:W-:Y:S02]  /*1c10*/  LEA R7, R9.reuse, UR4, 0x3 ;  /* 0x0000000409077c11 */ /* 0x041fe4000f8e18ff */
[----:B------:R-:W-:-:S03]  /*1c20*/  ISETP.NE.AND P1, PT, R9, RZ, PT ;  /* 0x000000ff0900720c */ /* 0x000fc60003f25270 */
[----:B------:R0:W-:Y:S01]  /*1c30*/  STS.64 [R7], R10 ;  /* 0x0000000a07007388 */ /* 0x0001e20000000a00 */
[----:B------:R-:W-:Y:S06]  /*1c40*/  BAR.SYNC.DEFER_BLOCKING 0x0 ;  /* 0x0000000000007b1d */ /* 0x000fec0000010000 */
[----:B------:R-:W-:Y:S05]  /*1c50*/  BRA.U !UP0, `(.L_x_19) ;  /* 0x0000000108307547 */ /* 0x000fea000b800000 */
[----:B------:R-:W-:-:S07]  /*1c60*/  IMAD.U32 R6, RZ, RZ, UR6 ;  /* 0x00000006ff067e24 */ /* 0x000fce000f8e00ff */
.L_x_20:
[----:B0-----:R-:W-:-:S04]  /*1c70*/  SHF.R.U32.HI R10, RZ, 0x1, R6 ;  /* 0x00000001ff0a7819 */ /* 0x001fc80000011606 */
[----:B------:R-:W-:-:S13]  /*1c80*/  ISETP.GE.U32.AND P0, PT, R9, R10, PT ;  /* 0x0000000a0900720c */ /* 0x000fda0003f06070 */
[----:B------:R-:W-:Y:S01]  /*1c90*/  @!P0 IMAD R8, R10, 0x8, R7 ;  /* 0x000000080a088824 */ /* 0x000fe200078e0207 */
[----:B------:R-:W-:Y:S04]  /*1ca0*/  @!P0 LDS.64 R4, [R7] ;  /* 0x0000000007048984 */ /* 0x000fe80000000a00 */
[----:B------:R-:W0:Y:S02]  /*1cb0*/  @!P0 LDS.64 R2, [R8] ;  /* 0x0000000008028984 */ /* 0x000e240000000a00 */
[----:B0-----:R-:W-:-:S07]  /*1cc0*/  @!P0 DADD R2, R2, R4 ;  /* 0x0000000002028229 */ /* 0x001fce0000000004 */
[----:B------:R1:W-:Y:S01]  /*1cd0*/  @!P0 STS.64 [R7], R2 ;  /* 0x0000000207008388 */ /* 0x0003e20000000a00 */
[----:B------:R-:W-:Y:S01]  /*1ce0*/  BAR.SYNC.DEFER_BLOCKING 0x0 ;  /* 0x0000000000007b1d */ /* 0x000fe20000010000 */
[----:B------:R-:W-:Y:S01]  /*1cf0*/  ISETP.GT.U32.AND P0, PT, R6, 0x3, PT ;  /* 0x000000030600780c */ /* 0x000fe20003f04070 */
[----:B------:R-:W-:-:S12]  /*1d00*/  IMAD.MOV.U32 R6, RZ, RZ, R10 ;  /* 0x000000ffff067224 */ /* 0x000fd800078e000a */
[----:B-1----:R-:W-:Y:S05]  /*1d10*/  @P0 BRA `(.L_x_20) ;  /* 0xfffffffc00d40947 */ /* 0x002fea000383ffff */
.L_x_19:
[----:B------:R-:W-:Y:S05]  /*1d20*/  @P1 EXIT ;  /* 0x000000000000194d */ /* 0x000fea0003800000 */
[----:B------:R-:W1:Y:S01]  /*1d30*/  S2UR UR5, SR_CgaCtaId ;  /* 0x00000000000579c3 */ /* 0x000e620000008800 */
[----:B------:R-:W-:Y:S01]  /*1d40*/  UMOV UR4, 0x400 ;  /* 0x0000040000047882 */ /* 0x000fe20000000000 */
[----:B------:R-:W-:Y:S01]  /*1d50*/  CS2R R4, SRZ ;  /* 0x0000000000047805 */ /* 0x000fe2000001ff00 */
[----:B-1----:R-:W-:-:S09]  /*1d60*/  ULEA UR4, UR5, UR4, 0x18 ;  /* 0x0000000405047291 */ /* 0x002fd2000f8ec0ff */
[----:B------:R-:W1:Y:S02]  /*1d70*/  LDS.64 R2, [UR4] ;  /* 0x00000004ff027984 */ /* 0x000e640008000a00 */
[----:B------:R-:W2:Y:S02]  /*1d80*/  LDCU UR4, c[0x0][0x3b0] ;  /* 0x00007600ff0477ac */ /* 0x000ea40008000800 */
[----:B--2---:R-:W-:-:S09]  /*1d90*/  UISETP.NE.AND UP0, UPT, UR4, URZ, UPT ;  /* 0x000000ff0400728c */ /* 0x004fd2000bf05270 */
[----:B------:R-:W-:Y:S05]  /*1da0*/  BRA.U !UP0, `(.L_x_21) ;  /* 0x0000000508b87547 */ /* 0x000fea000b800000 */
[----:B------:R-:W-:Y:S01]  /*1db0*/  UISETP.GE.U32.AND UP1, UPT, UR4, 0x10, UPT ;  /* 0x000000100400788c */ /* 0x000fe2000bf26070 */
[----:B------:R-:W-:Y:S01]  /*1dc0*/  IMAD.MOV.U32 R30, RZ, RZ, RZ ;  /* 0x000000ffff1e7224 */ /* 0x000fe200078e00ff */
[----:B------:R-:W-:Y:S01]  /*1dd0*/  ULOP3.LUT UR5, UR4, 0xf, URZ, 0xc0, !UPT ;  /* 0x0000000f04057892 */ /* 0x000fe2000f8ec0ff */
[----:B------:R-:W-:-:S03]  /*1de0*/  CS2R R4, SRZ ;  /* 0x0000000000047805 */ /* 0x000fc6000001ff00 */
[----:B------:R-:W-:-:S03]  /*1df0*/  UISETP.NE.AND UP0, UPT, UR5, URZ, UPT ;  /* 0x000000ff0500728c */ /* 0x000fc6000bf05270 */
[----:B------:R-:W-:Y:S08]  /*1e00*/  BRA.U !UP1, `(.L_x_22) ;  /* 0x0000000109b87547 */ /* 0x000ff0000b800000 */
[----:B------:R-:W2:Y:S01]  /*1e10*/  LDC.64 R4, c[0x0][0x390] ;  /* 0x0000e400ff047b82 */ /* 0x000ea20000000a00 */
[----:B------:R-:W-:-:S04]  /*1e20*/  ULOP3.LUT UR4, UR4, 0xfffffff0, URZ, 0xc0, !UPT ;  /* 0xfffffff004047892 */ /* 0x000fc8000f8ec0ff */
[----:B------:R-:W-:Y:S02]  /*1e30*/  UIADD3 UR6, UPT, UPT, -UR4, URZ, URZ ;  /* 0x000000ff04067290 */ /* 0x000fe4000fffe1ff */
[----:B------:R-:W-:Y:S01]  /*1e40*/  IMAD.U32 R30, RZ, RZ, UR4 ;  /* 0x00000004ff1e7e24 */ /* 0x000fe2000f8e00ff */
[----:B--2---:R-:W-:-:S04]  /*1e50*/  LEA R4, P1, R12, R4, 0x3 ;  /* 0x000000040c047211 */ /* 0x004fc800078218ff */
[----:B------:R-:W-:Y:S02]  /*1e60*/  IADD3 R6, P0, PT, R4, 0x40, RZ ;  /* 0x0000004004067810 */ /* 0x000fe40007f1e0ff */
[----:B0-----:R-:W-:Y:S02]  /*1e70*/  LEA.HI.X R7, R12, R5, R13, 0x3, P1 ;  /* 0x000000050c077211 */ /* 0x001fe400008f1c0d */
[----:B------:R-:W-:Y:S02]  /*1e80*/  CS2R R4, SRZ ;  /* 0x0000000000047805 */ /* 0x000fe4000001ff00 */
[----:B------:R-:W-:-:S07]  /*1e90*/  IADD3.X R7, PT, PT, RZ, R7, RZ, P0, !PT ;  /* 0x00000007ff077210 */ /* 0x000fce00007fe4ff */
.L_x_23:
[----:B------:R-:W2:Y:S04]  /*1ea0*/  LDG.E.64.CONSTANT R34, desc[UR8][R6.64+-0x40] ;  /* 0xffffc00806227981 */ /* 0x000ea8000c1e9b00 */
[----:B------:R-:W3:Y:S04]  /*1eb0*/  LDG.E.64.CONSTANT R32, desc[UR8][R6.64+-0x38] ;  /* 0xffffc80806207981 */ /* 0x000ee8000c1e9b00 */
[----:B------:R-:W4:Y:S04]  /*1ec0*/  LDG.E.64.CONSTANT R8, desc[UR8][R6.64+-0x30] ;  /* 0xffffd00806087981 */ /* 0x000f28000c1e9b00 */
[----:B------:R-:W5:Y:S04]  /*1ed0*/  LDG.E.64.CONSTANT R10, desc[UR8][R6.64+-0x28] ;  /* 0xffffd808060a7981 */ /* 0x000f68000c1e9b00 */
[----:B------:R-:W5:Y:S04]  /*1ee0*/  LDG.E.64.CONSTANT R14, desc[UR8][R6.64+-0x20] ;  /* 0xffffe008060e7981 */ /* 0x000f68000c1e9b00 */
[----:B------:R-:W5:Y:S04]  /*1ef0*/  LDG.E.64.CONSTANT R16, desc[UR8][R6.64+-0x18] ;  /* 0xffffe80806107981 */ /* 0x000f68000c1e9b00 */
[----:B------:R-:W5:Y:S04]  /*1f00*/  LDG.E.64.CONSTANT R18, desc[UR8][R6.64+-0x10] ;  /* 0xfffff00806127981 */ /* 0x000f68000c1e9b00 */
[----:B------:R-:W5:Y:S04]  /*1f10*/  LDG.E.64.CONSTANT R20, desc[UR8][R6.64+-0x8] ;  /* 0xfffff80806147981 */ /* 0x000f68000c1e9b00 */
[----:B------:R-:W5:Y:S04]  /*1f20*/  LDG.E.64.CONSTANT R22, desc[UR8][R6.64] ;  /* 0x0000000806167981 */ /* 0x000f68000c1e9b00 */
[----:B------:R-:W5:Y:S04]  /*1f30*/  LDG.E.64.CONSTANT R24, desc[UR8][R6.64+0x8] ;  /* 0x0000080806187981 */ /* 0x000f68000c1e9b00 */
[----:B------:R-:W5:Y:S04]  /*1f40*/  LDG.E.64.CONSTANT R26, desc[UR8][R6.64+0x10] ;  /* 0x00001008061a7981 */ /* 0x000f68000c1e9b00 */
[----:B------:R-:W5:Y:S01]  /*1f50*/  LDG.E.64.CONSTANT R28, desc[UR8][R6.64+0x18] ;  /* 0x00001808061c7981 */ /* 0x000f62000c1e9b00 */
[----:B--2---:R-:W-:-:S03]  /*1f60*/  DADD R34, R34, R4 ;  /* 0x0000000022227229 */ /* 0x004fc60000000004 */
[----:B------:R-:W2:Y:S05]  /*1f70*/  LDG.E.64.CONSTANT R4, desc[UR8][R6.64+0x20] ;  /* 0x0000200806047981 */ /* 0x000eaa000c1e9b00 */
[----:B---3--:R-:W-:Y:S01]  /*1f80*/  DADD R34, R34, R32 ;  /* 0x0000000022227229 */ /* 0x008fe20000000020 */
[----:B------:R-:W3:Y:S07]  /*1f90*/  LDG.E.64.CONSTANT R32, desc[UR8][R6.64+0x28] ;  /* 0x0000280806207981 */ /* 0x000eee000c1e9b00 */
[----:B----4-:R-:W-:Y:S01]  /*1fa0*/  DADD R34, R34, R8 ;  /* 0x0000000022227229 */ /* 0x010fe20000000008 */
[----:B------:R-:W4:Y:S07]  /*1fb0*/  LDG.E.64.CONSTANT R8, desc[UR8][R6.64+0x30] ;  /* 0x0000300806087981 */ /* 0x000f2e000c1e9b00 */
[----:B-----5:R-:W-:Y:S01]  /*1fc0*/  DADD R34, R34, R10 ;  /* 0x0000000022227229 */ /* 0x020fe2000000000a */
[----:B------:R0:W5:Y:S01]  /*1fd0*/  LDG.E.64.CONSTANT R10, desc[UR8][R6.64+0x38] ;  /* 0x00003808060a7981 */ /* 0x000162000c1e9b00 */
[----:B------:R-:W-:-:S04]  /*1fe0*/  UIADD3 UR6, UPT, UPT, UR6, 0x10, URZ ;  /* 0x0000001006067890 */ /* 0x000fc8000fffe0ff */
[----:B------:R-:W-:Y:S02]  /*1ff0*/  UISETP.NE.AND UP1, UPT, UR6, URZ, UPT ;  /* 0x000000ff0600728c */ /* 0x000fe4000bf25270 */
[----:B------:R-:W-:Y:S01]  /*2000*/  DADD R14, R34, R14 ;  /* 0x00000000220e7229 */ /* 0x000fe2000000000e */
[----:B0-----:R-:W-:-:S07]  /*2010*/  IADD3 R6, P0, PT, R6, 0x80, RZ ;  /* 0x0000008006067810 */ /* 0x001fce0007f1e0ff */
[----:B------:R-:W-:Y:S01]  /*2020*/  DADD R14, R14, R16 ;  /* 0x000000000e0e7229 */ /* 0x000fe20000000010 */
[----:B------:R-:W-:-:S07]  /*2030*/  IMAD.X R7, RZ, RZ, R7, P0 ;  /* 0x000000ffff077224 */ /* 0x000fce00000e0607 */
[----:B------:R-:W-:-:S08]  /*2040*/  DADD R14, R14, R18 ;  /* 0x000000000e0e7229 */ /* 0x000fd00000000012 */
[----:B------:R-:W-:-:S08]  /*2050*/  DADD R14, R14, R20 ;  /* 0x000000000e0e7229 */ /* 0x000fd00000000014 */
[----:B------:R-:W-:-:S08]  /*2060*/  DADD R14, R14, R22 ;  /* 0x000000000e0e7229 */ /* 0x000fd00000000016 */
[----:B------:R-:W-:-:S08]  /*2070*/  DADD R14, R14, R24 ;  /* 0x000000000e0e7229 */ /* 0x000fd00000000018 */
[----:B------:R-:W-:-:S08]  /*2080*/  DADD R14, R14, R26 ;  /* 0x000000000e0e7229 */ /* 0x000fd0000000001a */
[----:B------:R-:W-:-:S08]  /*2090*/  DADD R14, R14, R28 ;  /* 0x000000000e0e7229 */ /* 0x000fd0000000001c */
[----:B--2---:R-:W-:-:S08]  /*20a0*/  DADD R4, R14, R4 ;  /* 0x000000000e047229 */ /* 0x004fd00000000004 */
[----:B---3--:R-:W-:-:S08]  /*20b0*/  DADD R4, R4, R32 ;  /* 0x0000000004047229 */ /* 0x008fd00000000020 */
[----:B----4-:R-:W-:-:S08]  /*20c0*/  DADD R4, R4, R8 ;  /* 0x0000000004047229 */ /* 0x010fd00000000008 */
[----:B-----5:R-:W-:Y:S01]  /*20d0*/  DADD R4, R4, R10 ;  /* 0x0000000004047229 */ /* 0x020fe2000000000a */
[----:B------:R-:W-:Y:S10]  /*20e0*/  BRA.U UP1, `(.L_x_23) ;  /* 0xfffffffd016c7547 */ /* 0x000ff4000b83ffff */
.L_x_22:
[----:B------:R-:W-:Y:S05]  /*20f0*/  BRA.U !UP0, `(.L_x_21) ;  /* 0x0000000108e47547 */ /* 0x000fea000b800000 */
[----:B0-----:R-:W0:Y:S01]  /*2100*/  LDC.64 R6, c[0x0][0x390] ;  /* 0x0000e400ff067b82 */ /* 0x001e220000000a00 */
[----:B------:R-:W2:Y:S01]  /*2110*/  LDCU UR4, c[0x0][0x3b0] ;  /* 0x00007600ff0477ac */ /* 0x000ea20008000800 */
[C---:B------:R-:W-:Y:S01]  /*2120*/  IMAD.SHL.U32 R8, R12.reuse, 0x8, RZ ;  /* 0x000000080c087824 */ /* 0x040fe200078e00ff */
[----:B------:R-:W-:Y:S01]  /*2130*/  SHF.L.U64.HI R9, R12, 0x3, R13 ;  /* 0x000000030c097819 */ /* 0x000fe2000001020d */
[----:B------:R-:W-:Y:S02]  /*2140*/  UISETP.GE.U32.AND UP0, UPT, UR5, 0x8, UPT ;  /* 0x000000080500788c */ /* 0x000fe4000bf06070 */
[----:B--2---:R-:W-:-:S04]  /*2150*/  ULOP3.LUT UR6, UR4, 0x7, URZ, 0xc0, !UPT ;  /* 0x0000000704067892 */ /* 0x004fc8000f8ec0ff */
[----:B------:R-:W-:Y:S01]  /*2160*/  UISETP.NE.AND UP1, UPT, UR6, URZ, UPT ;  /* 0x000000ff0600728c */ /* 0x000fe2000bf25270 */
[----:B0-----:R-:W-:-:S05]  /*2170*/  IADD3 R10, P0, PT, R8, R6, RZ ;  /* 0x00000006080a7210 */ /* 0x001fca0007f1e0ff */
[----:B------:R-:W-:Y:S01]  /*2180*/  IMAD.X R11, R9, 0x1, R7, P0 ;  /* 0x00000001090b7824 */ /* 0x000fe200000e0607 */
[----:B------:R-:W-:Y:S07]  /*2190*/  BRA.U !UP0, `(.L_x_24) ;  /* 0x0000000108487547 */ /* 0x000fee000b800000 */
[----:B------:R-:W-:-:S05]  /*21a0*/  IMAD.WIDE.U32 R22, R30, 0x8, R10 ;  /* 0x000000081e167825 */ /* 0x000fca00078e000a */
[----:B------:R-:W2:Y:S04]  /*21b0*/  LDG.E.64.CONSTANT R24, desc[UR8][R22.64] ;  /* 0x0000000816187981 */ /* 0x000ea8000c1e9b00 */
[----:B------:R-:W3:Y:S04]  /*21c0*/  LDG.E.64.CONSTANT R26, desc[UR8][R22.64+0x8] ;  /* 0x00000808161a7981 */ /* 0x000ee8000c1e9b00 */
[----:B------:R-:W4:Y:S04]  /*21d0*/  LDG.E.64.CONSTANT R28, desc[UR8][R22.64+0x10] ;  /* 0x00001008161c7981 */ /* 0x000f28000c1e9b00 */
[----:B------:R-:W5:Y:S04]  /*21e0*/  LDG.E.64.CONSTANT R18, desc[UR8][R22.64+0x18] ;  /* 0x0000180816127981 */ /* 0x000f68000c1e9b00 */
[----:B------:R-:W5:Y:S04]  /*21f0*/  LDG.E.64.CONSTANT R16, desc[UR8][R22.64+0x20] ;  /* 0x0000200816107981 */ /* 0x000f68000c1e9b00 */
[----:B------:R-:W5:Y:S04]  /*2200*/  LDG.E.64.CONSTANT R14, desc[UR8][R22.64+0x28] ;  /* 0x00002808160e7981 */ /* 0x000f68000c1e9b00 */
[----:B------:R-:W5:Y:S04]  /*2210*/  LDG.E.64.CONSTANT R12, desc[UR8][R22.64+0x30] ;  /* 0x00003008160c7981 */ /* 0x000f68000c1e9b00 */
[----:B------:R-:W5:Y:S01]  /*2220*/  LDG.E.64.CONSTANT R20, desc[UR8][R22.64+0x38] ;  /* 0x0000380816147981 */ /* 0x000f62000c1e9b00 */
[----:B------:R-:W-:Y:S01]  /*2230*/  VIADD R30, R30, 0x8 ;  /* 0x000000081e1e7836 */ /* 0x000fe20000000000 */
[----:B--2---:R-:W-:-:S08]  /*2240*/  DADD R24, R4, R24 ;  /* 0x0000000004187229 */ /* 0x004fd00000000018 */
[----:B---3--:R-:W-:-:S08]  /*2250*/  DADD R24, R24, R26 ;  /* 0x0000000018187229 */ /* 0x008fd0000000001a */
[----:B----4-:R-:W-:-:S08]  /*2260*/  DADD R24, R24, R28 ;  /* 0x0000000018187229 */ /* 0x010fd0000000001c */
[----:B-----5:R-:W-:-:S08]  /*2270*/  DADD R18, R24, R18 ;  /* 0x0000000018127229 */ /* 0x020fd00000000012 */
[----:B------:R-:W-:-:S08]  /*2280*/  DADD R16, R18, R16 ;  /* 0x0000000012107229 */ /* 0x000fd00000000010 */
[----:B------:R-:W-:-:S08]  /*2290*/  DADD R14, R16, R14 ;  /* 0x00000000100e7229 */ /* 0x000fd0000000000e */
[----:B------:R-:W-:-:S08]  /*22a0*/  DADD R12, R14, R12 ;  /* 0x000000000e0c7229 */ /* 0x000fd0000000000c */
[----:B------:R-:W-:-:S11]  /*22b0*/  DADD R4, R12, R20 ;  /* 0x000000000c047229 */ /* 0x000fd60000000014 */
.L_x_24:
[----:B------:R-:W-:Y:S05]  /*22c0*/  BRA.U !UP1, `(.L_x_21) ;  /* 0x0000000109707547 */ /* 0x000fea000b800000 */
[----:B------:R-:W-:Y:S02]  /*22d0*/  UISETP.GE.U32.AND UP0, UPT, UR6, 0x4, UPT ;  /* 0x000000040600788c */ /* 0x000fe4000bf06070 */
[----:B------:R-:W-:-:S04]  /*22e0*/  ULOP3.LUT UR4, UR4, 0x3, URZ, 0xc0, !UPT ;  /* 0x0000000304047892 */ /* 0x000fc8000f8ec0ff */
[----:B------:R-:W-:-:S03]  /*22f0*/  UISETP.NE.AND UP1, UPT, UR4, URZ, UPT ;  /* 0x000000ff0400728c */ /* 0x000fc6000bf25270 */
[----:B------:R-:W-:Y:S08]  /*2300*/  BRA.U !UP0, `(.L_x_25) ;  /* 0x0000000108287547 */ /* 0x000ff0000b800000 */
[----:B------:R-:W-:-:S05]  /*2310*/  IMAD.WIDE.U32 R10, R30, 0x8, R10 ;  /* 0x000000081e0a7825 */ /* 0x000fca00078e000a */
[----:B------:R-:W2:Y:S04]  /*2320*/  LDG.E.64.CONSTANT R12, desc[UR8][R10.64] ;  /* 0x000000080a0c7981 */ /* 0x000ea8000c1e9b00 */
[----:B------:R-:W3:Y:S04]  /*2330*/  LDG.E.64.CONSTANT R14, desc[UR8][R10.64+0x8] ;  /* 0x000008080a0e7981 */ /* 0x000ee8000c1e9b00 */
[----:B------:R-:W4:Y:S04]  /*2340*/  LDG.E.64.CONSTANT R16, desc[UR8][R10.64+0x10] ;  /* 0x000010080a107981 */ /* 0x000f28000c1e9b00 */
[----:B------:R-:W5:Y:S01]  /*2350*/  LDG.E.64.CONSTANT R18, desc[UR8][R10.64+0x18] ;  /* 0x000018080a127981 */ /* 0x000f62000c1e9b00 */
[----:B------:R-:W-:Y:S01]  /*2360*/  VIADD R30, R30, 0x4 ;  /* 0x000000041e1e7836 */ /* 0x000fe20000000000 */
[----:B--2---:R-:W-:-:S08]  /*2370*/  DADD R12, R4, R12 ;  /* 0x00000000040c7229 */ /* 0x004fd0000000000c */
[----:B---3--:R-:W-:-:S08]  /*2380*/  DADD R12, R12, R14 ;  /* 0x000000000c0c7229 */ /* 0x008fd0000000000e */
[----:B----4-:R-:W-:-:S08]  /*2390*/  DADD R12, R12, R16 ;  /* 0x000000000c0c7229 */ /* 0x010fd00000000010 */
[----:B-----5:R-:W-:-:S11]  /*23a0*/  DADD R4, R12, R18 ;  /* 0x000000000c047229 */ /* 0x020fd60000000012 */
.L_x_25:
[----:B------:R-:W-:Y:S05]  /*23b0*/  BRA.U !UP1, `(.L_x_21) ;  /* 0x0000000109347547 */ /* 0x000fea000b800000 */
[----:B------:R-:W-:Y:S01]  /*23c0*/  IMAD.WIDE.U32 R8, R30, 0x8, R8 ;  /* 0x000000081e087825 */ /* 0x000fe200078e0008 */
[----:B------:R-:W-:Y:S02]  /*23d0*/  UIADD3 UR4, UPT, UPT, -UR4, URZ, URZ ;  /* 0x000000ff04047290 */ /* 0x000fe4000fffe1ff */
[----:B------:R-:W-:-:S05]  /*23e0*/  IADD3 R8, P0, PT, R8, R6, RZ ;  /* 0x0000000608087210 */ /* 0x000fca0007f1e0ff */
[----:B------:R-:W-:-:S08]  /*23f0*/  IMAD.X R9, R9, 0x1, R7, P0 ;  /* 0x0000000109097824 */ /* 0x000fd000000e0607 */
.L_x_26:
[----:B------:R-:W-:Y:S01]  /*2400*/  MOV R6, R8 ;  /* 0x0000000800067202 */ /* 0x000fe20000000f00 */
[----:B------:R-:W-:-:S06]  /*2410*/  IMAD.MOV.U32 R7, RZ, RZ, R9 ;  /* 0x000000ffff077224 */ /* 0x000fcc00078e0009 */
[----:B------:R-:W2:Y:S01]  /*2420*/  LDG.E.64.CONSTANT R6, desc[UR8][R6.64] ;  /* 0x0000000806067981 */ /* 0x000ea2000c1e9b00 */
[----:B------:R-:W-:Y:S01]  /*2430*/  UIADD3 UR4, UPT, UPT, UR4, 0x1, URZ ;  /* 0x0000000104047890 */ /* 0x000fe2000fffe0ff */
[----:B------:R-:W-:-:S03]  /*2440*/  IADD3 R8, P0, PT, R8, 0x8, RZ ;  /* 0x0000000808087810 */ /* 0x000fc60007f1e0ff */
[----:B------:R-:W-:Y:S02]  /*2450*/  UISETP.NE.AND UP0, UPT, UR4, URZ, UPT ;  /* 0x000000ff0400728c */ /* 0x000fe4000bf05270 */
[----:B------:R-:W-:Y:S01]  /*2460*/  IMAD.X R9, RZ, RZ, R9, P0 ;  /* 0x000000ffff097224 */ /* 0x000fe200000e0609 */
[----:B--2---:R-:W-:-:S06]  /*2470*/  DADD R4, R6, R4 ;  /* 0x0000000006047229 */ /* 0x004fcc0000000004 */
[----:B------:R-:W-:Y:S05]  /*2480*/  BRA.U UP0, `(.L_x_26) ;  /* 0xfffffffd00dc7547 */ /* 0x000fea000b83ffff */
.L_x_21:
[----:B------:R-:W2:Y:S01]  /*2490*/  LDCU UR6, c[0x0][0x3b8] ;  /* 0x00007700ff0677ac */ /* 0x000ea20008000800 */
[----:B------:R-:W-:Y:S01]  /*24a0*/  CS2R R18, SRZ ;  /* 0x0000000000127805 */ /* 0x000fe2000001ff00 */
        /* <DEDUP_REMOVED lines=8> */
[----:B------:R-:W2:Y:S01]  /*2530*/  LDCU.64 UR4, c[0x0][0x398] ;  /* 0x00007300ff0477ac */ /* 0x000ea20008000a00 */
[----:B------:R-:W-:Y:S01]  /*2540*/  CS2R R18, SRZ ;  /* 0x0000000000127805 */ /* 0x000fe2000001ff00 */
[----:B------:R-:W-:Y:S01]  /*2550*/  ULOP3.LUT UR10, UR6, 0xfffffff8, URZ, 0xc0, !UPT ;  /* 0xfffffff8060a7892 */ /* 0x000fe2000f8ec0ff */
[----:B------:R-:W3:Y:S05]  /*2560*/  LDCU UR12, c[0x0][0x3b4] ;  /* 0x00007680ff0c77ac */ /* 0x000eea0008000800 */
[----:B------:R-:W-:Y:S01]  /*2570*/  IMAD.U32 R36, RZ, RZ, UR10 ;  /* 0x0000000aff247e24 */ /* 0x000fe2000f8e00ff */
[----:B------:R-:W-:Y:S02]  /*2580*/  UIADD3 UR11, UPT, UPT, -UR10, URZ, URZ ;  /* 0x000000ff0a0b7290 */ /* 0x000fe4000fffe1ff */
[----:B--2---:R-:W-:-:S04]  /*2590*/  UIADD3 UR4, UP1, UPT, UR4, 0x60, URZ ;  /* 0x0000006004047890 */ /* 0x004fc8000ff3e0ff */
[----:B------:R-:W-:Y:S02]  /*25a0*/  UIADD3.X UR5, UPT, UPT, URZ, UR5, URZ, UP1, !UPT ;  /* 0x00000005ff057290 */ /* 0x000fe40008ffe4ff */
[----:B------:R-:W-:-:S04]  /*25b0*/  IMAD.U32 R6, RZ, RZ, UR4 ;  /* 0x00000004ff067e24 */ /* 0x000fc8000f8e00ff */
[----:B0--3--:R-:W-:-:S07]  /*25c0*/  IMAD.U32 R7, RZ, RZ, UR5 ;  /* 0x00000005ff077e24 */ /* 0x009fce000f8e00ff */
.L_x_29:
[----:B------:R-:W2:Y:S01]  /*25d0*/  LDG.E.CONSTANT R12, desc[UR8][R6.64+-0x50] ;  /* 0xffffb008060c7981 */ /* 0x000ea2000c1e9900 */
[----:B------:R-:W0:Y:S03]  /*25e0*/  LDC.64 R8, c[0x0][0x3a0] ;  /* 0x0000e800ff087b82 */ /* 0x000e260000000a00 */
[----:B------:R-:W3:Y:S04]  /*25f0*/  LDG.E.CONSTANT R22, desc[UR8][R6.64+-0x38] ;  /* 0xffffc80806167981 */ /* 0x000ee8000c1e9900 */
[----:B------:R-:W4:Y:S01]  /*2600*/  LDG.E.CONSTANT R10, desc[UR8][R6.64+-0x20] ;  /* 0xffffe008060a7981 */ /* 0x000f22000c1e9900 */
[----:B------:R-:W-:-:S03]  /*2610*/  MOV R13, RZ ;  /* 0x000000ff000d7202 */ /* 0x000fc60000000f00 */
[----:B------:R-:W5:Y:S04]  /*2620*/  LDG.E.64.CONSTANT R14, desc[UR8][R6.64+-0x60] ;  /* 0xffffa008060e7981 */ /* 0x000f68000c1e9b00 */
[----:B------:R-:W5:Y:S01]  /*2630*/  LDG.E.64.CONSTANT R16, desc[UR8][R6.64+-0x58] ;  /* 0xffffa80806107981 */ /* 0x000f62000c1e9b00 */
[----:B------:R-:W-:-:S03]  /*2640*/  IMAD.MOV.U32 R23, RZ, RZ, RZ ;  /* 0x000000ffff177224 */ /* 0x000fc600078e00ff */
[----:B------:R-:W5:Y:S01]  /*2650*/  LDG.E.CONSTANT R30, desc[UR8][R6.64+-0x8] ;  /* 0xfffff808061e7981 */ /* 0x000f62000c1e9900 */
[----:B------:R-:W-:-:S03]  /*2660*/  IMAD.MOV.U32 R11, RZ, RZ, RZ ;  /* 0x000000ffff0b7224 */ /* 0x000fc600078e00ff */
[----:B------:R-:W5:Y:S04]  /*2670*/  LDG.E.CONSTANT R26, desc[UR8][R6.64+0x10] ;  /* 0x00001008061a7981 */ /* 0x000f68000c1e9900 */
[----:B------:R-:W5:Y:S01]  /*2680*/  LDG.E.64.CONSTANT R34, desc[UR8][R6.64+-0x48] ;  /* 0xffffb80806227981 */ /* 0x000f62000c1e9b00 */
[----:B------:R-:W-:-:S03]  /*2690*/  IMAD.MOV.U32 R31, RZ, RZ, RZ ;  /* 0x000000ffff1f7224 */ /* 0x000fc600078e00ff */
[----:B------:R-:W5:Y:S01]  /*26a0*/  LDG.E.CONSTANT R24, desc[UR8][R6.64+0x58] ;  /* 0x0000580806187981 */ /* 0x000f62000c1e9900 */
[----:B--2---:R-:W-:-:S03]  /*26b0*/  IMAD.WIDE.U32 R12, R0, UR12, R12 ;  /* 0x0000000c000c7c25 */ /* 0x004fc6000f8e000c */
[----:B0-----:R-:W-:-:S04]  /*26c0*/  LEA R20, P0, R12, R8, 0x3 ;  /* 0x000000080c147211 */ /* 0x001fc800078018ff */
[----:B------:R-:W-:-:S06]  /*26d0*/  LEA.HI.X R21, R12, R9, R13, 0x3, P0 ;  /* 0x000000090c157211 */ /* 0x000fcc00000f1c0d */
[----:B------:R-:W2:Y:S01]  /*26e0*/  LDG.E.64.CONSTANT R20, desc[UR8][R20.64] ;  /* 0x0000000814147981 */ /* 0x000ea2000c1e9b00 */
[----:B---3--:R-:W-:-:S03]  /*26f0*/  IMAD.WIDE.U32 R22, R0, UR12, R22 ;  /* 0x0000000c00167c25 */ /* 0x008fc6000f8e0016 */
[----:B------:R-:W-:-:S04]  /*2700*/  LEA R32, P0, R22, R8, 0x3 ;  /* 0x0000000816207211 */ /* 0x000fc800078018ff */
[----:B------:R-:W-:Y:S01]  /*2710*/  LEA.HI.X R33, R22, R9, R23, 0x3, P0 ;  /* 0x0000000916217211 */ /* 0x000fe200000f1c17 */
[----:B----4-:R-:W-:-:S05]  /*2720*/  IMAD.WIDE.U32 R10, R0, UR12, R10 ;  /* 0x0000000c000a7c25 */ /* 0x010fca000f8e000a */
[----:B------:R-:W3:Y:S01]  /*2730*/  LDG.E.64.CONSTANT R32, desc[UR8][R32.64] ;  /* 0x0000000820207981 */ /* 0x000ee2000c1e9b00 */
[----:B------:R-:W-:-:S04]  /*2740*/  LEA R12, P0, R10, R8, 0x3 ;  /* 0x000000080a0c7211 */ /* 0x000fc800078018ff */
[----:B------:R-:W-:Y:S02]  /*2750*/  LEA.HI.X R13, R10, R9, R11, 0x3, P0 ;  /* 0x000000090a0d7211 */ /* 0x000fe400000f1c0b */
[----:B------:R-:W4:Y:S04]  /*2760*/  LDG.E.64.CONSTANT R10, desc[UR8][R6.64+-0x30] ;  /* 0xffffd008060a7981 */ /* 0x000f28000c1e9b00 */
[----:B------:R-:W4:Y:S01]  /*2770*/  LDG.E.64.CONSTANT R12, desc[UR8][R12.64] ;  /* 0x000000080c0c7981 */ /* 0x000f22000c1e9b00 */
[----:B-----5:R-:W-:-:S03]  /*2780*/  IMAD.WIDE.U32 R30, R0, UR12, R30 ;  /* 0x0000000c001e7c25 */ /* 0x020fc6000f8e001e */
[----:B------:R-:W-:Y:S01]  /*2790*/  LEA R28, P0, R30, R8, 0x3 ;  /* 0x000000081e1c7211 */ /* 0x000fe200078018ff */
[----:B------:R-:W-:-:S03]  /*27a0*/  IMAD.MOV.U32 R27, RZ, RZ, RZ ;  /* 0x000000ffff1b7224 */ /* 0x000fc600078e00ff */
[----:B------:R-:W-:Y:S01]  /*27b0*/  LEA.HI.X R29, R30, R9, R31, 0x3, P0 ;  /* 0x000000091e1d7211 */ /* 0x000fe200000f1c1f */
[----:B------:R-:W-:Y:S01]  /*27c0*/  IMAD.WIDE.U32 R26, R0, UR12, R26 ;  /* 0x0000000c001a7c25 */ /* 0x000fe2000f8e001a */
[----:B------:R-:W5:Y:S04]  /*27d0*/  LDG.E.64.CONSTANT R30, desc[UR8][R6.64+-0x18] ;  /* 0xffffe808061e7981 */ /* 0x000f68000c1e9b00 */
[----:B------:R-:W5:Y:S01]  /*27e0*/  LDG.E.64.CONSTANT R28, desc[UR8][R28.64] ;  /* 0x000000081c1c7981 */ /* 0x000f62000c1e9b00 */
[----:B--2---:R-:W-:-:S03]  /*27f0*/  DADD R20, -R14, R20 ;  /* 0x000000000e147229 */ /* 0x004fc60000000114 */
[----:B------:R-:W2:Y:S05]  /*2800*/  LDG.E.64.CONSTANT R14, desc[UR8][R6.64+-0x40] ;  /* 0xffffc008060e7981 */ /* 0x000eaa000c1e9b00 */
[----:B------:R-:W-:Y:S01]  /*2810*/  DMUL R20, R16, R20 ;  /* 0x0000001410147228 */ /* 0x000fe20000000000 */
[----:B------:R-:W2:Y:S07]  /*2820*/  LDG.E.64.CONSTANT R16, desc[UR8][R6.64+-0x28] ;  /* 0xffffd80806107981 */ /* 0x000eae000c1e9b00 */
[----:B------:R-:W-:-:S08]  /*2830*/  DMUL R22, R20, 0.5 ;  /* 0x3fe0000014167828 */ /* 0x000fd00000000000 */
[----:B------:R-:W-:Y:S01]  /*2840*/  DFMA R18, R20, R22, R18 ;  /* 0x000000161412722b */ /* 0x000fe20000000012 */
[----:B------:R-:W2:Y:S04]  /*2850*/  LDG.E.CONSTANT R20, desc[UR8][R6.64+0x28] ;  /* 0x0000280806147981 */ /* 0x000ea8000c1e9900 */
[----:B------:R-:W2:Y:S01]  /*2860*/  LDG.E.CONSTANT R22, desc[UR8][R6.64+0x40] ;  /* 0x0000400806167981 */ /* 0x000ea2000c1e9900 */
[----:B---3--:R-:W-:Y:S01]  /*2870*/  DADD R32, -R34, R32 ;  /* 0x0000000022207229 */ /* 0x008fe20000000120 */
[----:B------:R-:W-:-:S04]  /*2880*/  LEA R34, P0, R26, R8, 0x3 ;  /* 0x000000081a227211 */ /* 0x000fc800078018ff */
[----:B------:R-:W-:Y:S02]  /*2890*/  LEA.HI.X R35, R26, R9, R27, 0x3, P0 ;  /* 0x000000091a237211 */ /* 0x000fe400000f1c1b */
[----:B------:R-:W3:Y:S01]  /*28a0*/  LDG.E.64.CONSTANT R26, desc[UR8][R6.64+-0x10] ;  /* 0xfffff008061a7981 */ /* 0x000ee2000c1e9b00 */
[----:B----4-:R-:W-:-:S03]  /*28b0*/  DADD R10, -R10, R12 ;  /* 0x000000000a0a7229 */ /* 0x010fc6000000010c */
[----:B------:R-:W4:Y:S04]  /*28c0*/  LDG.E.64.CONSTANT R34, desc[UR8][R34.64] ;  /* 0x0000000822227981 */ /* 0x000f28000c1e9b00 */
[----:B------:R-:W4:Y:S01]  /*28d0*/  LDG.E.64.CONSTANT R12, desc[UR8][R6.64] ;  /* 0x00000008060c7981 */ /* 0x000f22000c1e9b00 */
[----:B------:R-:W-:Y:S02]  /*28e0*/  IMAD.MOV.U32 R21, RZ, RZ, RZ ;  /* 0x000000ffff157224 */ /* 0x000fe400078e00ff */
[----:B------:R-:W-:Y:S01]  /*28f0*/  IMAD.MOV.U32 R23, RZ, RZ, RZ ;  /* 0x000000ffff177224 */ /* 0x000fe200078e00ff */
[----:B------:R-:W-:-:S03]  /*2900*/  MOV R25, RZ ;  /* 0x000000ff00197202 */ /* 0x000fc60000000f00 */
[----:B------:R-:W-:Y:S01]  /*2910*/  IMAD.WIDE.U32 R24, R0, UR12, R24 ;  /* 0x0000000c00187c25 */ /* 0x000fe2000f8e0018 */
[----:B-----5:R-:W-:Y:S01]  /*2920*/  DADD R28, -R30, R28 ;  /* 0x000000001e1c7229 */ /* 0x020fe2000000011c */
[----:B------:R-:W5:Y:S01]  /*2930*/  LDG.E.64.CONSTANT R30, desc[UR8][R6.64+0x38] ;  /* 0x00003808061e7981 */ /* 0x000f62000c1e9b00 */
[----:B--2---:R-:W-:Y:S02]  /*2940*/  DMUL R14, R14, R32 ;  /* 0x000000200e0e7228 */ /* 0x004fe40000000000 */
[----:B------:R-:W-:-:S06]  /*2950*/  DMUL R10, R16, R10 ;  /* 0x0000000a100a7228 */ /* 0x000fcc0000000000 */
[----:B------:R-:W-:-:S08]  /*2960*/  DMUL R16, R14, 0.5 ;  /* 0x3fe000000e107828 */ /* 0x000fd00000000000 */
[----:B------:R-:W-:Y:S02]  /*2970*/  DFMA R18, R14, R16, R18 ;  /* 0x000000100e12722b */ /* 0x000fe40000000012 */
[----:B------:R-:W-:Y:S01]  /*2980*/  DMUL R14, R10, 0.5 ;  /* 0x3fe000000a0e7828 */ /* 0x000fe20000000000 */
[----:B------:R-:W-:-:S07]  /*2990*/  IMAD.WIDE.U32 R20, R0, UR12, R20 ;  /* 0x0000000c00147c25 */ /* 0x000fce000f8e0014 */
[----:B------:R-:W-:Y:S01]  /*29a0*/  DFMA R14, R10, R14, R18 ;  /* 0x0000000e0a0e722b */ /* 0x000fe20000000012 */
[-C--:B------:R-:W-:Y:S01]  /*29b0*/  LEA R10, P0, R20, R8.reuse, 0x3 ;  /* 0x00000008140a7211 */ /* 0x080fe200078018ff */
[----:B------:R-:W-:Y:S01]  /*29c0*/  IMAD.WIDE.U32 R22, R0, UR12, R22 ;  /* 0x0000000c00167c25 */ /* 0x000fe2000f8e0016 */
[----:B------:R-:W2:Y:S02]  /*29d0*/  LDG.E.64.CONSTANT R18, desc[UR8][R6.64+0x8] ;  /* 0x0000080806127981 */ /* 0x000ea4000c1e9b00 */
[----:B------:R-:W-:Y:S02]  /*29e0*/  LEA.HI.X R11, R20, R9, R21, 0x3, P0 ;  /* 0x00000009140b7211 */ /* 0x000fe400000f1c15 */
[-C--:B------:R-:W-:Y:S01]  /*29f0*/  LEA R16, P1, R22, R8.reuse, 0x3 ;  /* 0x0000000816107211 */ /* 0x080fe200078218ff */
[----:B------:R-:W5:Y:S01]  /*2a00*/  LDG.E.64.CONSTANT R20, desc[UR8][R6.64+0x18] ;  /* 0x0000180806147981 */ /* 0x000f62000c1e9b00 */
[----:B------:R-:W-:-:S03]  /*2a10*/  LEA R8, P0, R24, R8, 0x3 ;  /* 0x0000000818087211 */ /* 0x000fc600078018ff */
[----:B------:R-:W5:Y:S01]  /*2a20*/  LDG.E.64.CONSTANT R10, desc[UR8][R10.64] ;  /* 0x000000080a0a7981 */ /* 0x000f62000c1e9b00 */
[-C--:B------:R-:W-:Y:S02]  /*2a30*/  LEA.HI.X R17, R22, R9.reuse, R23, 0x3, P1 ;  /* 0x0000000916117211 */ /* 0x080fe400008f1c17 */
[----:B------:R-:W-:Y:S01]  /*2a40*/  LEA.HI.X R9, R24, R9, R25, 0x3, P0 ;  /* 0x0000000918097211 */ /* 0x000fe200000f1c19 */
[----:B------:R-:W5:Y:S04]  /*2a50*/  LDG.E.64.CONSTANT R22, desc[UR8][R6.64+0x30] ;  /* 0x0000300806167981 */ /* 0x000f68000c1e9b00 */
[----:B------:R-:W5:Y:S04]  /*2a60*/  LDG.E.64.CONSTANT R16, desc[UR8][R16.64] ;  /* 0x0000000810107981 */ /* 0x000f68000c1e9b00 */
[----:B------:R-:W5:Y:S01]  /*2a70*/  LDG.E.64.CONSTANT R24, desc[UR8][R6.64+0x20] ;  /* 0x0000200806187981 */ /* 0x000f62000c1e9b00 */
[----:B---3--:R-:W-:-:S03]  /*2a80*/  DMUL R26, R26, R28 ;  /* 0x0000001c1a1a7228 */ /* 0x008fc60000000000 */
[----:B------:R-:W3:Y:S04]  /*2a90*/  LDG.E.64.CONSTANT R8, desc[UR8][R8.64] ;  /* 0x0000000808087981 */ /* 0x000ee8000c1e9b00 */
[----:B------:R-:W3:Y:S01]  /*2aa0*/  LDG.E.64.CONSTANT R28, desc[UR8][R6.64+0x48] ;  /* 0x00004808061c7981 */ /* 0x000ee2000c1e9b00 */
[----:B----4-:R-:W-:-:S03]  /*2ab0*/  DADD R34, -R12, R34 ;  /* 0x000000000c227229 */ /* 0x010fc60000000122 */
[----:B------:R0:W4:Y:S01]  /*2ac0*/  LDG.E.64.CONSTANT R12, desc[UR8][R6.64+0x50] ;  /* 0x00005008060c7981 */ /* 0x000122000c1e9b00 */
[----:B------:R-:W-:-:S08]  /*2ad0*/  DMUL R32, R26, 0.5 ;  /* 0x3fe000001a207828 */ /* 0x000fd00000000000 */
[----:B------:R-:W-:Y:S01]  /*2ae0*/  DFMA R14, R26, R32, R14 ;  /* 0x000000201a0e722b */ /* 0x000fe2000000000e */
[----:B------:R-:W-:-:S04]  /*2af0*/  UIADD3 UR11, UPT, UPT, UR11, 0x8, URZ ;  /* 0x000000080b0b7890 */ /* 0x000fc8000fffe0ff */
[----:B------:R-:W-:Y:S01]  /*2b00*/  UISETP.NE.AND UP1, UPT, UR11, URZ, UPT ;  /* 0x000000ff0b00728c */ /* 0x000fe2000bf25270 */
[----:B0-----:R-:W-:-:S05]  /*2b10*/  IADD3 R6, P0, PT, R6, 0xc0, RZ ;  /* 0x000000c006067810 */ /* 0x001fca0007f1e0ff */
[----:B------:R-:W-:Y:S01]  /*2b20*/  IMAD.X R7, RZ, RZ, R7, P0 ;  /* 0x000000ffff077224 */ /* 0x000fe200000e0607 */
[----:B--2---:R-:W-:Y:S02]  /*2b30*/  DMUL R18, R18, R34 ;  /* 0x0000002212127228 */ /* 0x004fe40000000000 */
[----:B-----5:R-:W-:-:S06]  /*2b40*/  DADD R10, -R20, R10 ;  /* 0x00000000140a7229 */ /* 0x020fcc000000010a */
[----:B------:R-:W-:Y:S02]  /*2b50*/  DMUL R20, R18, 0.5 ;  /* 0x3fe0000012147828 */ /* 0x000fe40000000000 */
[----:B------:R-:W-:Y:S02]  /*2b60*/  DADD R16, -R22, R16 ;  /* 0x0000000016107229 */ /* 0x000fe40000000110 */
[----:B------:R-:W-:-:S04]  /*2b70*/  DMUL R10, R24, R10 ;  /* 0x0000000a180a7228 */ /* 0x000fc80000000000 */
[----:B------:R-:W-:Y:S02]  /*2b80*/  DFMA R14, R18, R20, R14 ;  /* 0x00000014120e722b */ /* 0x000fe4000000000e */
[----:B------:R-:W-:Y:S02]  /*2b90*/  DMUL R16, R30, R16 ;  /* 0x000000101e107228 */ /* 0x000fe40000000000 */
[----:B---3--:R-:W-:Y:S02]  /*2ba0*/  DADD R28, -R28, R8 ;  /* 0x000000001c1c7229 */ /* 0x008fe40000000108 */
[----:B------:R-:W-:-:S06]  /*2bb0*/  DMUL R8, R10, 0.5 ;  /* 0x3fe000000a087828 */ /* 0x000fcc0000000000 */
[----:B----4-:R-:W-:Y:S02]  /*2bc0*/  DMUL R28, R12, R28 ;  /* 0x0000001c0c1c7228 */ /* 0x010fe40000000000 */
[----:B------:R-:W-:Y:S02]  /*2bd0*/  DMUL R12, R16, 0.5 ;  /* 0x3fe00000100c7828 */ /* 0x000fe40000000000 */
[----:B------:R-:W-:-:S04]  /*2be0*/  DFMA R8, R10, R8, R14 ;  /* 0x000000080a08722b */ /* 0x000fc8000000000e */
[----:B------:R-:W-:-:S04]  /*2bf0*/  DMUL R18, R28, 0.5 ;  /* 0x3fe000001c127828 */ /* 0x000fc80000000000 */
[----:B------:R-:W-:-:S08]  /*2c00*/  DFMA R8, R16, R12, R8 ;  /* 0x0000000c1008722b */ /* 0x000fd00000000008 */
[----:B------:R-:W-:Y:S01]  /*2c10*/  DFMA R18, R28, R18, R8 ;  /* 0x000000121c12722b */ /* 0x000fe20000000008 */
[----:B------:R-:W-:Y:S10]  /*2c20*/  BRA.U UP1, `(.L_x_29) ;  /* 0xfffffff901687547 */ /* 0x000ff4000b83ffff */
.L_x_28:
[----:B------:R-:W-:Y:S05]  /*2c30*/  BRA.U !UP0, `(.L_x_27) ;  /* 0x0000000508b07547 */ /* 0x000fea000b800000 */
[----:B------:R-:W-:Y:S02]  /*2c40*/  UISETP.GE.U32.AND UP0, UPT, UR7, 0x4, UPT ;  /* 0x000000040700788c */ /* 0x000fe4000bf06070 */
[----:B------:R-:W-:-:S04]  /*2c50*/  ULOP3.LUT UR5, UR6, 0x3, URZ, 0xc0, !UPT ;  /* 0x0000000306057892 */ /* 0x000fc8000f8ec0ff */
[----:B------:R-:W-:-:S03]  /*2c60*/  UISETP.NE.AND UP1, UPT, UR5, URZ, UPT ;  /* 0x000000ff0500728c */ /* 0x000fc6000bf25270 */
[----:B------:R-:W-:Y:S08]  /*2c70*/  BRA.U !UP0, `(.L_x_30) ;  /* 0x0000000108d47547 */ /* 0x000ff0000b800000 */
[----:B------:R-:W2:Y:S01]  /*2c80*/  LDC.64 R22, c[0x0][0x398] ;  /* 0x0000e600ff167b82 */ /* 0x000ea20000000a00 */
[----:B------:R-:W3:Y:S07]  /*2c90*/  LDCU UR4, c[0x0][0x3b4] ;  /* 0x00007680ff0477ac */ /* 0x000eee0008000800 */
[----:B------:R-:W4:Y:S01]  /*2ca0*/  LDC.64 R24, c[0x0][0x3a0] ;  /* 0x0000e800ff187b82 */ /* 0x000f220000000a00 */
[----:B--2---:R-:W-:-:S05]  /*2cb0*/  IMAD.WIDE.U32 R22, R36, 0x18, R22 ;  /* 0x0000001824167825 */ /* 0x004fca00078e0016 */
[----:B------:R-:W3:Y:S04]  /*2cc0*/  LDG.E.CONSTANT R8, desc[UR8][R22.64+0x10] ;  /* 0x0000100816087981 */ /* 0x000ee8000c1e9900 */
[----:B0-----:R-:W2:Y:S04]  /*2cd0*/  LDG.E.CONSTANT R10, desc[UR8][R22.64+0x28] ;  /* 0x00002808160a7981 */ /* 0x001ea8000c1e9900 */
[----:B------:R-:W5:Y:S04]  /*2ce0*/  LDG.E.CONSTANT R14, desc[UR8][R22.64+0x40] ;  /* 0x00004008160e7981 */ /* 0x000f68000c1e9900 */
[----:B------:R-:W5:Y:S01]  /*2cf0*/  LDG.E.CONSTANT R6, desc[UR8][R22.64+0x58] ;  /* 0x0000580816067981 */ /* 0x000f62000c1e9900 */
[----:B------:R-:W-:-:S02]  /*2d00*/  IMAD.MOV.U32 R9, RZ, RZ, RZ ;  /* 0x000000ffff097224 */ /* 0x000fc400078e00ff */
[----:B------:R-:W-:Y:S01]  /*2d10*/  IMAD.MOV.U32 R11, RZ, RZ, RZ ;  /* 0x000000ffff0b7224 */ /* 0x000fe200078e00ff */
[----:B------:R-:W5:Y:S01]  /*2d20*/  LDG.E.64.CONSTANT R20, desc[UR8][R22.64+0x30] ;  /* 0x0000300816147981 */ /* 0x000f62000c1e9b00 */
[----:B------:R-:W-:Y:S02]  /*2d30*/  IMAD.MOV.U32 R15, RZ, RZ, RZ ;  /* 0x000000ffff0f7224 */ /* 0x000fe400078e00ff */
[----:B------:R-:W-:Y:S01]  /*2d40*/  IMAD.MOV.U32 R7, RZ, RZ, RZ ;  /* 0x000000ffff077224 */ /* 0x000fe200078e00ff */
[----:B------:R-:W5:Y:S04]  /*2d50*/  LDG.E.64.CONSTANT R30, desc[UR8][R22.64+0x20] ;  /* 0x00002008161e7981 */ /* 0x000f68000c1e9b00 */
[----:B------:R-:W5:Y:S01]  /*2d60*/  LDG.E.64.CONSTANT R32, desc[UR8][R22.64+0x50] ;  /* 0x0000500816207981 */ /* 0x000f62000c1e9b00 */
[----:B---3--:R-:W-:-:S04]  /*2d70*/  IMAD.WIDE.U32 R8, R0, UR4, R8 ;  /* 0x0000000400087c25 */ /* 0x008fc8000f8e0008 */
[----:B--2---:R-:W-:Y:S01]  /*2d80*/  IMAD.WIDE.U32 R12, R0, UR4, R10 ;  /* 0x00000004000c7c25 */ /* 0x004fe2000f8e000a */
[----:B----4-:R-:W-:-:S03]  /*2d90*/  LEA R28, P0, R8, R24, 0x3 ;  /* 0x00000018081c7211 */ /* 0x010fc600078018ff */
[----:B-----5:R-:W-:Y:S01]  /*2da0*/  IMAD.WIDE.U32 R14, R0, UR4, R14 ;  /* 0x00000004000e7c25 */ /* 0x020fe2000f8e000e */
[----:B------:R-:W-:Y:S02]  /*2db0*/  LEA.HI.X R29, R8, R25, R9, 0x3, P0 ;  /* 0x00000019081d7211 */ /* 0x000fe400000f1c09 */
[-C--:B------:R-:W-:Y:S01]  /*2dc0*/  LEA R16, P0, R12, R24.reuse, 0x3 ;  /* 0x000000180c107211 */ /* 0x080fe200078018ff */
[----:B------:R-:W2:Y:S01]  /*2dd0*/  LDG.E.64.CONSTANT R8, desc[UR8][R22.64] ;  /* 0x0000000816087981 */ /* 0x000ea2000c1e9b00 */
[----:B------:R-:W-:-:S03]  /*2de0*/  LEA R34, P1, R14, R24, 0x3 ;  /* 0x000000180e227211 */ /* 0x000fc600078218ff */
[----:B------:R-:W2:Y:S01]  /*2df0*/  LDG.E.64.CONSTANT R10, desc[UR8][R28.64] ;  /* 0x000000081c0a7981 */ /* 0x000ea2000c1e9b00 */
[-C--:B------:R-:W-:Y:S02]  /*2e00*/  LEA.HI.X R17, R12, R25.reuse, R13, 0x3, P0 ;  /* 0x000000190c117211 */ /* 0x080fe400000f1c0d */
[----:B------:R-:W-:Y:S01]  /*2e10*/  LEA.HI.X R35, R14, R25, R15, 0x3, P1 ;  /* 0x000000190e237211 */ /* 0x000fe200008f1c0f */
[----:B------:R-:W3:Y:S01]  /*2e20*/  LDG.E.64.CONSTANT R12, desc[UR8][R22.64+0x8] ;  /* 0x00000808160c7981 */ /* 0x000ee2000c1e9b00 */
[----:B------:R-:W-:-:S03]  /*2e30*/  IMAD.WIDE.U32 R26, R0, UR4, R6 ;  /* 0x00000004001a7c25 */ /* 0x000fc6000f8e0006 */
[----:B------:R-:W4:Y:S04]  /*2e40*/  LDG.E.64.CONSTANT R14, desc[UR8][R22.64+0x18] ;  /* 0x00001808160e7981 */ /* 0x000f28000c1e9b00 */
[----:B------:R-:W4:Y:S01]  /*2e50*/  LDG.E.64.CONSTANT R16, desc[UR8][R16.64] ;  /* 0x0000000810107981 */ /* 0x000f22000c1e9b00 */
[----:B------:R-:W-:-:S03]  /*2e60*/  LEA R24, P0, R26, R24, 0x3 ;  /* 0x000000181a187211 */ /* 0x000fc600078018ff */
[----:B------:R-:W5:Y:S01]  /*2e70*/  LDG.E.64.CONSTANT R6, desc[UR8][R34.64] ;  /* 0x0000000822067981 */ /* 0x000f62000c1e9b00 */
[----:B------:R-:W-:-:S03]  /*2e80*/  LEA.HI.X R25, R26, R25, R27, 0x3, P0 ;  /* 0x000000191a197211 */ /* 0x000fc600000f1c1b */
[----:B------:R-:W5:Y:S04]  /*2e90*/  LDG.E.64.CONSTANT R28, desc[UR8][R22.64+0x38] ;  /* 0x00003808161c7981 */ /* 0x000f68000c1e9b00 */
[----:B------:R-:W5:Y:S04]  /*2ea0*/  LDG.E.64.CONSTANT R24, desc[UR8][R24.64] ;  /* 0x0000000818187981 */ /* 0x000f68000c1e9b00 */
[----:B------:R-:W5:Y:S01]  /*2eb0*/  LDG.E.64.CONSTANT R26, desc[UR8][R22.64+0x48] ;  /* 0x00004808161a7981 */ /* 0x000f62000c1e9b00 */
[----:B------:R-:W-:Y:S01]  /*2ec0*/  IADD3 R36, PT, PT, R36, 0x4, RZ ;  /* 0x0000000424247810 */ /* 0x000fe20007ffe0ff */
[----:B--2---:R-:W-:-:S08]  /*2ed0*/  DADD R8, -R8, R10 ;  /* 0x0000000008087229 */ /* 0x004fd0000000010a */
[----:B---3--:R-:W-:Y:S02]  /*2ee0*/  DMUL R12, R12, R8 ;  /* 0x000000080c0c7228 */ /* 0x008fe40000000000 */
[----:B----4-:R-:W-:Y:S02]  /*2ef0*/  DADD R14, -R14, R16 ;  /* 0x000000000e0e7229 */ /* 0x010fe40000000110 */
[----:B-----5:R-:W-:-:S04]  /*2f00*/  DADD R6, -R20, R6 ;  /* 0x0000000014067229 */ /* 0x020fc80000000106 */
[----:B------:R-:W-:Y:S02]  /*2f10*/  DMUL R8, R12, 0.5 ;  /* 0x3fe000000c087828 */ /* 0x000fe40000000000 */
[----:B------:R-:W-:Y:S02]  /*2f20*/  DMUL R30, R30, R14 ;  /* 0x0000000e1e1e7228 */ /* 0x000fe40000000000 */
[----:B------:R-:W-:-:S04]  /*2f30*/  DMUL R28, R28, R6 ;  /* 0x000000061c1c7228 */ /* 0x000fc80000000000 */
[----:B------:R-:W-:Y:S02]  /*2f40*/  DFMA R8, R12, R8, R18 ;  /* 0x000000080c08722b */ /* 0x000fe40000000012 */
[----:B------:R-:W-:Y:S02]  /*2f50*/  DADD R24, -R26, R24 ;  /* 0x000000001a187229 */ /* 0x000fe40000000118 */
[----:B------:R-:W-:Y:S02]  /*2f60*/  DMUL R6, R30, 0.5 ;  /* 0x3fe000001e067828 */ /* 0x000fe40000000000 */
[----:B------:R-:W-:-:S04]  /*2f70*/  DMUL R10, R28, 0.5 ;  /* 0x3fe000001c0a7828 */ /* 0x000fc80000000000 */
[----:B------:R-:W-:Y:S02]  /*2f80*/  DMUL R24, R32, R24 ;  /* 0x0000001820187228 */ /* 0x000fe40000000000 */
[----:B------:R-:W-:-:S06]  /*2f90*/  DFMA R6, R30, R6, R8 ;  /* 0x000000061e06722b */ /* 0x000fcc0000000008 */
[----:B------:R-:W-:Y:S02]  /*2fa0*/  DMUL R18, R24, 0.5 ;  /* 0x3fe0000018127828 */ /* 0x000fe40000000000 */
[----:B------:R-:W-:-:S08]  /*2fb0*/  DFMA R6, R28, R10, R6 ;  /* 0x0000000a1c06722b */ /* 0x000fd00000000006 */
[----:B------:R-:W-:-:S11]  /*2fc0*/  DFMA R18, R24, R18, R6 ;  /* 0x000000121812722b */ /* 0x000fd60000000006 */
.L_x_30:
[----:B------:R-:W-:Y:S05]  /*2fd0*/  BRA.U !UP1, `(.L_x_27) ;  /* 0x0000000109c87547 */ /* 0x000fea000b800000 */
[----:B------:R-:W-:Y:S02]  /*2fe0*/  UISETP.NE.AND UP0, UPT, UR5, 0x1, UPT ;  /* 0x000000010500788c */ /* 0x000fe4000bf05270 */
[----:B------:R-:W-:-:S04]  /*2ff0*/  ULOP3.LUT UR4, UR6, 0x1, URZ, 0xc0, !UPT ;  /* 0x0000000106047892 */ /* 0x000fc8000f8ec0ff */
[----:B------:R-:W-:-:S03]  /*3000*/  UISETP.NE.U32.AND UP1, UPT, UR4, 0x1, UPT ;  /* 0x000000010400788c */ /* 0x000fc6000bf25070 */
[----:B------:R-:W-:Y:S08]  /*3010*/  BRA.U !UP0, `(.L_x_31) ;  /* 0x0000000108747547 */ /* 0x000ff0000b800000 */
[----:B0-----:R-:W0:Y:S01]  /*3020*/  LDC.64 R6, c[0x0][0x398] ;  /* 0x0000e600ff067b82 */ /* 0x001e220000000a00 */
[----:B------:R-:W2:Y:S07]  /*3030*/  LDCU UR4, c[0x0][0x3b4] ;  /* 0x00007680ff0477ac */ /* 0x000eae0008000800 */
[----:B------:R-:W3:Y:S01]  /*3040*/  LDC.64 R20, c[0x0][0x3a0] ;  /* 0x0000e800ff147b82 */ /* 0x000ee20000000a00 */
[----:B0-----:R-:W-:-:S05]  /*3050*/  IMAD.WIDE.U32 R6, R36, 0x18, R6 ;  /* 0x0000001824067825 */ /* 0x001fca00078e0006 */
[----:B------:R-:W2:Y:S04]  /*3060*/  LDG.E.CONSTANT R8, desc[UR8][R6.64+0x10] ;  /* 0x0000100806087981 */ /* 0x000ea8000c1e9900 */
[----:B------:R-:W4:Y:S01]  /*3070*/  LDG.E.CONSTANT R10, desc[UR8][R6.64+0x28] ;  /* 0x00002808060a7981 */ /* 0x000f22000c1e9900 */
[----:B------:R-:W-:Y:S02]  /*3080*/  IMAD.MOV.U32 R9, RZ, RZ, RZ ;  /* 0x000000ffff097224 */ /* 0x000fe400078e00ff */
[----:B------:R-:W-:Y:S01]  /*3090*/  IMAD.MOV.U32 R11, RZ, RZ, RZ ;  /* 0x000000ffff0b7224 */ /* 0x000fe200078e00ff */
[----:B------:R-:W5:Y:S04]  /*30a0*/  LDG.E.64.CONSTANT R14, desc[UR8][R6.64+0x18] ;  /* 0x00001808060e7981 */ /* 0x000f68000c1e9b00 */
[----:B------:R-:W5:Y:S01]  /*30b0*/  LDG.E.64.CONSTANT R16, desc[UR8][R6.64+0x20] ;  /* 0x0000200806107981 */ /* 0x000f62000c1e9b00 */
[----:B--2---:R-:W-:-:S04]  /*30c0*/  IMAD.WIDE.U32 R8, R0, UR4, R8 ;  /* 0x0000000400087c25 */ /* 0x004fc8000f8e0008 */
[----:B----4-:R-:W-:Y:S01]  /*30d0*/  IMAD.WIDE.U32 R10, R0, UR4, R10 ;  /* 0x00000004000a7c25 */ /* 0x010fe2000f8e000a */
[----:B---3--:R-:W-:-:S04]  /*30e0*/  LEA R12, P0, R8, R20, 0x3 ;  /* 0x00000014080c7211 */ /* 0x008fc800078018ff */
[-C--:B------:R-:W-:Y:S02]  /*30f0*/  LEA.HI.X R13, R8, R21.reuse, R9, 0x3, P0 ;  /* 0x00000015080d7211 */ /* 0x080fe400000f1c09 */
[C---:B------:R-:W-:Y:S01]  /*3100*/  LEA R20, P0, R10.reuse, R20, 0x3 ;  /* 0x000000140a147211 */ /* 0x040fe200078018ff */
[----:B------:R-:W2:Y:S04]  /*3110*/  LDG.E.64.CONSTANT R8, desc[UR8][R6.64] ;  /* 0x0000000806087981 */ /* 0x000ea8000c1e9b00 */
[----:B------:R-:W2:Y:S01]  /*3120*/  LDG.E.64.CONSTANT R12, desc[UR8][R12.64] ;  /* 0x000000080c0c7981 */ /* 0x000ea2000c1e9b00 */
[----:B------:R-:W-:-:S03]  /*3130*/  LEA.HI.X R21, R10, R21, R11, 0x3, P0 ;  /* 0x000000150a157211 */ /* 0x000fc600000f1c0b */
[----:B------:R-:W3:Y:S04]  /*3140*/  LDG.E.64.CONSTANT R10, desc[UR8][R6.64+0x8] ;  /* 0x00000808060a7981 */ /* 0x000ee8000c1e9b00 */
[----:B------:R-:W5:Y:S01]  /*3150*/  LDG.E.64.CONSTANT R20, desc[UR8][R20.64] ;  /* 0x0000000814147981 */ /* 0x000f62000c1e9b00 */
[----:B------:R-:W-:Y:S01]  /*3160*/  VIADD R36, R36, 0x2 ;  /* 0x0000000224247836 */ /* 0x000fe20000000000 */
[----:B--2---:R-:W-:Y:S02]  /*3170*/  DADD R8, -R8, R12 ;  /* 0x0000000008087229 */ /* 0x004fe4000000010c */
[----:B-----5:R-:W-:-:S06]  /*3180*/  DADD R14, -R14, R20 ;  /* 0x000000000e0e7229 */ /* 0x020fcc0000000114 */
[----:B---3--:R-:W-:Y:S02]  /*3190*/  DMUL R8, R10, R8 ;  /* 0x000000080a087228 */ /* 0x008fe40000000000 */
[----:B------:R-:W-:-:S06]  /*31a0*/  DMUL R14, R16, R14 ;  /* 0x0000000e100e7228 */ /* 0x000fcc0000000000 */
[----:B------:R-:W-:Y:S02]  /*31b0*/  DMUL R10, R8, 0.5 ;  /* 0x3fe00000080a7828 */ /* 0x000fe40000000000 */
[----:B------:R-:W-:-:S06]  /*31c0*/  DMUL R12, R14, 0.5 ;  /* 0x3fe000000e0c7828 */ /* 0x000fcc0000000000 */
[----:B------:R-:W-:-:S08]  /*31d0*/  DFMA R10, R8, R10, R18 ;  /* 0x0000000a080a722b */ /* 0x000fd00000000012 */
[----:B------:R-:W-:-:S11]  /*31e0*/  DFMA R18, R14, R12, R10 ;  /* 0x0000000c0e12722b */ /* 0x000fd6000000000a */
.L_x_31:
[----:B------:R-:W-:Y:S05]  /*31f0*/  BRA.U UP1, `(.L_x_27) ;  /* 0x0000000101407547 */ /* 0x000fea000b800000 */
[----:B0-----:R-:W0:Y:S01]  /*3200*/  LDC.64 R6, c[0x0][0x398] ;  /* 0x0000e600ff067b82 */ /* 0x001e220000000a00 */
[----:B------:R-:W2:Y:S07]  /*3210*/  LDCU UR4, c[0x0][0x3b4] ;  /* 0x00007680ff0477ac */ /* 0x000eae0008000800 */
[----:B------:R-:W3:Y:S01]  /*3220*/  LDC.64 R10, c[0x0][0x3a0] ;  /* 0x0000e800ff0a7b82 */ /* 0x000ee20000000a00 */
[----:B0-----:R-:W-:-:S05]  /*3230*/  IMAD.WIDE.U32 R36, R36, 0x18, R6 ;  /* 0x0000001824247825 */ /* 0x001fca00078e0006 */
[----:B------:R-:W2:Y:S01]  /*3240*/  LDG.E.CONSTANT R6, desc[UR8][R36.64+0x10] ;  /* 0x0000100824067981 */ /* 0x000ea2000c1e9900 */
[----:B------:R-:W-:-:S03]  /*3250*/  IMAD.MOV.U32 R7, RZ, RZ, RZ ;  /* 0x000000ffff077224 */ /* 0x000fc600078e00ff */
[----:B------:R-:W4:Y:S01]  /*3260*/  LDG.E.64.CONSTANT R8, desc[UR8][R36.64+0x8] ;  /* 0x0000080824087981 */ /* 0x000f22000c1e9b00 */
[----:B--2---:R-:W-:-:S03]  /*3270*/  IMAD.WIDE.U32 R6, R0, UR4, R6 ;  /* 0x0000000400067c25 */ /* 0x004fc6000f8e0006 */
[----:B---3--:R-:W-:-:S04]  /*3280*/  LEA R10, P0, R6, R10, 0x3 ;  /* 0x0000000a060a7211 */ /* 0x008fc800078018ff */
[----:B------:R-:W-:Y:S02]  /*3290*/  LEA.HI.X R11, R6, R11, R7, 0x3, P0 ;  /* 0x0000000b060b7211 */ /* 0x000fe400000f1c07 */
[----:B------:R-:W2:Y:S04]  /*32a0*/  LDG.E.64.CONSTANT R6, desc[UR8][R36.64] ;  /* 0x0000000824067981 */ /* 0x000ea8000c1e9b00 */
[----:B------:R-:W2:Y:S02]  /*32b0*/  LDG.E.64.CONSTANT R10, desc[UR8][R10.64] ;  /* 0x000000080a0a7981 */ /* 0x000ea4000c1e9b00 */
[----:B--2---:R-:W-:-:S08]  /*32c0*/  DADD R6, -R6, R10 ;  /* 0x0000000006067229 */ /* 0x004fd0000000010a */
[----:B----4-:R-:W-:-:S08]  /*32d0*/  DMUL R6, R8, R6 ;  /* 0x0000000608067228 */ /* 0x010fd00000000000 */
[----:B------:R-:W-:-:S08]  /*32e0*/  DMUL R8, R6, 0.5 ;  /* 0x3fe0000006087828 */ /* 0x000fd00000000000 */
[----:B------:R-:W-:-:S11]  /*32f0*/  DFMA R18, R6, R8, R18 ;  /* 0x000000080612722b */ /* 0x000fd60000000012 */
.L_x_27:
[----:B0-----:R-:W0:Y:S01]  /*3300*/  LDC.64 R6, c[0x0][0x3a8] ;  /* 0x0000ea00ff067b82 */ /* 0x001e220000000a00 */
[----:B------:R-:W2:Y:S01]  /*3310*/  LDCU.64 UR4, c[0x0][0x3c0] ;  /* 0x00007800ff0477ac */ /* 0x000ea20008000a00 */
[----:B-1----:R-:W-:-:S08]  /*3320*/  DADD R2, -R2, R4 ;  /* 0x0000000002027229 */ /* 0x002fd00000000104 */
[----:B------:R-:W-:-:S08]  /*3330*/  DADD R2, R2, R18 ;  /* 0x0000000002027229 */ /* 0x000fd00000000012 */
[----:B--2---:R-:W-:Y:S01]  /*3340*/  DADD R2, R2, UR4 ;  /* 0x0000000402027e29 */ /* 0x004fe20008000000 */
[----:B0-----:R-:W-:-:S06]  /*3350*/  IMAD.WIDE.U32 R4, R0, 0x8, R6 ;  /* 0x0000000800047825 */ /* 0x001fcc00078e0006 */
[----:B------:R-:W-:Y:S01]  /*3360*/  STG.E.64 desc[UR8][R4.64], R2 ;  /* 0x0000000204007986 */ /* 0x000fe2000c101b08 */
[----:B------:R-:W-:Y:S05]  /*3370*/  EXIT ;  /* 0x000000000000794d */ /* 0x000fea0003800000 */
.L_x_32:
[----:B------:R-:W-:-:S00]  /*3380*/  BRA `(.L_x_32) ;  /* 0xfffffffc00fc7947 */ /* 0x000fc0000383ffff */
[----:B------:R-:W-:-:S00]  /*3390*/  NOP ;  /* 0x0000000000007918 */ /* 0x000fc00000000000 */
        /* <DEDUP_REMOVED lines=14> */
.L_x_293:


//--------------------- .text.flow_nll_grad_reduce_f32 --------------------------
	.section	.text.flow_nll_grad_reduce_f32,"ax",@progbits
	.align	128
        .global         flow_nll_grad_reduce_f32
        .type           flow_nll_grad_reduce_f32,@function
        .size           flow_nll_grad_reduce_f32,(.L_x_291 - flow_nll_grad_reduce_f32)
        .other          flow_nll_grad_reduce_f32,@"STO_CUDA_ENTRY STV_DEFAULT"
flow_nll_grad_reduce_f32:
.text.flow_nll_grad_reduce_f32:
[----:B------:R-:W-:Y:S08]  /*0000*/  LDC R1, c[0x0][0x37c] ;  /* 0x0000df00ff017b82 */ /* 0x000ff00000000800 */
[----:B------:R-:W0:Y:S01]  /*0010*/  LDC R5, c[0x0][0x3c4] ;  /* 0x0000f100ff057b82 */ /* 0x000e220000000800 */
[----:B------:R-:W1:Y:S01]  /*0020*/  S2R R3, SR_CgaCtaId ;  /* 0x0000000000037919 */ /* 0x000e620000008800 */
[----:B------:R-:W-:Y:S01]  /*0030*/  MOV R2, 0x400 ;  /* 0x0000040000027802 */ /* 0x000fe20000000f00 */
[----:B------:R-:W2:Y:S05]  /*0040*/  S2R R6, SR_TID.X ;  /* 0x0000000000067919 */ /* 0x000eaa0000002100 */
[----:B------:R-:W3:Y:S01]  /*0050*/  LDC R0, c[0x0][0x360] ;  /* 0x0000d800ff007b82 */ /* 0x000ee20000000800 */
[----:B0-----:R-:W-:-:S02]  /*0060*/  ISETP.NE.AND P0, PT, R5, RZ, PT ;  /* 0x000000ff0500720c */ /* 0x001fc40003f05270 */
[----:B-1----:R-:W-:-:S05]  /*0070*/  LEA R3, R3, R2, 0x18 ;  /* 0x0000000203037211 */ /* 0x002fca00078ec0ff */
[----:B---3--:R-:W-:-:S06]  /*0080*/  IMAD R2, R0, 0x8, R3 ;  /* 0x0000000800027824 */ /* 0x008fcc00078e0203 */
[----:B--2---:R-:W-:Y:S05]  /*0090*/  @!P0 BRA `(.L_x_33) ;  /* 0x0000000400088947 */ /* 0x004fea0003800000 */
[C---:B------:R-:W-:Y:S01]  /*00a0*/  VIADD R3, R5.reuse, 0xffffffff ;  /* 0xffffffff05037836 */ /* 0x040fe20000000000 */
[----:B------:R-:W-:-:S04]  /*00b0*/  LOP3.LUT R4, R5, 0xf, RZ, 0xc0, !PT ;  /* 0x0000000f05047812 */ /* 0x000fc800078ec0ff */
[----:B------:R-:W-:Y:S01]  /*00c0*/  ISETP.GE.U32.AND P0, PT, R3, 0xf, PT ;  /* 0x0000000f0300780c */ /* 0x000fe20003f06070 */
[----:B------:R-:W-:Y:S01]  /*00d0*/  IMAD.MOV.U32 R3, RZ, RZ, RZ ;  /* 0x000000ffff037224 */ /* 0x000fe200078e00ff */
[----:B------:R-:W-:-:S11]  /*00e0*/  ISETP.NE.AND P1, PT, R4, RZ, PT ;  /* 0x000000ff0400720c */ /* 0x000fd60003f25270 */
[----:B------:R-:W-:Y:S05]  /*00f0*/  @!P0 BRA `(.L_x_34) ;  /* 0x00000000005c8947 */ /* 0x000fea0003800000 */
[----:B------:R-:W-:Y:S01]  /*0100*/  LOP3.LUT R3, R5, 0xfffffff0, RZ, 0xc0, !PT ;  /* 0xfffffff005037812 */ /* 0x000fe200078ec0ff */
[----:B------:R-:W-:-:S06]  /*0110*/  UMOV UR4, URZ ;  /* 0x000000ff00047c82 */ /* 0x000fcc0008000000 */
.L_x_35:
[----:B0-----:R-:W-:Y:S01]  /*0120*/  IMAD R7, R6, R5, UR4 ;  /* 0x0000000406077e24 */ /* 0x001fe2000f8e0205 */
[----:B------:R-:W-:-:S03]  /*0130*/  UIADD3 UR4, UPT, UPT, UR4, 0x10, URZ ;  /* 0x0000001004047890 */ /* 0x000fc6000fffe0ff */
[----:B------:R-:W-:-:S03]  /*0140*/  IMAD R7, R7, 0x8, R2 ;  /* 0x0000000807077824 */ /* 0x000fc600078e0202 */
[----:B------:R-:W-:Y:S02]  /*0150*/  ISETP.NE.AND P0, PT, R3, UR4, PT ;  /* 0x0000000403007c0c */ /* 0x000fe4000bf05270 */
[----:B------:R0:W-:Y:S04]  /*0160*/  STS.64 [R7], RZ ;  /* 0x000000ff07007388 */ /* 0x0001e80000000a00 */
[----:B------:R0:W-:Y:S04]  /*0170*/  STS.64 [R7+0x8], RZ ;  /* 0x000008ff07007388 */ /* 0x0001e80000000a00 */
        /* <DEDUP_REMOVED lines=13> */
[----:B------:R0:W-:Y:S01]  /*0250*/  STS.64 [R7+0x78], RZ ;  /* 0x000078ff07007388 */ /* 0x0001e20000000a00 */
[----:B------:R-:W-:Y:S05]  /*0260*/  @P0 BRA `(.L_x_35) ;  /* 0xfffffffc00ac0947 */ /* 0x000fea000383ffff */
.L_x_34:
[----:B------:R-:W-:Y:S05]  /*0270*/  @!P1 BRA `(.L_x_33) ;  /* 0x0000000000909947 */ /* 0x000fea0003800000 */
[----:B------:R-:W-:Y:S02]  /*0280*/  ISETP.GE.U32.AND P0, PT, R4, 0x8, PT ;  /* 0x000000080400780c */ /* 0x000fe40003f06070 */
[----:B------:R-:W-:-:S04]  /*0290*/  LOP3.LUT R8, R5, 0x7, RZ, 0xc0, !PT ;  /* 0x0000000705087812 */ /* 0x000fc800078ec0ff */
[----:B------:R-:W-:-:S07]  /*02a0*/  ISETP.NE.AND P1, PT, R8, RZ, PT ;  /* 0x000000ff0800720c */ /* 0x000fce0003f25270 */
[----:B------:R-:W-:Y:S06]  /*02b0*/  @!P0 BRA `(.L_x_36) ;  /* 0x00000000002c8947 */ /* 0x000fec0003800000 */
[----:B0-----:R-:W-:Y:S02]  /*02c0*/  IMAD R7, R6, R5, R3 ;  /* 0x0000000506077224 */ /* 0x001fe400078e0203 */
[----:B------:R-:W-:Y:S02]  /*02d0*/  VIADD R3, R3, 0x8 ;  /* 0x0000000803037836 */ /* 0x000fe40000000000 */
[----:B------:R-:W-:-:S05]  /*02e0*/  IMAD R7, R7, 0x8, R2 ;  /* 0x0000000807077824 */ /* 0x000fca00078e0202 */
[----:B------:R1:W-:Y:S04]  /*02f0*/  STS.64 [R7], RZ ;  /* 0x000000ff07007388 */ /* 0x0003e80000000a00 */
[----:B------:R1:W-:Y:S04]  /*0300*/  STS.64 [R7+0x8], RZ ;  /* 0x000008ff07007388 */ /* 0x0003e80000000a00 */
[----:B------:R1:W-:Y:S04]  /*0310*/  STS.64 [R7+0x10], RZ ;  /* 0x000010ff07007388 */ /* 0x0003e80000000a00 */
[----:B------:R1:W-:Y:S04]  /*0320*/  STS.64 [R7+0x18], RZ ;  /* 0x000018ff07007388 */ /* 0x0003e80000000a00 */
[----:B------:R1:W-:Y:S04]  /*0330*/  STS.64 [R7+0x20], RZ ;  /* 0x000020ff07007388 */ /* 0x0003e80000000a00 */
[----:B------:R1:W-:Y:S04]  /*0340*/  STS.64 [R7+0x28], RZ ;  /* 0x000028ff07007388 */ /* 0x0003e80000000a00 */
[----:B------:R1:W-:Y:S04]  /*0350*/  STS.64 [R7+0x30], RZ ;  /* 0x000030ff07007388 */ /* 0x0003e80000000a00 */
[----:B------:R1:W-:Y:S02]  /*0360*/  STS.64 [R7+0x38], RZ ;  /* 0x000038ff07007388 */ /* 0x0003e40000000a00 */
.L_x_36:
[----:B------:R-:W-:Y:S05]  /*0370*/  @!P1 BRA `(.L_x_33) ;  /* 0x0000000000509947 */ /* 0x000fea0003800000 */
[----:B------:R-:W-:Y:S02]  /*0380*/  ISETP.GE.U32.AND P0, PT, R8, 0x4, PT ;  /* 0x000000040800780c */ /* 0x000fe40003f06070 */
[----:B------:R-:W-:-:S04]  /*0390*/  LOP3.LUT R4, R5, 0x3, RZ, 0xc0, !PT ;  /* 0x0000000305047812 */ /* 0x000fc800078ec0ff */
[----:B------:R-:W-:-:S07]  /*03a0*/  ISETP.NE.AND P1, PT, R4, RZ, PT ;  /* 0x000000ff0400720c */ /* 0x000fce0003f25270 */
[----:B------:R-:W-:Y:S06]  /*03b0*/  @!P0 BRA `(.L_x_37) ;  /* 0x00000000001c8947 */ /* 0x000fec0003800000 */
[----:B01----:R-:W-:Y:S02]  /*03c0*/  IMAD R7, R6, R5, R3 ;  /* 0x0000000506077224 */ /* 0x003fe400078e0203 */
[----:B------:R-:W-:Y:S02]  /*03d0*/  VIADD R3, R3, 0x4 ;  /* 0x0000000403037836 */ /* 0x000fe40000000000 */
[----:B------:R-:W-:-:S05]  /*03e0*/  IMAD R7, R7, 0x8, R2 ;  /* 0x0000000807077824 */ /* 0x000fca00078e0202 */
[----:B------:R2:W-:Y:S04]  /*03f0*/  STS.64 [R7], RZ ;  /* 0x000000ff07007388 */ /* 0x0005e80000000a00 */
[----:B------:R2:W-:Y:S04]  /*0400*/  STS.64 [R7+0x8], RZ ;  /* 0x000008ff07007388 */ /* 0x0005e80000000a00 */
[----:B------:R2:W-:Y:S04]  /*0410*/  STS.64 [R7+0x10], RZ ;  /* 0x000010ff07007388 */ /* 0x0005e80000000a00 */
[----:B------:R2:W-:Y:S02]  /*0420*/  STS.64 [R7+0x18], RZ ;  /* 0x000018ff07007388 */ /* 0x0005e40000000a00 */
.L_x_37:
[----:B------:R-:W-:Y:S05]  /*0430*/  @!P1 BRA `(.L_x_33) ;  /* 0x0000000000209947 */ /* 0x000fea0003800000 */
[----:B------:R-:W-:-:S05]  /*0440*/  UMOV UR4, URZ ;  /* 0x000000ff00047c82 */ /* 0x000fca0008000000 */
.L_x_38:
[----:B012---:R-:W-:Y:S01]  /*0450*/  IMAD R7, R6, R5, R3 ;  /* 0x0000000506077224 */ /* 0x007fe200078e0203 */
[----:B------:R-:W-:Y:S01]  /*0460*/  UIADD3 UR4, UPT, UPT, UR4, 0x1, URZ ;  /* 0x0000000104047890 */ /* 0x000fe2000fffe0ff */
[----:B------:R-:W-:Y:S02]  /*0470*/  IADD3 R3, PT, PT, R3, 0x1, RZ ;  /* 0x0000000103037810 */ /* 0x000fe40007ffe0ff */
[----:B------:R-:W-:-:S03]  /*0480*/  IMAD R7, R7, 0x8, R2 ;  /* 0x0000000807077824 */ /* 0x000fc600078e0202 */
[----:B------:R-:W-:Y:S02]  /*0490*/  ISETP.NE.AND P0, PT, R4, UR4, PT ;  /* 0x0000000404007c0c */ /* 0x000fe4000bf05270 */
[----:B------:R3:W-:Y:S11]  /*04a0*/  STS.64 [R7], RZ ;  /* 0x000000ff07007388 */ /* 0x0007f60000000a00 */
[----:B---3--:R-:W-:Y:S05]  /*04b0*/  @P0 BRA `(.L_x_38) ;  /* 0xfffffffc00e40947 */ /* 0x008fea000383ffff */
.L_x_33:
[----:B------:R-:W0:Y:S01]  /*04c0*/  LDC R12, c[0x0][0x3c8] ;  /* 0x0000f200ff0c7b82 */ /* 0x000e220000000800 */
[----:B------:R-:W-:-:S04]  /*04d0*/  IMAD R3, R0, R5, RZ ;  /* 0x0000000500037224 */ /* 0x000fc800078e02ff */
[----:B------:R-:W-:Y:S02]  /*04e0*/  IMAD R3, R3, 0x8, R2 ;  /* 0x0000000803037824 */ /* 0x000fe400078e0202 */
[----:B012---:R-:W-:-:S05]  /*04f0*/  IMAD R7, R5, R12, RZ ;  /* 0x0000000c05077224 */ /* 0x007fca00078e02ff */
[----:B------:R-:W-:-:S13]  /*0500*/  ISETP.NE.AND P0, PT, R7, RZ, PT ;  /* 0x000000ff0700720c */ /* 0x000fda0003f05270 */
[----:B------:R-:W-:Y:S05]  /*0510*/  @!P0 BRA `(.L_x_39) ;  /* 0x0000000400088947 */ /* 0x000fea0003800000 */
[C---:B------:R-:W-:Y:S01]  /*0520*/  ISETP.GE.U32.AND P0, PT, R7.reuse, 0x10, PT ;  /* 0x000000100700780c */ /* 0x040fe20003f06070 */
[C---:B------:R-:W-:Y:S01]  /*0530*/  IMAD R4, R7.reuse, R6, RZ ;  /* 0x0000000607047224 */ /* 0x040fe200078e02ff */
[----:B------:R-:W-:Y:S01]  /*0540*/  LOP3.LUT R10, R7, 0xf, RZ, 0xc0, !PT ;  /* 0x0000000f070a7812 */ /* 0x000fe200078ec0ff */
[----:B------:R-:W-:-:S03]  /*0550*/  IMAD.MOV.U32 R9, RZ, RZ, RZ ;  /* 0x000000ffff097224 */ /* 0x000fc600078e00ff */
[----:B------:R-:W-:-:S07]  /*0560*/  ISETP.NE.AND P1, PT, R10, RZ, PT ;  /* 0x000000ff0a00720c */ /* 0x000fce0003f25270 */
[----:B------:R-:W-:Y:S06]  /*0570*/  @!P0 BRA `(.L_x_40) ;  /* 0x00000000005c8947 */ /* 0x000fec0003800000 */
[----:B------:R-:W-:Y:S01]  /*0580*/  LOP3.LUT R9, R7, 0xfffffff0, RZ, 0xc0, !PT ;  /* 0xfffffff007097812 */ /* 0x000fe200078ec0ff */
[----:B------:R-:W-:-:S06]  /*0590*/  UMOV UR4, URZ ;  /* 0x000000ff00047c82 */ /* 0x000fcc0008000000 */
.L_x_41:
[----:B0-----:R-:W-:Y:S01]  /*05a0*/  VIADD R8, R4, UR4 ;  /* 0x0000000404087c36 */ /* 0x001fe20008000000 */
        /* <DEDUP_REMOVED lines=20> */
.L_x_40:
[----:B------:R-:W-:Y:S05]  /*06f0*/  @!P1 BRA `(.L_x_39) ;  /* 0x0000000000909947 */ /* 0x000fea0003800000 */
[----:B------:R-:W-:Y:S02]  /*0700*/  ISETP.GE.U32.AND P0, PT, R10, 0x8, PT ;  /* 0x000000080a00780c */ /* 0x000fe40003f06070 */
[----:B------:R-:W-:-:S04]  /*0710*/  LOP3.LUT R11, R7, 0x7, RZ, 0xc0, !PT ;  /* 0x00000007070b7812 */ /* 0x000fc800078ec0ff */
[----:B------:R-:W-:-:S07]  /*0720*/  ISETP.NE.AND P1, PT, R11, RZ, PT ;  /* 0x000000ff0b00720c */ /* 0x000fce0003f25270 */
[----:B------:R-:W-:Y:S06]  /*0730*/  @!P0 BRA `(.L_x_42) ;  /* 0x00000000002c8947 */ /* 0x000fec0003800000 */
[----:B0-----:R-:W-:Y:S02]  /*0740*/  IMAD.IADD R8, R4, 0x1, R9 ;  /* 0x0000000104087824 */ /* 0x001fe400078e0209 */
        /* <DEDUP_REMOVED lines=10> */
.L_x_42:
[----:B------:R-:W-:Y:S05]  /*07f0*/  @!P1 BRA `(.L_x_39) ;  /* 0x0000000000509947 */ /* 0x000fea0003800000 */
[----:B------:R-:W-:Y:S02]  /*0800*/  ISETP.GE.U32.AND P0, PT, R11, 0x4, PT ;  /* 0x000000040b00780c */ /* 0x000fe40003f06070 */
[----:B------:R-:W-:-:S04]  /*0810*/  LOP3.LUT R7, R7, 0x3, RZ, 0xc0, !PT ;  /* 0x0000000307077812 */ /* 0x000fc800078ec0ff */
[----:B------:R-:W-:-:S07]  /*0820*/  ISETP.NE.AND P1, PT, R7, RZ, PT ;  /* 0x000000ff0700720c */ /* 0x000fce0003f25270 */
[----:B------:R-:W-:Y:S06]  /*0830*/  @!P0 BRA `(.L_x_43) ;  /* 0x00000000001c8947 */ /* 0x000fec0003800000 */
[----:B01----:R-:W-:Y:S01]  /*0840*/  IMAD.IADD R8, R4, 0x1, R9 ;  /* 0x0000000104087824 */ /* 0x003fe200078e0209 */
[----:B------:R-:W-:-:S03]  /*0850*/  IADD3 R9, PT, PT, R9, 0x4, RZ ;  /* 0x0000000409097810 */ /* 0x000fc60007ffe0ff */
[----:B------:R-:W-:-:S05]  /*0860*/  IMAD R8, R8, 0x8, R3 ;  /* 0x0000000808087824 */ /* 0x000fca00078e0203 */
[----:B------:R2:W-:Y:S04]  /*0870*/  STS.64 [R8], RZ ;  /* 0x000000ff08007388 */ /* 0x0005e80000000a00 */
[----:B------:R2:W-:Y:S04]  /*0880*/  STS.64 [R8+0x8], RZ ;  /* 0x000008ff08007388 */ /* 0x0005e80000000a00 */
[----:B------:R2:W-:Y:S04]  /*0890*/  STS.64 [R8+0x10], RZ ;  /* 0x000010ff08007388 */ /* 0x0005e80000000a00 */
[----:B------:R2:W-:Y:S02]  /*08a0*/  STS.64 [R8+0x18], RZ ;  /* 0x000018ff08007388 */ /* 0x0005e40000000a00 */
.L_x_43:
[----:B------:R-:W-:Y:S05]  /*08b0*/  @!P1 BRA `(.L_x_39) ;  /* 0x0000000000209947 */ /* 0x000fea0003800000 */
[----:B------:R-:W-:-:S05]  /*08c0*/  UMOV UR4, URZ ;  /* 0x000000ff00047c82 */ /* 0x000fca0008000000 */
.L_x_44:
[----:B012---:R-:W-:Y:S01]  /*08d0*/  IMAD.IADD R8, R4, 0x1, R9 ;  /* 0x0000000104087824 */ /* 0x007fe200078e0209 */
[----:B------:R-:W-:Y:S01]  /*08e0*/  UIADD3 UR4, UPT, UPT, UR4, 0x1, URZ ;  /* 0x0000000104047890 */ /* 0x000fe2000fffe0ff */
[----:B------:R-:W-:Y:S02]  /*08f0*/  VIADD R9, R9, 0x1 ;  /* 0x0000000109097836 */ /* 0x000fe40000000000 */
[----:B------:R-:W-:-:S03]  /*0900*/  IMAD R8, R8, 0x8, R3 ;  /* 0x0000000808087824 */ /* 0x000fc600078e0203 */
[----:B------:R-:W-:Y:S02]  /*0910*/  ISETP.NE.AND P0, PT, R7, UR4, PT ;  /* 0x0000000407007c0c */ /* 0x000fe4000bf05270 */
[----:B------:R3:W-:Y:S11]  /*0920*/  STS.64 [R8], RZ ;  /* 0x000000ff08007388 */ /* 0x0007f60000000a00 */
[----:B---3--:R-:W-:Y:S05]  /*0930*/  @P0 BRA `(.L_x_44) ;  /* 0xfffffffc00e40947 */ /* 0x008fea000383ffff */
.L_x_39:
[----:B------:R-:W3:Y:S01]  /*0940*/  LDCU UR4, c[0x0][0x3c0] ;  /* 0x00007800ff0477ac */ /* 0x000ee20008000800 */
[----:B------:R-:W-:Y:S01]  /*0950*/  BSSY.RECONVERGENT B0, `(.L_x_45) ;  /* 0x000040e000007945 */ /* 0x000fe20003800200 */
[----:B------:R-:W-:Y:S01]  /*0960*/  CS2R R10, SRZ ;  /* 0x00000000000a7805 */ /* 0x000fe2000001ff00 */
[----:B------:R-:W4:Y:S01]  /*0970*/  LDCU.64 UR8, c[0x0][0x358] ;  /* 0x00006b00ff0877ac */ /* 0x000f220008000a00 */
[----:B------:R-:W0:Y:S01]  /*0980*/  LDCU UR5, c[0x0][0x3c4] ;  /* 0x00007880ff0577ac */ /* 0x000e220008000800 */
[----:B------:R-:W0:Y:S01]  /*0990*/  LDCU UR10, c[0x0][0x3c0] ;  /* 0x00007800ff0a77ac */ /* 0x000e220008000800 */
[----:B------:R-:W0:Y:S01]  /*09a0*/  LDCU.64 UR6, c[0x0][0x380] ;  /* 0x00007000ff0677ac */ /* 0x000e220008000a00 */
[----:B---3--:R-:W-:-:S13]  /*09b0*/  ISETP.GE.U32.AND P0, PT, R6, UR4, PT ;  /* 0x0000000406007c0c */ /* 0x008fda000bf06070 */
[----:B0---4-:R-:W-:Y:S05]  /*09c0*/  @P0 BRA `(.L_x_46) ;  /* 0x0000004000180947 */ /* 0x011fea0003800000 */
[----:B------:R-:W0:Y:S01]  /*09d0*/  LDCU.64 UR12, c[0x0][0x388] ;  /* 0x00007100ff0c77ac */ /* 0x000e220008000a00 */
[C---:B------:R-:W-:Y:S02]  /*09e0*/  ISETP.NE.AND P0, PT, R12.reuse, RZ, PT ;  /* 0x000000ff0c00720c */ /* 0x040fe40003f05270 */
[----:B------:R-:W-:Y:S02]  /*09f0*/  CS2R R10, SRZ ;  /* 0x00000000000a7805 */ /* 0x000fe4000001ff00 */
[----:B------:R-:W-:Y:S02]  /*0a00*/  LOP3.LUT R4, R5, 0xfffffffe, RZ, 0xc0, !PT ;  /* 0xfffffffe05047812 */ /* 0x000fe400078ec0ff */
[C---:B------:R-:W-:Y:S02]  /*0a10*/  LOP3.LUT R5, R12.reuse, 0x3, RZ, 0xc0, !PT ;  /* 0x000000030c057812 */ /* 0x040fe400078ec0ff */
[----:B------:R-:W-:Y:S02]  /*0a20*/  LOP3.LUT R7, R12, 0xfffffff8, RZ, 0xc0, !PT ;  /* 0xfffffff80c077812 */ /* 0x000fe400078ec0ff */
[----:B0-----:R-:W-:-:S04]  /*0a30*/  ISETP.NE.U32.AND P1, PT, RZ, UR12, PT ;  /* 0x0000000cff007c0c */ /* 0x001fc8000bf25070 */
[----:B------:R-:W-:-:S13]  /*0a40*/  ISETP.NE.AND.EX P0, PT, RZ, UR13, P0, P1 ;  /* 0x0000000dff007c0c */ /* 0x000fda0008705310 */
.L_x_90:
[----:B0-----:R-:W0:Y:S01]  /*0a50*/  LDCU UR4, c[0x0][0x3c4] ;  /* 0x00007880ff0477ac */ /* 0x001e220008000800 */
[----:B------:R-:W-:Y:S01]  /*0a60*/  CS2R R22, SRZ ;  /* 0x0000000000167805 */ /* 0x000fe2000001ff00 */
[----:B-12---:R-:W-:Y:S02]  /*0a70*/  IMAD.MOV.U32 R8, RZ, RZ, 0x0 ;  /* 0x00000000ff087424 */ /* 0x006fe400078e00ff */
[----:B------:R-:W-:Y:S01]  /*0a80*/  IMAD.MOV.U32 R9, RZ, RZ, -0x100000 ;  /* 0xfff00000ff097424 */ /* 0x000fe200078e00ff */
[----:B0-----:R-:W-:-:S13]  /*0a90*/  ISETP.NE.AND P6, PT, RZ, UR4, PT ;  /* 0x00000004ff007c0c */ /* 0x001fda000bfc5270 */
[----:B---3--:R-:W-:Y:S05]  /*0aa0*/  @!P6 BRA `(.L_x_47) ;  /* 0x0000000c00e0e947 */ /* 0x008fea0003800000 */
[----:B------:R-:W-:Y:S01]  /*0ab0*/  IMAD.MOV.U32 R24, RZ, RZ, RZ ;  /* 0x000000ffff187224 */ /* 0x000fe200078e00ff */
[----:B------:R-:W-:Y:S01]  /*0ac0*/  CS2R R22, SRZ ;  /* 0x0000000000167805 */ /* 0x000fe2000001ff00 */
[----:B------:R-:W-:Y:S02]  /*0ad0*/  IMAD.MOV.U32 R8, RZ, RZ, 0x0 ;  /* 0x00000000ff087424 */ /* 0x000fe400078e00ff */
[----:B------:R-:W-:-:S07]  /*0ae0*/  IMAD.MOV.U32 R9, RZ, RZ, -0x100000 ;  /* 0xfff00000ff097424 */ /* 0x000fce00078e00ff */
.L_x_57:
[----:B------:R-:W0:Y:S02]  /*0af0*/  LDC.64 R14, c[0x0][0x390] ;  /* 0x0000e400ff0e7b82 */ /* 0x000e240000000a00 */
[----:B0-----:R-:W-:-:S06]  /*0b00*/  IMAD.WIDE.U32 R14, R24, 0x8, R14 ;  /* 0x00000008180e7825 */ /* 0x001fcc00078e000e */
[----:B------:R-:W2:Y:S02]  /*0b10*/  LDG.E.64.CONSTANT R14, desc[UR8][R14.64] ;  /* 0x000000080e0e7981 */ /* 0x000ea4000c1e9b00 */
        /* <DEDUP_REMOVED lines=14> */
[----:B------:R-:W-:-:S04]  /*0c00*/  ISETP.GT.OR.EX P1, PT, R13, 0x7ff00000, P4, P1 ;  /* 0x7ff000000d00780c */ /* 0x000fc80002724710 */
[----:B------:R-:W-:-:S13]  /*0c10*/  PLOP3.LUT P1, PT, P1, P5, PT, 0xf8, 0x8f ;  /* 0x00000000008f781c */ /* 0x000fda0000f2bf70 */
[----:B------:R-:W-:Y:S05]  /*0c20*/  @P1 BRA `(.L_x_48) ;  /* 0x0000000c00741947 */ /* 0x000fea0003800000 */
[----:B------:R-:W-:Y:S02]  /*0c30*/  HFMA2 R13, -RZ, RZ, 0, 0 ;  /* 0x00000000ff0d7431 */ /* 0x000fe400000001ff */
[----:B------:R-:W-:-:S04]  /*0c40*/  IMAD.MOV.U32 R12, RZ, RZ, R6 ;  /* 0x000000ffff0c7224 */ /* 0x000fc800078e0006 */
[----:B------:R-:W-:-:S03]  /*0c50*/  IMAD.WIDE.U32 R12, R24, UR10, R12 ;  /* 0x0000000a180c7c25 */ /* 0x000fc6000f8e000c */
[----:B------:R-:W-:-:S04]  /*0c60*/  LEA R16, P1, R12, UR6, 0x2 ;  /* 0x000000060c107c11 */ /* 0x000fc8000f8210ff */
[----:B------:R-:W-:-:S05]  /*0c70*/  LEA.HI.X R17, R12, UR7, R13, 0x2, P1 ;  /* 0x000000070c117c11 */ /* 0x000fca00088f140d */
[----:B------:R-:W2:Y:S01]  /*0c80*/  LDG.E.CONSTANT R12, desc[UR8][R16.64] ;  /* 0x00000008100c7981 */ /* 0x000ea2000c1e9900 */
[----:B------:R-:W-:Y:S01]  /*0c90*/  BSSY.RECONVERGENT B1, `(.L_x_48) ;  /* 0x00000d6000017945 */ /* 0x000fe20003800200 */
[----:B--2---:R-:W0:Y:S02]  /*0ca0*/  F2F.F64.F32 R12, R12 ;  /* 0x0000000c000c7310 */ /* 0x004e240000201800 */
[----:B0-----:R-:W-:-:S14]  /*0cb0*/  DSETP.NE.AND P1, PT, |R12|, +INF , PT ;  /* 0x7ff000000c00742a */ /* 0x001fdc0003f25200 */
[----:B------:R-:W-:Y:S05]  /*0cc0*/  @!P1 BRA `(.L_x_49) ;  /* 0x0000000c00489947 */ /* 0x000fea0003800000 */
[----:B------:R-:W-:Y:S01]  /*0cd0*/  ISETP.GT.AND P1, PT, R15, 0xfffff, PT ;  /* 0x000fffff0f00780c */ /* 0x000fe20003f24270 */
[----:B------:R-:W-:Y:S02]  /*0ce0*/  IMAD.MOV.U32 R26, RZ, RZ, R15 ;  /* 0x000000ffff1a7224 */ /* 0x000fe400078e000f */
[----:B------:R-:W-:Y:S02]  /*0cf0*/  IMAD.MOV.U32 R16, RZ, RZ, R14 ;  /* 0x000000ffff107224 */ /* 0x000fe400078e000e */
[----:B------:R-:W-:-:S08]  /*0d00*/  IMAD.MOV.U32 R25, RZ, RZ, -0x3ff ;  /* 0xfffffc01ff197424 */ /* 0x000fd000078e00ff */
[----:B------:R-:W-:Y:S01]  /*0d10*/  @!P1 DMUL R14, R14, 1.80143985094819840000e+16 ;  /* 0x435000000e0e9828 */ /* 0x000fe20000000000 */
[----:B------:R-:W-:-:S09]  /*0d20*/  @!P1 IMAD.MOV.U32 R25, RZ, RZ, -0x435 ;  /* 0xfffffbcbff199424 */ /* 0x000fd200078e00ff */
[----:B------:R-:W-:Y:S02]  /*0d30*/  @!P1 IMAD.MOV.U32 R26, RZ, RZ, R15 ;  /* 0x000000ffff1a9224 */ /* 0x000fe400078e000f */
[----:B------:R-:W-:Y:S02]  /*0d40*/  @!P1 IMAD.MOV.U32 R16, RZ, RZ, R14 ;  /* 0x000000ffff109224 */ /* 0x000fe400078e000e */
[----:B------:R-:W-:-:S05]  /*0d50*/  VIADD R17, R26, 0xffffffff ;  /* 0xffffffff1a117836 */ /* 0x000fca0000000000 */
[----:B------:R-:W-:-:S13]  /*0d60*/  ISETP.GT.U32.AND P2, PT, R17, 0x7feffffe, PT ;  /* 0x7feffffe1100780c */ /* 0x000fda0003f44070 */
[----:B------:R-:W-:Y:S05]  /*0d70*/  @P2 BRA `(.L_x_50) ;  /* 0x0000000000fc2947 */ /* 0x000fea0003800000 */
[----:B------:R-:W-:Y:S01]  /*0d80*/  LOP3.LUT R14, R26, 0xfffff, RZ, 0xc0, !PT ;  /* 0x000fffff1a0e7812 */ /* 0x000fe200078ec0ff */
[----:B------:R-:W-:Y:S01]  /*0d90*/  IMAD.MOV.U32 R18, RZ, RZ, RZ ;  /* 0x000000ffff127224 */ /* 0x000fe200078e00ff */
[----:B------:R-:W-:Y:S01]  /*0da0*/  UMOV UR12, 0x3ae80f1e ;  /* 0x3ae80f1e000c7882 */ /* 0x000fe20000000000 */
[----:B------:R-:W-:Y:S01]  /*0db0*/  UMOV UR13, 0x3eb1380b ;  /* 0x3eb1380b000d7882 */ /* 0x000fe20000000000 */
[----:B------:R-:W-:Y:S01]  /*0dc0*/  LOP3.LUT R15, R14, 0x3ff00000, RZ, 0xfc, !PT ;  /* 0x3ff000000e0f7812 */ /* 0x000fe200078efcff */
[----:B------:R-:W-:Y:S01]  /*0dd0*/  IMAD.MOV.U32 R14, RZ, RZ, R16 ;  /* 0x000000ffff0e7224 */ /* 0x000fe200078e0010 */
[----:B------:R-:W-:Y:S02]  /*0de0*/  LEA.HI R25, R26, R25, RZ, 0xc ;  /* 0x000000191a197211 */ /* 0x000fe400078f60ff */
[----:B------:R-:W-:-:S13]  /*0df0*/  ISETP.GE.U32.AND P1, PT, R15, 0x3ff6a09f, PT ;  /* 0x3ff6a09f0f00780c */ /* 0x000fda0003f26070 */
[----:B------:R-:W-:Y:S02]  /*0e00*/  @P1 VIADD R17, R15, 0xfff00000 ;  /* 0xfff000000f111836 */ /* 0x000fe40000000000 */
[----:B------:R-:W-:-:S03]  /*0e10*/  @P1 VIADD R25, R25, 0x1 ;  /* 0x0000000119191836 */ /* 0x000fc60000000000 */
[----:B------:R-:W-:-:S06]  /*0e20*/  @P1 MOV R15, R17 ;  /* 0x00000011000f1202 */ /* 0x000fcc0000000f00 */
[C---:B------:R-:W-:Y:S02]  /*0e30*/  DADD R28, R14.reuse, 1 ;  /* 0x3ff000000e1c7429 */ /* 0x040fe40000000000 */
[----:B------:R-:W-:-:S04]  /*0e40*/  DADD R14, R14, -1 ;  /* 0xbff000000e0e7429 */ /* 0x000fc80000000000 */
[----:B------:R-:W0:Y:S02]  /*0e50*/  MUFU.RCP64H R19, R29 ;  /* 0x0000001d00137308 */ /* 0x000e240000001800 */
[----:B0-----:R-:W-:-:S08]  /*0e60*/  DFMA R16, -R28, R18, 1 ;  /* 0x3ff000001c10742b */ /* 0x001fd00000000112 */
[----:B------:R-:W-:-:S08]  /*0e70*/  DFMA R16, R16, R16, R16 ;  /* 0x000000101010722b */ /* 0x000fd00000000010 */
[----:B------:R-:W-:-:S08]  /*0e80*/  DFMA R16, R18, R16, R18 ;  /* 0x000000101210722b */ /* 0x000fd00000000012 */
[----:B------:R-:W-:-:S08]  /*0e90*/  DMUL R18, R14, R16 ;  /* 0x000000100e127228 */ /* 0x000fd00000000000 */
[----:B------:R-:W-:-:S08]  /*0ea0*/  DFMA R18, R14, R16, R18 ;  /* 0x000000100e12722b */ /* 0x000fd00000000012 */
[----:B------:R-:W-:-:S08]  /*0eb0*/  DADD R20, R14, -R18 ;  /* 0x000000000e147229 */ /* 0x000fd00000000812 */
[----:B------:R-:W-:-:S08]  /*0ec0*/  DADD R20, R20, R20 ;  /* 0x0000000014147229 */ /* 0x000fd00000000014 */
[----:B------:R-:W-:Y:S01]  /*0ed0*/  DFMA R20, R14, -R18, R20 ;  /* 0x800000120e14722b */ /* 0x000fe20000000014 */
[----:B------:R-:W-:Y:S02]  /*0ee0*/  IMAD.MOV.U32 R14, RZ, RZ, -0x748574fc ;  /* 0x8b7a8b04ff0e7424 */ /* 0x000fe400078e00ff */
[----:B------:R-:W-:-:S05]  /*0ef0*/  IMAD.MOV.U32 R15, RZ, RZ, 0x3ed0ee25 ;  /* 0x3ed0ee25ff0f7424 */ /* 0x000fca00078e00ff */
[----:B------:R-:W-:Y:S02]  /*0f00*/  DMUL R16, R16, R20 ;  /* 0x0000001410107228 */ /* 0x000fe40000000000 */
[----:B------:R-:W-:-:S08]  /*0f10*/  DMUL R20, R18, R18 ;  /* 0x0000001212147228 */ /* 0x000fd00000000000 */
        /* <DEDUP_REMOVED lines=37> */
.L_x_50:
[----:B------:R-:W-:Y:S01]  /*1170*/  IMAD.MOV.U32 R16, RZ, RZ, 0x0 ;  /* 0x00000000ff107424 */ /* 0x000fe200078e00ff */
[----:B------:R-:W-:Y:S01]  /*1180*/  LOP3.LUT P1, RZ, R15, 0x7fffffff, RZ, 0xc0, !PT ;  /* 0x7fffffff0fff7812 */ /* 0x000fe2000782c0ff */
[----:B------:R-:W-:-:S06]  /*1190*/  IMAD.MOV.U32 R17, RZ, RZ, 0x7ff00000 ;  /* 0x7ff00000ff117424 */ /* 0x000fcc00078e00ff */
[----:B------:R-:W-:-:S10]  /*11a0*/  DFMA R16, R14, R16, +INF ;  /* 0x7ff000000e10742b */ /* 0x000fd40000000010 */
[----:B------:R-:W-:Y:S02]  /*11b0*/  FSEL R16, R16, RZ, P1 ;  /* 0x000000ff10107208 */ /* 0x000fe40000800000 */
[----:B------:R-:W-:-:S07]  /*11c0*/  FSEL R17, R17, -QNAN , P1 ;  /* 0xfff0000011117808 */ /* 0x000fce0000800000 */
.L_x_51:
[----:B------:R-:W-:-:S08]  /*11d0*/  DADD R12, R12, R16 ;  /* 0x000000000c0c7229 */ /* 0x000fd00000000010 */
[----:B------:R-:W-:-:S14]  /*11e0*/  DSETP.NE.AND P1, PT, |R12|, +INF , PT ;  /* 0x7ff000000c00742a */ /* 0x000fdc0003f25200 */
[----:B------:R-:W-:Y:S05]  /*11f0*/  @!P1 BRA `(.L_x_49) ;  /* 0x0000000400fc9947 */ /* 0x000fea0003800000 */
[----:B------:R-:W-:-:S14]  /*1200*/  DSETP.GT.AND P1, PT, R12, R8, PT ;  /* 0x000000080c00722a */ /* 0x000fdc0003f24000 */
[----:B------:R-:W-:Y:S05]  /*1210*/  @!P1 BRA `(.L_x_52) ;  /* 0x0000000400009947 */ /* 0x000fea0003800000 */
[----:B------:R-:W-:Y:S01]  /*1220*/  DADD R16, R8, -R12 ;  /* 0x0000000008107229 */ /* 0x000fe2000000080c */
        /* <DEDUP_REMOVED lines=13> */
[----:B------:R-:W-:Y:S01]  /*1300*/  MOV R14, 0xfca213ea ;  /* 0xfca213ea000e7802 */ /* 0x000fe20000000f00 */
[----:B------:R-:W-:Y:S01]  /*1310*/  IMAD.MOV.U32 R15, RZ, RZ, 0x3e928af3 ;  /* 0x3e928af3ff0f7424 */ /* 0x000fe200078e00ff */
        /* <DEDUP_REMOVED lines=43> */
.L_x_54:
[----:B------:R-:W-:Y:S05]  /*15d0*/  BSYNC.RECONVERGENT B2 ;  /* 0x0000000000027941 */ /* 0x000fea0003800200 */
.L_x_53:
[----:B------:R-:W-:Y:S01]  /*15e0*/  DFMA R22, R22, R18, 1 ;  /* 0x3ff000001616742b */ /* 0x000fe20000000012 */
[----:B------:R-:W-:Y:S02]  /*15f0*/  IMAD.MOV.U32 R8, RZ, RZ, R12 ;  /* 0x000000ffff087224 */ /* 0x000fe400078e000c */
[----:B------:R-:W-:Y:S01]  /*1600*/  IMAD.MOV.U32 R9, RZ, RZ, R13 ;  /* 0x000000ffff097224 */ /* 0x000fe200078e000d */
[----:B------:R-:W-:Y:S07]  /*1610*/  BRA `(.L_x_49) ;  /* 0x0000000000f47947 */ /* 0x000fee0003800000 */
.L_x_52:
[----:B------:R-:W-:Y:S01]  /*1620*/  DADD R16, -R8, R12 ;  /* 0x0000000008107229 */ /* 0x000fe2000000010c */
[----:B------:R-:W-:Y:S01]  /*1630*/  UMOV UR12, 0xfefa39ef ;  /* 0xfefa39ef000c7882 */ /* 0x000fe20000000000 */
[----:B------:R-:W-:Y:S01]  /*1640*/  IMAD.MOV.U32 R12, RZ, RZ, 0x652b82fe ;  /* 0x652b82feff0c7424 */ /* 0x000fe200078e00ff */
[----:B------:R-:W-:Y:S01]  /*1650*/  MOV R13, 0x3ff71547 ;  /* 0x3ff71547000d7802 */ /* 0x000fe20000000f00 */
        /* <DEDUP_REMOVED lines=55> */
.L_x_56:
[----:B------:R-:W-:Y:S05]  /*19d0*/  BSYNC.RECONVERGENT B2 ;  /* 0x0000000000027941 */ /* 0x000fea0003800200 */
.L_x_55:
[----:B------:R-:W-:-:S11]  /*19e0*/  DADD R22, R22, R18 ;  /* 0x0000000016167229 */ /* 0x000fd60000000012 */
.L_x_49:
[----:B------:R-:W-:Y:S05]  /*19f0*/  BSYNC.RECONVERGENT B1 ;  /* 0x0000000000017941 */ /* 0x000fea0003800200 */
.L_x_48:
[----:B------:R-:W-:-:S05]  /*1a00*/  VIADD R24, R24, 0x1 ;  /* 0x0000000118187836 */ /* 0x000fca0000000000 */
[----:B------:R-:W-:-:S13]  /*1a10*/  ISETP.NE.AND P1, PT, R24, UR5, PT ;  /* 0x0000000518007c0c */ /* 0x000fda000bf25270 */
[----:B------:R-:W-:Y:S05]  /*1a20*/  @P1 BRA `(.L_x_57) ;  /* 0xfffffff000301947 */ /* 0x000fea000383ffff */
.L_x_47:
[----:B------:R-:W-:Y:S01]  /*1a30*/  ISETP.GT.AND P1, PT, R23, 0xfffff, PT ;  /* 0x000fffff1700780c */ /* 0x000fe20003f24270 */
[--C-:B------:R-:W-:Y:S01]  /*1a40*/  IMAD.MOV.U32 R12, RZ, RZ, R22.reuse ;  /* 0x000000ffff0c7224 */ /* 0x100fe200078e0016 */
[----:B------:R-:W-:Y:S01]  /*1a50*/  MOV R13, R23 ;  /* 0x00000017000d7202 */ /* 0x000fe20000000f00 */
[----:B------:R-:W-:Y:S01]  /*1a60*/  IMAD.MOV.U32 R21, RZ, RZ, R23 ;  /* 0x000000ffff157224 */ /* 0x000fe200078e0017 */
[----:B------:R-:W-:Y:S01]  /*1a70*/  BSSY.RECONVERGENT B1, `(.L_x_58) ;  /* 0x000004e000017945 */ /* 0x000fe20003800200 */
[----:B------:R-:W-:Y:S02]  /*1a80*/  IMAD.MOV.U32 R20, RZ, RZ, -0x3ff ;  /* 0xfffffc01ff147424 */ /* 0x000fe400078e00ff */
[----:B------:R-:W-:-:S06]  /*1a90*/  IMAD.MOV.U32 R24, RZ, RZ, R22 ;  /* 0x000000ffff187224 */ /* 0x000fcc00078e0016 */
[----:B------:R-:W-:Y:S01]  /*1aa0*/  @!P1 DMUL R12, R12, 1.80143985094819840000e+16 ;  /* 0x435000000c0c9828 */ /* 0x000fe20000000000 */
[----:B------:R-:W-:-:S09]  /*1ab0*/  @!P1 IMAD.MOV.U32 R20, RZ, RZ, -0x435 ;  /* 0xfffffbcbff149424 */ /* 0x000fd200078e00ff */
[----:B------:R-:W-:Y:S02]  /*1ac0*/  @!P1 IMAD.MOV.U32 R21, RZ, RZ, R13 ;  /* 0x000000ffff159224 */ /* 0x000fe400078e000d */
[----:B------:R-:W-:Y:S02]  /*1ad0*/  @!P1 IMAD.MOV.U32 R24, RZ, RZ, R12 ;  /* 0x000000ffff189224 */ /* 0x000fe400078e000c */
[----:B------:R-:W-:-:S05]  /*1ae0*/  VIADD R14, R21, 0xffffffff ;  /* 0xffffffff150e7836 */ /* 0x000fca0000000000 */
[----:B------:R-:W-:-:S13]  /*1af0*/  ISETP.GT.U32.AND P2, PT, R14, 0x7feffffe, PT ;  /* 0x7feffffe0e00780c */ /* 0x000fda0003f44070 */
[----:B------:R-:W-:Y:S05]  /*1b00*/  @P2 BRA `(.L_x_59) ;  /* 0x0000000000f82947 */ /* 0x000fea0003800000 */
[C---:B------:R-:W-:Y:S01]  /*1b10*/  LOP3.LUT R12, R21.reuse, 0xfffff, RZ, 0xc0, !PT ;  /* 0x000fffff150c7812 */ /* 0x040fe200078ec0ff */
[----:B------:R-:W-:Y:S01]  /*1b20*/  IMAD.MOV.U32 R16, RZ, RZ, -0x748574fc ;  /* 0x8b7a8b04ff107424 */ /* 0x000fe200078e00ff */
[----:B------:R-:W-:Y:S01]  /*1b30*/  MOV R22, RZ ;  /* 0x000000ff00167202 */ /* 0x000fe20000000f00 */
[----:B------:R-:W-:Y:S01]  /*1b40*/  IMAD.MOV.U32 R17, RZ, RZ, 0x3ed0ee25 ;  /* 0x3ed0ee25ff117424 */ /* 0x000fe200078e00ff */
[----:B------:R-:W-:Y:S01]  /*1b50*/  LOP3.LUT R25, R12, 0x3ff00000, RZ, 0xfc, !PT ;  /* 0x3ff000000c197812 */ /* 0x000fe200078efcff */
[----:B------:R-:W-:Y:S01]  /*1b60*/  UMOV UR12, 0x3ae80f1e ;  /* 0x3ae80f1e000c7882 */ /* 0x000fe20000000000 */
[----:B------:R-:W-:Y:S01]  /*1b70*/  UMOV UR13, 0x3eb1380b ;  /* 0x3eb1380b000d7882 */ /* 0x000fe20000000000 */
[----:B------:R-:W-:Y:S01]  /*1b80*/  LEA.HI R20, R21, R20, RZ, 0xc ;  /* 0x0000001415147211 */ /* 0x000fe200078f60ff */
[----:B------:R-:W-:Y:S01]  /*1b90*/  IMAD.MOV.U32 R21, RZ, RZ, 0x43300000 ;  /* 0x43300000ff157424 */ /* 0x000fe200078e00ff */
[----:B------:R-:W-:-:S13]  /*1ba0*/  ISETP.GE.U32.AND P1, PT, R25, 0x3ff6a09f, PT ;  /* 0x3ff6a09f1900780c */ /* 0x000fda0003f26070 */
[----:B------:R-:W-:Y:S02]  /*1bb0*/  @P1 VIADD R13, R25, 0xfff00000 ;  /* 0xfff00000190d1836 */ /* 0x000fe40000000000 */
[----:B------:R-:W-:Y:S02]  /*1bc0*/  @P1 VIADD R20, R20, 0x1 ;  /* 0x0000000114141836 */ /* 0x000fe40000000000 */
[----:B------:R-:W-:-:S03]  /*1bd0*/  @P1 IMAD.MOV.U32 R25, RZ, RZ, R13 ;  /* 0x000000ffff191224 */ /* 0x000fc600078e000d */
[----:B------:R-:W-:-:S03]  /*1be0*/  LOP3.LUT R20, R20, 0x80000000, RZ, 0x3c, !PT ;  /* 0x8000000014147812 */ /* 0x000fc600078e3cff */
        /* <DEDUP_REMOVED lines=11> */
[----:B------:R-:W-:-:S06]  /*1ca0*/  UMOV UR13, 0x3ef3b266 ;  /* 0x3ef3b266000d7882 */ /* 0x000fcc0000000000 */
[----:B------:R-:W-:Y:S01]  /*1cb0*/  DFMA R18, R14, R16, UR12 ;  /* 0x0000000c0e127e2b */ /* 0x000fe20008000010 */
        /* <DEDUP_REMOVED lines=10> */
[----:B------:R-:W-:-:S05]  /*1d60*/  DFMA R16, R24, -R12, R16 ;  /* 0x8000000c1810722b */ /* 0x000fca0000000010 */
[----:B------:R-:W-:Y:S01]  /*1d70*/  DFMA R18, R14, R18, UR12 ;  /* 0x0000000c0e127e2b */ /* 0x000fe20008000012 */
[----:B------:R-:W-:Y:S01]  /*1d80*/  UMOV UR12, 0x9999a3c4 ;  /* 0x9999a3c4000c7882 */ /* 0x000fe20000000000 */
[----:B------:R-:W-:Y:S01]  /*1d90*/  UMOV UR13, 0x3f899999 ;  /* 0x3f899999000d7882 */ /* 0x000fe20000000000 */
[----:B------:R-:W-:-:S05]  /*1da0*/  DMUL R16, R22, R16 ;  /* 0x0000001016107228 */ /* 0x000fca0000000000 */
[----:B------:R-:W-:Y:S01]  /*1db0*/  DFMA R18, R14, R18, UR12 ;  /* 0x0000000c0e127e2b */ /* 0x000fe20008000012 */
[----:B------:R-:W-:Y:S01]  /*1dc0*/  UMOV UR12, 0x80000000 ;  /* 0x80000000000c7882 */ /* 0x000fe20000000000 */
[----:B------:R-:W-:Y:S02]  /*1dd0*/  UMOV UR13, 0x43300000 ;  /* 0x43300000000d7882 */ /* 0x000fe40000000000 */
[----:B------:R-:W-:Y:S01]  /*1de0*/  DADD R20, R20, -UR12 ;  /* 0x8000000c14147e29 */ /* 0x000fe20008000000 */
[----:B------:R-:W-:Y:S01]  /*1df0*/  UMOV UR12, 0x55555554 ;  /* 0x55555554000c7882 */ /* 0x000fe20000000000 */
[----:B------:R-:W-:Y:S02]  /*1e00*/  UMOV UR13, 0x3fb55555 ;  /* 0x3fb55555000d7882 */ /* 0x000fe40000000000 */
[----:B------:R-:W-:Y:S01]  /*1e10*/  DFMA R24, R14, R18, UR12 ;  /* 0x0000000c0e187e2b */ /* 0x000fe20008000012 */
[----:B------:R-:W-:Y:S01]  /*1e20*/  UMOV UR12, 0xfefa39ef ;  /* 0xfefa39ef000c7882 */ /* 0x000fe20000000000 */
[----:B------:R-:W-:-:S02]  /*1e30*/  UMOV UR13, 0x3fe62e42 ;  /* 0x3fe62e42000d7882 */ /* 0x000fc40000000000 */
[----:B------:R-:W-:-:S04]  /*1e40*/  DFMA R18, R20, UR12, R12 ;  /* 0x0000000c14127c2b */ /* 0x000fc8000800000c */
[----:B------:R-:W-:-:S04]  /*1e50*/  DMUL R24, R14, R24 ;  /* 0x000000180e187228 */ /* 0x000fc80000000000 */
[----:B------:R-:W-:Y:S01]  /*1e60*/  DFMA R14, R20, -UR12, R18 ;  /* 0x8000000c140e7c2b */ /* 0x000fe20008000012 */
[----:B------:R-:W-:Y:S01]  /*1e70*/  UMOV UR12, 0x3b39803f ;  /* 0x3b39803f000c7882 */ /* 0x000fe20000000000 */
[----:B------:R-:W-:Y:S02]  /*1e80*/  UMOV UR13, 0x3c7abc9e ;  /* 0x3c7abc9e000d7882 */ /* 0x000fe40000000000 */
[----:B------:R-:W-:-:S04]  /*1e90*/  DFMA R16, R12, R24, R16 ;  /* 0x000000180c10722b */ /* 0x000fc80000000010 */
[----:B------:R-:W-:-:S08]  /*1ea0*/  DADD R14, -R12, R14 ;  /* 0x000000000c0e7229 */ /* 0x000fd0000000010e */
[----:B------:R-:W-:-:S08]  /*1eb0*/  DADD R14, R16, -R14 ;  /* 0x00000000100e7229 */ /* 0x000fd0000000080e */
[----:B------:R-:W-:-:S08]  /*1ec0*/  DFMA R14, R20, UR12, R14 ;  /* 0x0000000c140e7c2b */ /* 0x000fd0000800000e */
[----:B------:R-:W-:Y:S01]  /*1ed0*/  DADD R14, R18, R14 ;  /* 0x00000000120e7229 */ /* 0x000fe2000000000e */
[----:B------:R-:W-:Y:S10]  /*1ee0*/  BRA `(.L_x_60) ;  /* 0x0000000000187947 */ /* 0x000ff40003800000 */
.L_x_59:
[----:B------:R-:W-:Y:S01]  /*1ef0*/  IMAD.MOV.U32 R14, RZ, RZ, 0x0 ;  /* 0x00000000ff0e7424 */ /* 0x000fe200078e00ff */
[----:B------:R-:W-:Y:S01]  /*1f00*/  LOP3.LUT P1, RZ, R13, 0x7fffffff, RZ, 0xc0, !PT ;  /* 0x7fffffff0dff7812 */ /* 0x000fe2000782c0ff */
[----:B------:R-:W-:-:S06]  /*1f10*/  IMAD.MOV.U32 R15, RZ, RZ, 0x7ff00000 ;  /* 0x7ff00000ff0f7424 */ /* 0x000fcc00078e00ff */
[----:B------:R-:W-:-:S10]  /*1f20*/  DFMA R14, R12, R14, +INF ;  /* 0x7ff000000c0e742b */ /* 0x000fd4000000000e */
[----:B------:R-:W-:Y:S02]  /*1f30*/  FSEL R14, R14, RZ, P1 ;  /* 0x000000ff0e0e7208 */ /* 0x000fe40000800000 */
[----:B------:R-:W-:-:S07]  /*1f40*/  FSEL R15, R15, -QNAN , P1 ;  /* 0xfff000000f0f7808 */ /* 0x000fce0000800000 */
.L_x_60:
[----:B------:R-:W-:Y:S05]  /*1f50*/  BSYNC.RECONVERGENT B1 ;  /* 0x0000000000017941 */ /* 0x000fea0003800200 */
.L_x_58:
[----:B------:R-:W-:Y:S01]  /*1f60*/  DADD R14, R14, R8 ;  /* 0x000000000e0e7229 */ /* 0x000fe20000000008 */
[----:B------:R-:W-:Y:S01]  /*1f70*/  IMAD.MOV.U32 R12, RZ, RZ, 0x0 ;  /* 0x00000000ff0c7424 */ /* 0x000fe200078e00ff */
[----:B------:R-:W-:Y:S01]  /*1f80*/  MOV R17, 0x100000 ;  /* 0x0010000000117802 */ /* 0x000fe20000000f00 */
[----:B------:R-:W-:Y:S01]  /*1f90*/  IMAD.MOV.U32 R13, RZ, RZ, 0x7ff00000 ;  /* 0x7ff00000ff0d7424 */ /* 0x000fe200078e00ff */
[----:B------:R-:W-:Y:S01]  /*1fa0*/  BSSY.RECONVERGENT B1, `(.L_x_61) ;  /* 0x000003e000017945 */ /* 0x000fe20003800200 */
[----:B------:R-:W-:Y:S02]  /*1fb0*/  IMAD.MOV.U32 R16, RZ, RZ, 0x0 ;  /* 0x00000000ff107424 */ /* 0x000fe400078e00ff */
[----:B------:R-:W-:Y:S01]  /*1fc0*/  IMAD.MOV.U32 R8, RZ, RZ, 0x652b82fe ;  /* 0x652b82feff087424 */ /* 0x000fe200078e00ff */
[----:B------:R-:W-:Y:S01]  /*1fd0*/  DSETP.NE.AND P1, PT, |R14|, +INF , PT ;  /* 0x7ff000000e00742a */ /* 0x000fe20003f25200 */
[----:B------:R-:W-:Y:S02]  /*1fe0*/  IMAD.MOV.U32 R9, RZ, RZ, 0x3ff71547 ;  /* 0x3ff71547ff097424 */ /* 0x000fe400078e00ff */
[----:B------:R-:W-:-:S10]  /*1ff0*/  DFMA R12, R12, R16, +INF ;  /* 0x7ff000000c0c742b */ /* 0x000fd40000000010 */
[----:B------:R-:W-:Y:S02]  /*2000*/  FSEL R14, R14, R12, P1 ;  /* 0x0000000c0e0e7208 */ /* 0x000fe40000800000 */
[----:B------:R-:W-:Y:S01]  /*2010*/  FSEL R15, R15, R13, P1 ;  /* 0x0000000d0f0f7208 */ /* 0x000fe20000800000 */
[----:B------:R-:W-:Y:S06]  /*2020*/  @P1 BRA `(.L_x_62) ;  /* 0x0000000000d41947 */ /* 0x000fec0003800000 */
[----:B------:R-:W0:Y:S01]  /*2030*/  MUFU.RCP64H R25, 2 ;  /* 0x4000000000197908 */ /* 0x000e220000001800 */
[----:B------:R-:W-:Y:S01]  /*2040*/  IMAD.MOV.U32 R12, RZ, RZ, 0x0 ;  /* 0x00000000ff0c7424 */ /* 0x000fe200078e00ff */
[----:B------:R-:W-:Y:S01]  /*2050*/  UMOV UR12, 0x3ae80f1e ;  /* 0x3ae80f1e000c7882 */ /* 0x000fe20000000000 */
[----:B------:R-:W-:Y:S01]  /*2060*/  IMAD.MOV.U32 R13, RZ, RZ, 0x40000000 ;  /* 0x40000000ff0d7424 */ /* 0x000fe200078e00ff */
[----:B------:R-:W-:Y:S01]  /*2070*/  UMOV UR13, 0x3eb1380b ;  /* 0x3eb1380b000d7882 */ /* 0x000fe20000000000 */
[----:B------:R-:W-:Y:S01]  /*2080*/  IMAD.MOV.U32 R24, RZ, RZ, RZ ;  /* 0x000000ffff187224 */ /* 0x000fe200078e00ff */
[----:B------:R-:W-:Y:S01]  /*2090*/  UMOV UR14, 0x55555554 ;  /* 0x55555554000e7882 */ /* 0x000fe20000000000 */
[----:B------:R-:W-:Y:S01]  /*20a0*/  IMAD.MOV.U32 R14, RZ, RZ, -0x748574fc ;  /* 0x8b7a8b04ff0e7424 */ /* 0x000fe200078e00ff */
[----:B------:R-:W-:Y:S01]  /*20b0*/  UMOV UR15, 0x3fb55555 ;  /* 0x3fb55555000f7882 */ /* 0x000fe20000000000 */
[----:B------:R-:W-:Y:S01]  /*20c0*/  IMAD.MOV.U32 R15, RZ, RZ, 0x3ed0ee25 ;  /* 0x3ed0ee25ff0f7424 */ /* 0x000fe200078e00ff */
[----:B------:R-:W-:Y:S01]  /*20d0*/  MOV R20, 0xfefa39ef ;  /* 0xfefa39ef00147802 */ /* 0x000fe20000000f00 */
        /* <DEDUP_REMOVED lines=25> */
[----:B------:R-:W-:Y:S01]  /*2270*/  UMOV UR13, 0x3f899999 ;  /* 0x3f899999000d7882 */ /* 0x000fe20000000000 */
[----:B------:R-:W-:Y:S02]  /*2280*/  IMAD.MOV.U32 R14, RZ, RZ, -0x105c611 ;  /* 0xfefa39efff0e7424 */ /* 0x000fe400078e00ff */
[----:B------:R-:W-:-:S03]  /*2290*/  IMAD.MOV.U32 R15, RZ, RZ, 0x3fe62e42 ;  /* 0x3fe62e42ff0f7424 */ /* 0x000fc600078e00ff */
[----:B------:R-:W-:Y:S01]  /*22a0*/  DFMA R18, R12, R18, UR12 ;  /* 0x0000000c0c127e2b */ /* 0x000fe20008000012 */
[----:B------:R-:W-:Y:S01]  /*22b0*/  UMOV UR12, 0x0 ;  /* 0x00000000000c7882 */ /* 0x000fe20000000000 */
[----:B------:R-:W-:Y:S02]  /*22c0*/  UMOV UR13, 0x408ff000 ;  /* 0x408ff000000d7882 */ /* 0x000fe40000000000 */
[----:B------:R-:W-:-:S04]  /*22d0*/  DFMA R14, R14, -UR12, R22 ;  /* 0x8000000c0e0e7c2b */ /* 0x000fc80008000016 */
[----:B------:R-:W-:-:S04]  /*22e0*/  DFMA R18, R12, R18, UR14 ;  /* 0x0000000e0c127e2b */ /* 0x000fc80008000012 */
[----:B------:R-:W-:-:S04]  /*22f0*/  DFMA R20, -R20, -1022, R14 ;  /* 0xc08ff0001414782b */ /* 0x000fc8000000010e */
[----:B------:R-:W-:Y:S01]  /*2300*/  DMUL R18, R12, R18 ;  /* 0x000000120c127228 */ /* 0x000fe20000000000 */
[----:B------:R-:W-:-:S03]  /*2310*/  IMAD.MOV.U32 R12, RZ, RZ, 0x3b39803f ;  /* 0x3b39803fff0c7424 */ /* 0x000fc600078e00ff */
[----:B------:R-:W-:Y:S01]  /*2320*/  DADD R20, -R22, R20 ;  /* 0x0000000016147229 */ /* 0x000fe20000000114 */
[----:B------:R-:W-:-:S03]  /*2330*/  IMAD.MOV.U32 R13, RZ, RZ, 0x3c7abc9e ;  /* 0x3c7abc9eff0d7424 */ /* 0x000fc600078e00ff */
[----:B------:R-:W-:-:S08]  /*2340*/  DFMA R16, R22, R18, R16 ;  /* 0x000000121610722b */ /* 0x000fd00000000010 */
[----:B------:R-:W-:-:S08]  /*2350*/  DADD R16, R16, -R20 ;  /* 0x0000000010107229 */ /* 0x000fd00000000814 */
[----:B------:R-:W-:-:S08]  /*2360*/  DFMA R16, R12, -UR12, R16 ;  /* 0x8000000c0c107c2b */ /* 0x000fd00008000010 */
[----:B------:R-:W-:-:S11]  /*2370*/  DADD R14, R14, R16 ;  /* 0x000000000e0e7229 */ /* 0x000fd60000000010 */
.L_x_62:
[----:B------:R-:W-:Y:S05]  /*2380*/  BSYNC.RECONVERGENT B1 ;  /* 0x0000000000017941 */ /* 0x000fea0003800200 */
.L_x_61:
[----:B------:R-:W-:Y:S01]  /*2390*/  DFMA R8, R14, R8, 6.75539944105574400000e+15 ;  /* 0x433800000e08742b */ /* 0x000fe20000000008 */
[----:B------:R-:W-:Y:S01]  /*23a0*/  UMOV UR12, 0xfefa39ef ;  /* 0xfefa39ef000c7882 */ /* 0x000fe20000000000 */
[----:B------:R-:W-:Y:S01]  /*23b0*/  UMOV UR13, 0x3fe62e42 ;  /* 0x3fe62e42000d7882 */ /* 0x000fe20000000000 */
[----:B------:R-:W-:Y:S01]  /*23c0*/  FSETP.GEU.AND P1, PT, |R15|, 4.1917929649353027344, PT ;  /* 0x4086232b0f00780b */ /* 0x000fe20003f2e200 */
[----:B------:R-:W-:Y:S04]  /*23d0*/  BSSY.RECONVERGENT B1, `(.L_x_63) ;  /* 0x0000034000017945 */ /* 0x000fe80003800200 */
        /* <DEDUP_REMOVED lines=48> */
[----:B------:R-:W-:Y:S02]  /*26e0*/  @!P2 LEA R9, R8, 0x3ff00000, 0x14 ;  /* 0x3ff000000809a811 */ /* 0x000fe400078ea0ff */
[----:B------:R-:W-:-:S06]  /*26f0*/  @!P2 MOV R8, RZ ;  /* 0x000000ff0008a202 */ /* 0x000fcc0000000f00 */
[----:B------:R-:W-:-:S11]  /*2700*/  @!P2 DMUL R12, R16, R8 ;  /* 0x00000008100ca228 */ /* 0x000fd60000000000 */
.L_x_64:
[----:B------:R-:W-:Y:S05]  /*2710*/  BSYNC.RECONVERGENT B1 ;  /* 0x0000000000017941 */ /* 0x000fea0003800200 */
.L_x_63:
[----:B------:R-:W0:Y:S01]  /*2720*/  MUFU.RCP64H R9, R13 ;  /* 0x0000000d00097308 */ /* 0x000e220000001800 */
[----:B------:R-:W-:Y:S01]  /*2730*/  VIADD R8, R13, 0x300402 ;  /* 0x003004020d087836 */ /* 0x000fe20000000000 */
[----:B------:R-:W-:Y:S01]  /*2740*/  BSSY.RECONVERGENT B1, `(.L_x_65) ;  /* 0x000000d000017945 */ /* 0x000fe20003800200 */
[----:B------:R-:W-:-:S03]  /*2750*/  DADD R10, R14, R10 ;  /* 0x000000000e0a7229 */ /* 0x000fc6000000000a */
[----:B------:R-:W-:Y:S01]  /*2760*/  FSETP.GEU.AND P1, PT, |R8|, 5.8789094863358348022e-39, PT ;  /* 0x004004020800780b */ /* 0x000fe20003f2e200 */
[----:B0-----:R-:W-:-:S08]  /*2770*/  DFMA R16, R8, -R12, 1 ;  /* 0x3ff000000810742b */ /* 0x001fd0000000080c */
[----:B------:R-:W-:-:S08]  /*2780*/  DFMA R16, R16, R16, R16 ;  /* 0x000000101010722b */ /* 0x000fd00000000010 */
[----:B------:R-:W-:-:S08]  /*2790*/  DFMA R16, R8, R16, R8 ;  /* 0x000000100810722b */ /* 0x000fd00000000008 */
[----:B------:R-:W-:-:S08]  /*27a0*/  DFMA R18, R16, -R12, 1 ;  /* 0x3ff000001012742b */ /* 0x000fd0000000080c */
[----:B------:R-:W-:Y:S01]  /*27b0*/  DFMA R8, R16, R18, R16 ;  /* 0x000000121008722b */ /* 0x000fe20000000010 */
[----:B------:R-:W-:Y:S10]  /*27c0*/  @P1 BRA `(.L_x_66) ;  /* 0x0000000000101947 */ /* 0x000ff40003800000 */
[----:B------:R-:W-:Y:S02]  /*27d0*/  LOP3.LUT R8, R13, 0x7fffffff, RZ, 0xc0, !PT ;  /* 0x7fffffff0d087812 */ /* 0x000fe400078ec0ff */
[----:B------:R-:W-:-:S03]  /*27e0*/  MOV R14, 0x2810 ;  /* 0x00002810000e7802 */ /* 0x000fc60000000f00 */
[----:B------:R-:W-:-:S07]  /*27f0*/  VIADD R16, R8, 0xfff00000 ;  /* 0xfff0000008107836 */ /* 0x000fce0000000000 */
[----:B------:R-:W-:Y:S05]  /*2800*/  CALL.REL.NOINC `($__internal_0_$__cuda_sm20_dblrcp_rn_slowpath_v3) ;  /* 0x0000004c009c7944 */ /* 0x000fea0003c00000 */
.L_x_66:
[----:B------:R-:W-:Y:S05]  /*2810*/  BSYNC.RECONVERGENT B1 ;  /* 0x0000000000017941 */ /* 0x000fea0003800200 */
.L_x_65:
[----:B------:R-:W-:Y:S05]  /*2820*/  @!P6 BRA `(.L_x_67) ;  /* 0x000000200070e947 */ /* 0x000fea0003800000 */
[----:B------:R-:W-:Y:S04]  /*2830*/  BSSY.RECONVERGENT B1, `(.L_x_67) ;  /* 0x000021b000017945 */ /* 0x000fe80003800200 */
[----:B------:R-:W-:Y:S05]  /*2840*/  @!P0 BRA `(.L_x_68) ;  /* 0x0000000c00a88947 */ /* 0x000fea0003800000 */
[----:B------:R-:W-:-:S07]  /*2850*/  IMAD.MOV.U32 R22, RZ, RZ, RZ ;  /* 0x000000ffff167224 */ /* 0x000fce00078e00ff */
.L_x_77:
[----:B0-----:R-:W0:Y:S02]  /*2860*/  LDC.64 R12, c[0x0][0x390] ;  /* 0x0000e400ff0c7b82 */ /* 0x001e240000000a00 */
[----:B0-----:R-:W-:-:S06]  /*2870*/  IMAD.WIDE.U32 R12, R22, 0x8, R12 ;  /* 0x00000008160c7825 */ /* 0x001fcc00078e000c */
[----:B--2---:R-:W2:Y:S02]  /*2880*/  LDG.E.64.CONSTANT R12, desc[UR8][R12.64] ;  /* 0x000000080c0c7981 */ /* 0x004ea4000c1e9b00 */
        /* <DEDUP_REMOVED lines=8> */
[----:B------:R-:W-:Y:S02]  /*2910*/  ISETP.EQ.OR.EX P6, PT, R15, RZ, P3, P1 ;  /* 0x000000ff0f00720c */ /* 0x000fe40001fc2710 */
[----:B------:R-:W-:Y:S02]  /*2920*/  ISETP.GT.U32.AND P3, PT, R12, RZ, PT ;  /* 0x000000ff0c00720c */ /* 0x000fe40003f64070 */
[----:B------:R-:W-:-:S02]  /*2930*/  ISETP.LT.U32.AND P4, PT, R14, RZ, PT ;  /* 0x000000ff0e00720c */ /* 0x000fc40003f81070 */
[C---:B------:R-:W-:Y:S02]  /*2940*/  IADD3.X R12, PT, PT, R15.reuse, -0x100000, RZ, P5, !PT ;  /* 0xfff000000f0c7810 */ /* 0x040fe40002ffe4ff */
[C---:B------:R-:W-:Y:S02]  /*2950*/  ISETP.EQ.OR.EX P6, PT, R15.reuse, 0x7ff00000, P6, P1 ;  /* 0x7ff000000f00780c */ /* 0x040fe400037c2710 */
[----:B------:R-:W-:Y:S02]  /*2960*/  ISETP.LT.U32.AND.EX P4, PT, R12, 0x7fe00000, !P2, P4 ;  /* 0x7fe000000c00780c */ /* 0x000fe40005781140 */
[----:B------:R-:W-:-:S04]  /*2970*/  ISETP.GT.OR.EX P3, PT, R15, 0x7ff00000, P6, P3 ;  /* 0x7ff000000f00780c */ /* 0x000fc80003764730 */
[----:B------:R-:W-:-:S13]  /*2980*/  PLOP3.LUT P3, PT, P3, P4, PT, 0xf8, 0x8f ;  /* 0x00000000008f781c */ /* 0x000fda0001f69f70 */
[----:B-1-3--:R-:W-:Y:S05]  /*2990*/  @P3 BRA `(.L_x_69) ;  /* 0x0000000c00403947 */ /* 0x00afea0003800000 */
[----:B------:R-:W0:Y:S01]  /*29a0*/  LDCU UR4, c[0x0][0x3c0] ;  /* 0x00007800ff0477ac */ /* 0x000e220008000800 */
[----:B------:R-:W-:Y:S02]  /*29b0*/  IMAD.MOV.U32 R12, RZ, RZ, R6 ;  /* 0x000000ffff0c7224 */ /* 0x000fe400078e0006 */
[----:B------:R-:W-:Y:S01]  /*29c0*/  IMAD.MOV.U32 R13, RZ, RZ, RZ ;  /* 0x000000ffff0d7224 */ /* 0x000fe200078e00ff */
[----:B------:R-:W1:Y:S01]  /*29d0*/  LDCU.64 UR12, c[0x0][0x380] ;  /* 0x00007000ff0c77ac */ /* 0x000e620008000a00 */
[----:B0-----:R-:W-:-:S03]  /*29e0*/  IMAD.WIDE.U32 R14, R22, UR4, R12 ;  /* 0x00000004160e7c25 */ /* 0x001fc6000f8e000c */
[----:B-1----:R-:W-:-:S04]  /*29f0*/  LEA R24, P1, R14, UR12, 0x2 ;  /* 0x0000000c0e187c11 */ /* 0x002fc8000f8210ff */
[----:B------:R-:W-:-:S05]  /*2a00*/  LEA.HI.X R25, R14, UR13, R15, 0x2, P1 ;  /* 0x0000000d0e197c11 */ /* 0x000fca00088f140f */
[----:B------:R-:W2:Y:S01]  /*2a10*/  LDG.E.CONSTANT R24, desc[UR8][R24.64] ;  /* 0x0000000818187981 */ /* 0x000ea2000c1e9900 */
[----:B------:R-:W-:Y:S01]  /*2a20*/  BSSY.RECONVERGENT B2, `(.L_x_69) ;  /* 0x00000c7000027945 */ /* 0x000fe20003800200 */
[----:B--2---:R-:W0:Y:S02]  /*2a30*/  F2F.F64.F32 R20, R24 ;  /* 0x0000001800147310 */ /* 0x004e240000201800 */
[----:B0-----:R-:W-:-:S14]  /*2a40*/  DSETP.NE.AND P1, PT, |R20|, +INF , PT ;  /* 0x7ff000001400742a */ /* 0x001fdc0003f25200 */
[----:B------:R-:W-:Y:S05]  /*2a50*/  @!P1 BRA `(.L_x_70) ;  /* 0x0000000c000c9947 */ /* 0x000fea0003800000 */
[----:B------:R-:W-:Y:S01]  /*2a60*/  IMAD.MOV.U32 R16, RZ, RZ, 0x652b82fe ;  /* 0x652b82feff107424 */ /* 0x000fe200078e00ff */
[----:B------:R-:W-:Y:S01]  /*2a70*/  UMOV UR12, 0xfefa39ef ;  /* 0xfefa39ef000c7882 */ /* 0x000fe20000000000 */
[----:B------:R-:W-:Y:S01]  /*2a80*/  IMAD.MOV.U32 R17, RZ, RZ, 0x3ff71547 ;  /* 0x3ff71547ff117424 */ /* 0x000fe200078e00ff */
[----:B------:R-:W-:Y:S01]  /*2a90*/  UMOV UR13, 0x3fe62e42 ;  /* 0x3fe62e42000d7882 */ /* 0x000fe20000000000 */
[----:B------:R-:W0:Y:S01]  /*2aa0*/  S2R R23, SR_TID.X ;  /* 0x0000000000177919 */ /* 0x000e220000002100 */
[----:B------:R-:W-:Y:S01]  /*2ab0*/  FSETP.GEU.AND P1, PT, |R21|, 4.1917929649353027344, PT ;  /* 0x4086232b1500780b */ /* 0x000fe20003f2e200 */
[----:B------:R-:W-:Y:S02]  /*2ac0*/  BSSY.RECONVERGENT B3, `(.L_x_71) ;  /* 0x0000035000037945 */ /* 0x000fe40003800200 */
[----:B------:R-:W-:-:S08]  /*2ad0*/  DFMA R16, R20, R16, 6.75539944105574400000e+15 ;  /* 0x433800001410742b */ /* 0x000fd00000000010 */
        /* <DEDUP_REMOVED lines=36> */
[----:B------:R-:W-:Y:S01]  /*2d20*/  LEA R13, R16, R19, 0x14 ;  /* 0x00000013100d7211 */ /* 0x000fe200078ea0ff */
[----:B------:R-:W-:Y:S01]  /*2d30*/  IMAD.MOV.U32 R12, RZ, RZ, R18 ;  /* 0x000000ffff0c7224 */ /* 0x000fe200078e0012 */
[----:B0-----:R-:W-:Y:S06]  /*2d40*/  @!P1 BRA `(.L_x_72) ;  /* 0x0000000000309947 */ /* 0x001fec0003800000 */
[----:B------:R-:W-:Y:S01]  /*2d50*/  FSETP.GEU.AND P2, PT, |R21|, 4.2275390625, PT ;  /* 0x408748001500780b */ /* 0x000fe20003f4e200 */
[----:B------:R-:W-:Y:S01]  /*2d60*/  DADD R20, R20, +INF ;  /* 0x7ff0000014147429 */ /* 0x000fe20000000000 */
[----:B------:R-:W-:-:S09]  /*2d70*/  FSETP.GEU.AND P1, PT, R24, RZ, PT ;  /* 0x000000ff1800720b */ /* 0x000fd20003f2e000 */
[----:B------:R-:W-:Y:S02]  /*2d80*/  FSEL R13, R21, RZ, P1 ;  /* 0x000000ff150d7208 */ /* 0x000fe40000800000 */
[----:B------:R-:W-:-:S04]  /*2d90*/  @!P2 LEA.HI R12, R16, R16, RZ, 0x1 ;  /* 0x00000010100ca211 */ /* 0x000fc800078f08ff */
[----:B------:R-:W-:Y:S02]  /*2da0*/  @!P2 SHF.R.S32.HI R17, RZ, 0x1, R12 ;  /* 0x00000001ff11a819 */ /* 0x000fe4000001140c */
[----:B------:R-:W-:-:S03]  /*2db0*/  FSEL R12, R20, RZ, P1 ;  /* 0x000000ff140c7208 */ /* 0x000fc60000800000 */
[----:B------:R-:W-:Y:S02]  /*2dc0*/  @!P2 IMAD.IADD R16, R16, 0x1, -R17 ;  /* 0x000000011010a824 */ /* 0x000fe400078e0a11 */
[----:B------:R-:W-:-:S03]  /*2dd0*/  @!P2 IMAD R19, R17, 0x100000, R19 ;  /* 0x001000001113a824 */ /* 0x000fc600078e0213 */
[----:B------:R-:W-:Y:S01]  /*2de0*/  @!P2 LEA R17, R16, 0x3ff00000, 0x14 ;  /* 0x3ff000001011a811 */ /* 0x000fe200078ea0ff */
[----:B------:R-:W-:-:S06]  /*2df0*/  @!P2 IMAD.MOV.U32 R16, RZ, RZ, RZ ;  /* 0x000000ffff10a224 */ /* 0x000fcc00078e00ff */
[----:B------:R-:W-:-:S11]  /*2e00*/  @!P2 DMUL R12, R18, R16 ;  /* 0x00000010120ca228 */ /* 0x000fd60000000000 */
.L_x_72:
[----:B------:R-:W-:Y:S05]  /*2e10*/  BSYNC.RECONVERGENT B3 ;  /* 0x0000000000037941 */ /* 0x000fea0003800200 */
.L_x_71:
[----:B------:R-:W0:Y:S01]  /*2e20*/  LDCU UR4, c[0x0][0x3c4] ;  /* 0x00007880ff0477ac */ /* 0x000e220008000800 */
[----:B------:R-:W1:Y:S01]  /*2e30*/  LDC R24, c[0x0][0x3c8] ;  /* 0x0000f200ff187b82 */ /* 0x000e620000000800 */
[----:B------:R-:W-:Y:S01]  /*2e40*/  DMUL R12, R12, R8 ;  /* 0x000000080c0c7228 */ /* 0x000fe20000000000 */
[----:B------:R-:W-:Y:S02]  /*2e50*/  IMAD.MOV.U32 R21, RZ, RZ, RZ ;  /* 0x000000ffff157224 */ /* 0x000fe400078e00ff */
[----:B0-----:R-:W-:-:S04]  /*2e60*/  IMAD R23, R23, UR4, R22 ;  /* 0x0000000417177c24 */ /* 0x001fc8000f8e0216 */
[----:B------:R-:W-:Y:S01]  /*2e70*/  IMAD R19, R23, 0x8, R2 ;  /* 0x0000000817137824 */ /* 0x000fe200078e0202 */
[----:B-1----:R-:W-:Y:S01]  /*2e80*/  ISETP.GE.U32.AND P1, PT, R24, 0x8, PT ;  /* 0x000000081800780c */ /* 0x002fe20003f26070 */
[----:B------:R-:W-:-:S03]  /*2e90*/  IMAD R25, R15, R24, RZ ;  /* 0x000000180f197224 */ /* 0x000fc600078e02ff */
[----:B------:R-:W0:Y:S01]  /*2ea0*/  LDS.64 R16, [R19] ;  /* 0x0000000013107984 */ /* 0x000e220000000a00 */
[----:B------:R-:W-:-:S04]  /*2eb0*/  IMAD.WIDE.U32 R14, R14, R24, RZ ;  /* 0x000000180e0e7225 */ /* 0x000fc800078e00ff */
[----:B------:R-:W-:Y:S01]  /*2ec0*/  IMAD.IADD R25, R15, 0x1, R25 ;  /* 0x000000010f197824 */ /* 0x000fe200078e0219 */
[----:B0-----:R-:W-:-:S07]  /*2ed0*/  DADD R16, R12, R16 ;  /* 0x000000000c107229 */ /* 0x001fce0000000010 */
[----:B------:R0:W-:Y:S01]  /*2ee0*/  STS.64 [R19], R16 ;  /* 0x0000001013007388 */ /* 0x0001e20000000a00 */
[----:B------:R-:W-:Y:S05]  /*2ef0*/  @!P1 BRA `(.L_x_73) ;  /* 0x0000000000d09947 */ /* 0x000fea0003800000 */
[----:B------:R-:W1:Y:S01]  /*2f00*/  LDCU.64 UR12, c[0x0][0x388] ;  /* 0x00007100ff0c77ac */ /* 0x000e620008000a00 */
[----:B------:R-:W-:-:S05]  /*2f10*/  UMOV UR4, URZ ;  /* 0x000000ff00047c82 */ /* 0x000fca0008000000 */
.L_x_74:
[----:B0-----:R-:W-:-:S05]  /*2f20*/  IADD3 R17, P1, PT, R14, UR4, RZ ;  /* 0x000000040e117c10 */ /* 0x001fca000ff3e0ff */
[----:B--2---:R-:W-:Y:S01]  /*2f30*/  IMAD.X R18, RZ, RZ, R25, P1 ;  /* 0x000000ffff127224 */ /* 0x004fe200008e0619 */
[----:B-1----:R-:W-:-:S04]  /*2f40*/  LEA R16, P1, R17, UR12, 0x2 ;  /* 0x0000000c11107c11 */ /* 0x002fc8000f8210ff */
[----:B------:R-:W-:-:S05]  /*2f50*/  LEA.HI.X R17, R17, UR13, R18, 0x2, P1 ;  /* 0x0000000d11117c11 */ /* 0x000fca00088f1412 */
[----:B------:R-:W2:Y:S04]  /*2f60*/  LDG.E.CONSTANT R21, desc[UR8][R16.64] ;  /* 0x0000000810157981 */ /* 0x000ea8000c1e9900 */
[----:B------:R-:W3:Y:S01]  /*2f70*/  LDG.E.CONSTANT R27, desc[UR8][R16.64+0x4] ;  /* 0x00000408101b7981 */ /* 0x000ee2000c1e9900 */
[----:B------:R-:W-:-:S04]  /*2f80*/  IMAD R26, R23, R24, UR4 ;  /* 0x00000004171a7e24 */ /* 0x000fc8000f8e0218 */
[----:B------:R-:W-:-:S05]  /*2f90*/  IMAD R26, R26, 0x8, R3 ;  /* 0x000000081a1a7824 */ /* 0x000fca00078e0203 */
[----:B------:R-:W0:Y:S01]  /*2fa0*/  LDS.64 R18, [R26] ;  /* 0x000000001a127984 */ /* 0x000e220000000a00 */
[----:B--2---:R-:W0:Y:S02]  /*2fb0*/  F2F.F64.F32 R20, R21 ;  /* 0x0000001500147310 */ /* 0x004e240000201800 */
[C---:B0-----:R-:W-:Y:S01]  /*2fc0*/  DFMA R28, R12.reuse, R20, R18 ;  /* 0x000000140c1c722b */ /* 0x041fe20000000012 */
[----:B------:R-:W0:Y:S05]  /*2fd0*/  LDS.64 R18, [R26+0x8] ;  /* 0x000008001a127984 */ /* 0x000e2a0000000a00 */
[----:B---3--:R1:W0:Y:S01]  /*2fe0*/  F2F.F64.F32 R20, R27 ;  /* 0x0000001b00147310 */ /* 0x0082220000201800 */
[----:B------:R2:W-:Y:S04]  /*2ff0*/  STS.64 [R26], R28 ;  /* 0x0000001c1a007388 */ /* 0x0005e80000000a00 */
[----:B-1----:R-:W3:Y:S04]  /*3000*/  LDG.E.CONSTANT R27, desc[UR8][R16.64+0x14] ;  /* 0x00001408101b7981 */ /* 0x002ee8000c1e9900 */
[----:B--2---:R-:W2:Y:S04]  /*3010*/  LDG.E.CONSTANT R29, desc[UR8][R16.64+0xc] ;  /* 0x00000c08101d7981 */ /* 0x004ea8000c1e9900 */
[----:B------:R-:W4:Y:S01]  /*3020*/  LDG.E.CONSTANT R28, desc[UR8][R16.64+0x10] ;  /* 0x00001008101c7981 */ /* 0x000f22000c1e9900 */
[----:B0-----:R-:W-:-:S03]  /*3030*/  DFMA R18, R12, R20, R18 ;  /* 0x000000140c12722b */ /* 0x001fc60000000012 */
[----:B------:R-:W5:Y:S04]  /*3040*/  LDG.E.CONSTANT R20, desc[UR8][R16.64+0x8] ;  /* 0x0000080810147981 */ /* 0x000f68000c1e9900 */
[----:B------:R-:W-:Y:S04]  /*3050*/  STS.64 [R26+0x8], R18 ;  /* 0x000008121a007388 */ /* 0x000fe80000000a00 */
[----:B------:R-:W0:Y:S01]  /*3060*/  LDS.64 R18, [R26+0x10] ;  /* 0x000010001a127984 */ /* 0x000e220000000a00 */
[----:B-----5:R-:W0:Y:S02]  /*3070*/  F2F.F64.F32 R20, R20 ;  /* 0x0000001400147310 */ /* 0x020e240000201800 */
[----:B0-----:R-:W-:-:S07]  /*3080*/  DFMA R18, R12, R20, R18 ;  /* 0x000000140c12722b */ /* 0x001fce0000000012 */
[----:B------:R-:W-:Y:S04]  /*3090*/  STS.64 [R26+0x10], R18 ;  /* 0x000010121a007388 */ /* 0x000fe80000000a00 */
[----:B------:R-:W0:Y:S01]  /*30a0*/  LDS.64 R18, [R26+0x18] ;  /* 0x000018001a127984 */ /* 0x000e220000000a00 */
[----:B--2---:R-:W0:Y:S08]  /*30b0*/  F2F.F64.F32 R20, R29 ;  /* 0x0000001d00147310 */ /* 0x004e300000201800 */
[----:B----4-:R-:W1:Y:S01]  /*30c0*/  F2F.F64.F32 R28, R28 ;  /* 0x0000001c001c7310 */ /* 0x010e620000201800 */
[C---:B0-----:R-:W-:Y:S01]  /*30d0*/  DFMA R18, R12.reuse, R20, R18 ;  /* 0x000000140c12722b */ /* 0x041fe20000000012 */
[----:B------:R-:W1:Y:S02]  /*30e0*/  LDS.64 R20, [R26+0x20] ;  /* 0x000020001a147984 */ /* 0x000e640000000a00 */
[----:B-1----:R-:W-:-:S02]  /*30f0*/  DFMA R28, R12, R28, R20 ;  /* 0x0000001c0c1c722b */ /* 0x002fc40000000014 */
[----:B------:R-:W0:Y:S05]  /*3100*/  LDS.64 R20, [R26+0x28] ;  /* 0x000028001a147984 */ /* 0x000e2a0000000a00 */
[----:B------:R3:W-:Y:S03]  /*3110*/  STS.64 [R26+0x20], R28 ;  /* 0x0000201c1a007388 */ /* 0x0007e60000000a00 */
[----:B---3--:R1:W0:Y:S02]  /*3120*/  F2F.F64.F32 R28, R27 ;  /* 0x0000001b001c7310 */ /* 0x0082240000201800 */
[----:B-1----:R-:W2:Y:S04]  /*3130*/  LDG.E.CONSTANT R27, desc[UR8][R16.64+0x18] ;  /* 0x00001808101b7981 */ /* 0x002ea8000c1e9900 */
[----:B------:R-:W3:Y:S04]  /*3140*/  LDG.E.CONSTANT R16, desc[UR8][R16.64+0x1c] ;  /* 0x00001c0810107981 */ /* 0x000ee8000c1e9900 */
[----:B------:R-:W-:Y:S04]  /*3150*/  STS.64 [R26+0x18], R18 ;  /* 0x000018121a007388 */ /* 0x000fe80000000a00 */
[----:B------:R-:W1:Y:S01]  /*3160*/  LDS.64 R18, [R26+0x30] ;  /* 0x000030001a127984 */ /* 0x000e620000000a00 */
[----:B0-----:R-:W-:-:S07]  /*3170*/  DFMA R20, R12, R28, R20 ;  /* 0x0000001c0c14722b */ /* 0x001fce0000000014 */
[----:B------:R2:W-:Y:S01]  /*3180*/  STS.64 [R26+0x28], R20 ;  /* 0x000028141a007388 */ /* 0x0005e20000000a00 */
[----:B------:R-:W-:-:S06]  /*3190*/  UIADD3 UR4, UPT, UPT, UR4, 0x8, URZ ;  /* 0x0000000804047890 */ /* 0x000fcc000fffe0ff */
[----:B------:R-:W-:Y:S01]  /*31a0*/  ISETP.NE.AND P1, PT, R7, UR4, PT ;  /* 0x0000000407007c0c */ /* 0x000fe2000bf25270 */
[----:B--2---:R-:W1:Y:S02]  /*31b0*/  F2F.F64.F32 R20, R27 ;  /* 0x0000001b00147310 */ /* 0x004e640000201800 */
[C---:B-1----:R-:W-:Y:S01]  /*31c0*/  DFMA R28, R12.reuse, R20, R18 ;  /* 0x000000140c1c722b */ /* 0x042fe20000000012 */
[----:B------:R-:W0:Y:S05]  /*31d0*/  LDS.64 R18, [R26+0x38] ;  /* 0x000038001a127984 */ /* 0x000e2a0000000a00 */
[----:B---3--:R-:W0:Y:S01]  /*31e0*/  F2F.F64.F32 R20, R16 ;  /* 0x0000001000147310 */ /* 0x008e220000201800 */
[----:B------:R2:W-:Y:S01]  /*31f0*/  STS.64 [R26+0x30], R28 ;  /* 0x0000301c1a007388 */ /* 0x0005e20000000a00 */
[----:B0-----:R-:W-:-:S07]  /*3200*/  DFMA R18, R12, R20, R18 ;  /* 0x000000140c12722b */ /* 0x001fce0000000012 */
[----:B------:R2:W-:Y:S01]  /*3210*/  STS.64 [R26+0x38], R18 ;  /* 0x000038121a007388 */ /* 0x0005e20000000a00 */
[----:B------:R-:W-:Y:S05]  /*3220*/  @P1 BRA `(.L_x_74) ;  /* 0xfffffffc003c1947 */ /* 0x000fea000383ffff */
[----:B------:R-:W-:-:S07]  /*3230*/  MOV R21, R7 ;  /* 0x0000000700157202 */ /* 0x000fce0000000f00 */
.L_x_73:
[----:B------:R-:W1:Y:S02]  /*3240*/  LDCU UR4, c[0x0][0x3c8] ;  /* 0x00007900ff0477ac */ /* 0x000e640008000800 */
[----:B-1----:R-:W-:-:S04]  /*3250*/  ULOP3.LUT UR4, UR4, 0x7, URZ, 0xc0, !UPT ;  /* 0x0000000704047892 */ /* 0x002fc8000f8ec0ff */
[----:B------:R-:W-:-:S09]  /*3260*/  UISETP.NE.AND UP0, UPT, UR4, URZ, UPT ;  /* 0x000000ff0400728c */ /* 0x000fd2000bf05270 */
[----:B------:R-:W-:Y:S05]  /*3270*/  BRA.U !UP0, `(.L_x_70) ;  /* 0x0000000508047547 */ /* 0x000fea000b800000 */
[----:B------:R-:W-:Y:S01]  /*3280*/  UIADD3 UR4, UPT, UPT, UR4, -0x1, URZ ;  /* 0xffffffff04047890 */ /* 0x000fe2000fffe0ff */
[----:B------:R-:W-:-:S03]  /*3290*/  ISETP.NE.AND P1, PT, R5, RZ, PT ;  /* 0x000000ff0500720c */ /* 0x000fc60003f25270 */
[----:B------:R-:W-:-:S09]  /*32a0*/  UISETP.GE.U32.AND UP0, UPT, UR4, 0x3, UPT ;  /* 0x000000030400788c */ /* 0x000fd2000bf06070 */
[----:B------:R-:W-:Y:S05]  /*32b0*/  BRA.U !UP0, `(.L_x_75) ;  /* 0x0000000108707547 */ /* 0x000fea000b800000 */
[----:B------:R-:W1:Y:S01]  /*32c0*/  LDCU.64 UR12, c[0x0][0x388] ;  /* 0x00007100ff0c77ac */ /* 0x000e620008000a00 */
[----:B0-----:R-:W-:-:S05]  /*32d0*/  IADD3 R17, P2, PT, R21, R14, RZ ;  /* 0x0000000e15117210 */ /* 0x001fca0007f5e0ff */
[----:B--2---:R-:W-:Y:S01]  /*32e0*/  IMAD.X R18, RZ, RZ, R25, P2 ;  /* 0x000000ffff127224 */ /* 0x004fe200010e0619 */
[----:B-1----:R-:W-:-:S04]  /*32f0*/  LEA R16, P2, R17, UR12, 0x2 ;  /* 0x0000000c11107c11 */ /* 0x002fc8000f8410ff */
[----:B------:R-:W-:-:S05]  /*3300*/  LEA.HI.X R17, R17, UR13, R18, 0x2, P2 ;  /* 0x0000000d11117c11 */ /* 0x000fca00090f1412 */
[----:B------:R-:W2:Y:S01]  /*3310*/  LDG.E.CONSTANT R26, desc[UR8][R16.64] ;  /* 0x00000008101a7981 */ /* 0x000ea2000c1e9900 */
[----:B------:R-:W-:-:S03]  /*3320*/  IMAD R18, R23, R24, R21 ;  /* 0x0000001817127224 */ /* 0x000fc600078e0215 */
[----:B------:R-:W3:Y:S01]  /*3330*/  LDG.E.CONSTANT R20, desc[UR8][R16.64+0x4] ;  /* 0x0000040810147981 */ /* 0x000ee2000c1e9900 */
[----:B------:R-:W-:-:S05]  /*3340*/  IMAD R27, R18, 0x8, R3 ;  /* 0x00000008121b7824 */ /* 0x000fca00078e0203 */
[----:B------:R-:W0:Y:S01]  /*3350*/  LDS.64 R18, [R27] ;  /* 0x000000001b127984 */ /* 0x000e220000000a00 */
[----:B--2---:R1:W0:Y:S03]  /*3360*/  F2F.F64.F32 R28, R26 ;  /* 0x0000001a001c7310 */ /* 0x0042260000201800 */
[----:B-1----:R-:W2:Y:S01]  /*3370*/  LDG.E.CONSTANT R26, desc[UR8][R16.64+0x8] ;  /* 0x00000808101a7981 */ /* 0x002ea2000c1e9900 */
[----:B0-----:R-:W-:-:S04]  /*3380*/  DFMA R28, R12, R28, R18 ;  /* 0x0000001c0c1c722b */ /* 0x001fc80000000012 */
[----:B---3--:R0:W1:Y:S02]  /*3390*/  F2F.F64.F32 R18, R20 ;  /* 0x0000001400127310 */ /* 0x0080640000201800 */
[----:B0-----:R2:W3:Y:S04]  /*33a0*/  LDG.E.CONSTANT R20, desc[UR8][R16.64+0xc] ;  /* 0x00000c0810147981 */ /* 0x0014e8000c1e9900 */
[----:B------:R-:W-:Y:S04]  /*33b0*/  STS.64 [R27], R28 ;  /* 0x0000001c1b007388 */ /* 0x000fe80000000a00 */
[----:B------:R-:W1:Y:S02]  /*33c0*/  LDS.64 R28, [R27+0x8] ;  /* 0x000008001b1c7984 */ /* 0x000e640000000a00 */
[----:B-1----:R-:W-:-:S02]  /*33d0*/  DFMA R28, R12, R18, R28 ;  /* 0x000000120c1c722b */ /* 0x002fc4000000001c */
[----:B------:R-:W0:Y:S05]  /*33e0*/  LDS.64 R18, [R27+0x10] ;  /* 0x000010001b127984 */ /* 0x000e2a0000000a00 */
[----:B------:R-:W-:Y:S01]  /*33f0*/  STS.64 [R27+0x8], R28 ;  /* 0x0000081c1b007388 */ /* 0x000fe20000000a00 */
[----:B------:R-:W-:Y:S01]  /*3400*/  VIADD R21, R21, 0x4 ;  /* 0x0000000415157836 */ /* 0x000fe20000000000 */
[----:B--2---:R-:W0:Y:S02]  /*3410*/  F2F.F64.F32 R16, R26 ;  /* 0x0000001a00107310 */ /* 0x004e240000201800 */
[C---:B0-----:R-:W-:Y:S01]  /*3420*/  DFMA R18, R12.reuse, R16, R18 ;  /* 0x000000100c12722b */ /* 0x041fe20000000012 */
[----:B------:R-:W0:Y:S06]  /*3430*/  LDS.64 R16, [R27+0x18] ;  /* 0x000018001b107984 */ /* 0x000e2c0000000a00 */
[----:B------:R3:W-:Y:S03]  /*3440*/  STS.64 [R27+0x10], R18 ;  /* 0x000010121b007388 */ /* 0x0007e60000000a00 */
[----:B---3--:R-:W0:Y:S02]  /*3450*/  F2F.F64.F32 R18, R20 ;  /* 0x0000001400127310 */ /* 0x008e240000201800 */
[----:B0-----:R-:W-:-:S07]  /*3460*/  DFMA R18, R12, R18, R16 ;  /* 0x000000120c12722b */ /* 0x001fce0000000010 */
[----:B------:R1:W-:Y:S04]  /*3470*/  STS.64 [R27+0x18], R18 ;  /* 0x000018121b007388 */ /* 0x0003e80000000a00 */
.L_x_75:
[----:B------:R-:W-:Y:S05]  /*3480*/  @!P1 BRA `(.L_x_70) ;  /* 0x0000000000809947 */ /* 0x000fea0003800000 */
[----:B------:R-:W-:-:S13]  /*3490*/  ISETP.NE.AND P1, PT, R5, 0x1, PT ;  /* 0x000000010500780c */ /* 0x000fda0003f25270 */
[----:B0-----:R-:W1:Y:S01]  /*34a0*/  @P1 LDC.64 R16, c[0x0][0x388] ;  /* 0x0000e200ff101b82 */ /* 0x001e620000000a00 */
[----:B------:R-:W-:-:S05]  /*34b0*/  @P1 IADD3 R15, P2, PT, R21, R14, RZ ;  /* 0x0000000e150f1210 */ /* 0x000fca0007f5e0ff */
[----:B------:R-:W-:Y:S01]  /*34c0*/  @P1 IMAD.X R20, RZ, RZ, R25, P2 ;  /* 0x000000ffff141224 */ /* 0x000fe200010e0619 */
[----:B-12---:R-:W-:-:S04]  /*34d0*/  @P1 LEA R18, P2, R15, R16, 0x2 ;  /* 0x000000100f121211 */ /* 0x006fc800078410ff */
[----:B------:R-:W-:-:S05]  /*34e0*/  @P1 LEA.HI.X R19, R15, R17, R20, 0x2, P2 ;  /* 0x000000110f131211 */ /* 0x000fca00010f1414 */
[----:B------:R-:W2:Y:S01]  /*34f0*/  @P1 LDG.E.CONSTANT R28, desc[UR8][R18.64] ;  /* 0x00000008121c1981 */ /* 0x000ea2000c1e9900 */
[----:B------:R-:W-:Y:S01]  /*3500*/  @P1 IMAD R16, R23, R24, R21 ;  /* 0x0000001817101224 */ /* 0x000fe200078e0215 */
[----:B------:R-:W-:Y:S02]  /*3510*/  LOP3.LUT P2, RZ, R24, 0x1, RZ, 0xc0, !PT ;  /* 0x0000000118ff7812 */ /* 0x000fe4000784c0ff */
[----:B------:R0:W3:Y:S01]  /*3520*/  @P1 LDG.E.CONSTANT R20, desc[UR8][R18.64+0x4] ;  /* 0x0000040812141981 */ /* 0x0000e2000c1e9900 */
[----:B------:R-:W-:-:S05]  /*3530*/  @P1 IMAD R15, R16, 0x8, R3 ;  /* 0x00000008100f1824 */ /* 0x000fca00078e0203 */
[----:B------:R-:W1:Y:S01]  /*3540*/  @P1 LDS.64 R16, [R15] ;  /* 0x000000000f101984 */ /* 0x000e620000000a00 */
[----:B------:R-:W-:-:S03]  /*3550*/  @P1 VIADD R21, R21, 0x2 ;  /* 0x0000000215151836 */ /* 0x000fc60000000000 */
[----:B0-----:R-:W0:Y:S02]  /*3560*/  @P1 LDS.64 R18, [R15+0x8] ;  /* 0x000008000f121984 */ /* 0x001e240000000a00 */
[----:B------:R-:W-:-:S05]  /*3570*/  @P2 IADD3 R14, P3, PT, R21, R14, RZ ;  /* 0x0000000e150e2210 */ /* 0x000fca0007f7e0ff */
[----:B------:R-:W-:Y:S01]  /*3580*/  @P2 IMAD.X R25, RZ, RZ, R25, P3 ;  /* 0x000000ffff192224 */ /* 0x000fe200018e0619 */
[----:B--2---:R-:W1:Y:S02]  /*3590*/  @P1 F2F.F64.F32 R26, R28 ;  /* 0x0000001c001a1310 */ /* 0x004e640000201800 */
[----:B-1----:R-:W-:Y:S01]  /*35a0*/  @P1 DFMA R26, R12, R26, R16 ;  /* 0x0000001a0c1a122b */ /* 0x002fe20000000010 */
[----:B------:R-:W1:Y:S02]  /*35b0*/  @P2 LDC.64 R16, c[0x0][0x388] ;  /* 0x0000e200ff102b82 */ /* 0x000e640000000a00 */
[----:B-1----:R-:W-:-:S04]  /*35c0*/  @P2 LEA R16, P3, R14, R16, 0x2 ;  /* 0x000000100e102211 */ /* 0x002fc800078610ff */
[----:B------:R-:W-:-:S05]  /*35d0*/  @P2 LEA.HI.X R17, R14, R17, R25, 0x2, P3 ;  /* 0x000000110e112211 */ /* 0x000fca00018f1419 */
[----:B------:R-:W2:Y:S01]  /*35e0*/  @P2 LDG.E.CONSTANT R16, desc[UR8][R16.64] ;  /* 0x0000000810102981 */ /* 0x000ea2000c1e9900 */
[----:B---3--:R-:W0:Y:S01]  /*35f0*/  @P1 F2F.F64.F32 R28, R20 ;  /* 0x00000014001c1310 */ /* 0x008e220000201800 */
[----:B------:R-:W-:-:S04]  /*3600*/  @P2 IMAD R24, R23, R24, R21 ;  /* 0x0000001817182224 */ /* 0x000fc800078e0215 */
[----:B------:R-:W-:Y:S01]  /*3610*/  @P2 IMAD R21, R24, 0x8, R3 ;  /* 0x0000000818152824 */ /* 0x000fe200078e0203 */
[----:B------:R-:W-:Y:S01]  /*3620*/  @P1 STS.64 [R15], R26 ;  /* 0x0000001a0f001388 */ /* 0x000fe20000000a00 */
[----:B0-----:R-:W-:-:S07]  /*3630*/  @P1 DFMA R18, R12, R28, R18 ;  /* 0x0000001c0c12122b */ /* 0x001fce0000000012 */
[----:B------:R-:W-:Y:S04]  /*3640*/  @P1 STS.64 [R15+0x8], R18 ;  /* 0x000008120f001388 */ /* 0x000fe80000000a00 */
[----:B------:R-:W0:Y:S01]  /*3650*/  @P2 LDS.64 R24, [R21] ;  /* 0x0000000015182984 */ /* 0x000e220000000a00 */
[----:B--2---:R-:W0:Y:S02]  /*3660*/  @P2 F2F.F64.F32 R28, R16 ;  /* 0x00000010001c2310 */ /* 0x004e240000201800 */
[----:B0-----:R-:W-:-:S07]  /*3670*/  @P2 DFMA R24, R12, R28, R24 ;  /* 0x0000001c0c18222b */ /* 0x001fce0000000018 */
[----:B------:R3:W-:Y:S04]  /*3680*/  @P2 STS.64 [R21], R24 ;  /* 0x0000001815002388 */ /* 0x0007e80000000a00 */
.L_x_70:
[----:B------:R-:W-:Y:S05]  /*3690*/  BSYNC.RECONVERGENT B2 ;  /* 0x0000000000027941 */ /* 0x000fea0003800200 */
.L_x_69:
[----:B------:R-:W4:Y:S01]  /*36a0*/  LDCU UR4, c[0x0][0x3c4] ;  /* 0x00007880ff0477ac */ /* 0x000f220008000800 */
[----:B------:R-:W-:-:S05]  /*36b0*/  VIADD R22, R22, 0x1 ;  /* 0x0000000116167836 */ /* 0x000fca0000000000 */
[----:B----4-:R-:W-:-:S13]  /*36c0*/  ISETP.NE.AND P1, PT, R22, UR4, PT ;  /* 0x0000000416007c0c */ /* 0x010fda000bf25270 */
[----:B------:R-:W-:Y:S05]  /*36d0*/  @!P1 BRA `(.L_x_76) ;  /* 0x0000001000c09947 */ /* 0x000fea0003800000 */
[----:B------:R-:W-:Y:S05]  /*36e0*/  BRA `(.L_x_77) ;  /* 0xfffffff0005c7947 */ /* 0x000fea000383ffff */
.L_x_68:
[----:B------:R-:W0:Y:S01]  /*36f0*/  LDCU UR4, c[0x0][0x3c4] ;  /* 0x00007880ff0477ac */ /* 0x000e220008000800 */
[----:B------:R-:W-:Y:S01]  /*3700*/  IMAD.MOV.U32 R21, RZ, RZ, RZ ;  /* 0x000000ffff157224 */ /* 0x000fe200078e00ff */
[----:B0-----:R-:W-:-:S04]  /*3710*/  MOV R22, UR4 ;  /* 0x0000000400167c02 */ /* 0x001fc80008000f00 */
[----:B------:R-:W-:-:S13]  /*3720*/  ISETP.NE.AND P1, PT, R22, 0x1, PT ;  /* 0x000000011600780c */ /* 0x000fda0003f25270 */
[----:B------:R-:W-:Y:S05]  /*3730*/  @!P1 BRA `(.L_x_78) ;  /* 0x0000000c001c9947 */ /* 0x000fea0003800000 */
[----:B------:R-:W-:-:S07]  /*3740*/  IMAD.MOV.U32 R23, RZ, RZ, RZ ;  /* 0x000000ffff177224 */ /* 0x000fce00078e00ff */
.L_x_87:
[----:B0-----:R-:W0:Y:S01]  /*3750*/  LDC.64 R18, c[0x0][0x390] ;  /* 0x0000e400ff127b82 */ /* 0x001e220000000a00 */
[----:B------:R-:W1:Y:S01]  /*3760*/  S2R R16, SR_TID.X ;  /* 0x0000000000107919 */ /* 0x000e620000002100 */
[----:B------:R-:W2:Y:S01]  /*3770*/  LDCU UR4, c[0x0][0x3c4] ;  /* 0x00007880ff0477ac */ /* 0x000ea20008000800 */
[----:B0-----:R-:W-:-:S05]  /*3780*/  IMAD.WIDE.U32 R18, R23, 0x8, R18 ;  /* 0x0000000817127825 */ /* 0x001fca00078e0012 */
[----:B------:R-:W3:Y:S01]  /*3790*/  LDG.E.64.CONSTANT R14, desc[UR8][R18.64] ;  /* 0x00000008120e7981 */ /* 0x000ee2000c1e9b00 */
[----:B--2---:R-:W-:Y:S01]  /*37a0*/  IMAD.U32 R22, RZ, RZ, UR4 ;  /* 0x00000004ff167e24 */ /* 0x004fe2000f8e00ff */
[----:B---3--:R-:W-:Y:S02]  /*37b0*/  IADD3 R12, P1, PT, R14, -0x1, RZ ;  /* 0xffffffff0e0c7810 */ /* 0x008fe40007f3e0ff */
        /* <DEDUP_REMOVED lines=8> */
[----:B------:R-:W-:Y:S02]  /*3840*/  ISETP.LT.U32.AND P4, PT, R12, RZ, PT ;  /* 0x000000ff0c00720c */ /* 0x000fe40003f81070 */
[----:B------:R-:W-:-:S02]  /*3850*/  ISETP.GT.U32.AND P3, PT, R14, RZ, PT ;  /* 0x000000ff0e00720c */ /* 0x000fc40003f64070 */
[C---:B------:R-:W-:Y:S02]  /*3860*/  IADD3.X R12, PT, PT, R13.reuse, -0x100000, RZ, P5, !PT ;  /* 0xfff000000d0c7810 */ /* 0x040fe40002ffe4ff */
[C---:B------:R-:W-:Y:S02]  /*3870*/  ISETP.EQ.OR.EX P6, PT, R13.reuse, 0x7ff00000, P6, P1 ;  /* 0x7ff000000d00780c */ /* 0x040fe400037c2710 */
[----:B------:R-:W-:Y:S02]  /*3880*/  ISETP.LT.U32.AND.EX P4, PT, R12, 0x7fe00000, !P2, P4 ;  /* 0x7fe000000c00780c */ /* 0x000fe40005781140 */
[----:B------:R-:W-:Y:S01]  /*3890*/  ISETP.GT.OR.EX P3, PT, R13, 0x7ff00000, P6, P3 ;  /* 0x7ff000000d00780c */ /* 0x000fe20003764730 */
[----:B-1----:R-:W-:-:S03]  /*38a0*/  IMAD R13, R16, R22, R23 ;  /* 0x00000016100d7224 */ /* 0x002fc600078e0217 */
[----:B------:R-:W-:Y:S01]  /*38b0*/  PLOP3.LUT P3, PT, P3, P4, PT, 0xf8, 0x8f ;  /* 0x00000000008f781c */ /* 0x000fe20001f69f70 */
[----:B------:R-:W-:-:S12]  /*38c0*/  IMAD R24, R13, 0x8, R2 ;  /* 0x000000080d187824 */ /* 0x000fd800078e0202 */
[----:B------:R-:W-:Y:S05]  /*38d0*/  @P3 BRA `(.L_x_79) ;  /* 0x00000004002c3947 */ /* 0x000fea0003800000 */
        /* <DEDUP_REMOVED lines=16> */
[----:B------:R-:W-:Y:S01]  /*39e0*/  FSETP.GEU.AND P1, PT, |R17|, 4.1917929649353027344, PT ;  /* 0x4086232b1100780b */ /* 0x000fe20003f2e200 */
[----:B------:R-:W-:Y:S03]  /*39f0*/  BSSY.RECONVERGENT B3, `(.L_x_81) ;  /* 0x0000035000037945 */ /* 0x000fe60003800200 */
        /* <DEDUP_REMOVED lines=41> */
[----:B------:R-:W-:Y:S01]  /*3c90*/  DADD R16, R16, +INF ;  /* 0x7ff0000010107429 */ /* 0x000fe20000000000 */
[----:B------:R-:W-:-:S09]  /*3ca0*/  FSETP.GEU.AND P1, PT, R25, RZ, PT ;  /* 0x000000ff1900720b */ /* 0x000fd20003f2e000 */
        /* <DEDUP_REMOVED lines=9> */
.L_x_82:
[----:B------:R-:W-:Y:S05]  /*3d40*/  BSYNC.RECONVERGENT B3 ;  /* 0x0000000000037941 */ /* 0x000fea0003800200 */
.L_x_81:
[----:B------:R-:W0:Y:S02]  /*3d50*/  LDS.64 R12, [R24] ;  /* 0x00000000180c7984 */ /* 0x000e240000000a00 */
[----:B0-----:R-:W-:-:S07]  /*3d60*/  DFMA R12, R20, R8, R12 ;  /* 0x00000008140c722b */ /* 0x001fce000000000c */
[----:B------:R0:W-:Y:S04]  /*3d70*/  STS.64 [R24], R12 ;  /* 0x0000000c18007388 */ /* 0x0001e80000000a00 */
.L_x_80:
[----:B------:R-:W-:Y:S05]  /*3d80*/  BSYNC.RECONVERGENT B2 ;  /* 0x0000000000027941 */ /* 0x000fea0003800200 */
.L_x_79:
[----:B------:R-:W0:Y:S02]  /*3d90*/  LDG.E.64.CONSTANT R18, desc[UR8][R18.64+0x8] ;  /* 0x0000080812127981 */ /* 0x000e24000c1e9b00 */
[----:B0-----:R-:W-:Y:S02]  /*3da0*/  IADD3 R12, P1, PT, R18, -0x1, RZ ;  /* 0xffffffff120c7810 */ /* 0x001fe40007f3e0ff */
        /* <DEDUP_REMOVED lines=13> */
[----:B------:R-:W-:-:S04]  /*3e80*/  ISETP.GT.OR.EX P3, PT, R13, 0x7ff00000, P6, P3 ;  /* 0x7ff000000d00780c */ /* 0x000fc80003764730 */
[----:B------:R-:W-:-:S13]  /*3e90*/  PLOP3.LUT P3, PT, P3, P4, PT, 0xf8, 0x8f ;  /* 0x00000000008f781c */ /* 0x000fda0001f69f70 */
[----:B------:R-:W-:Y:S05]  /*3ea0*/  @P3 BRA `(.L_x_83) ;  /* 0x0000000400303947 */ /* 0x000fea0003800000 */
[----:B------:R-:W0:Y:S01]  /*3eb0*/  LDCU UR4, c[0x0][0x3c0] ;  /* 0x00007800ff0477ac */ /* 0x000e220008000800 */
[----:B------:R-:W-:Y:S02]  /*3ec0*/  VIADD R15, R23, 0x1 ;  /* 0x00000001170f7836 */ /* 0x000fe40000000000 */
[----:B------:R-:W-:Y:S01]  /*3ed0*/  IMAD.MOV.U32 R12, RZ, RZ, R6 ;  /* 0x000000ffff0c7224 */ /* 0x000fe200078e0006 */
[----:B------:R-:W1:Y:S01]  /*3ee0*/  LDCU.64 UR12, c[0x0][0x380] ;  /* 0x00007000ff0c77ac */ /* 0x000e620008000a00 */
[----:B------:R-:W-:Y:S02]  /*3ef0*/  IMAD.MOV.U32 R13, RZ, RZ, RZ ;  /* 0x000000ffff0d7224 */ /* 0x000fe400078e00ff */
        /* <DEDUP_REMOVED lines=9> */
[----:B------:R-:W-:Y:S01]  /*3f90*/  MOV R17, 0x3ff71547 ;  /* 0x3ff7154700117802 */ /* 0x000fe20000000f00 */
[----:B------:R-:W-:Y:S01]  /*3fa0*/  UMOV UR12, 0xfefa39ef ;  /* 0xfefa39ef000c7882 */ /* 0x000fe20000000000 */
[----:B------:R-:W-:Y:S01]  /*3fb0*/  UMOV UR13, 0x3fe62e42 ;  /* 0x3fe62e42000d7882 */ /* 0x000fe20000000000 */
        /* <DEDUP_REMOVED lines=15> */
[C---:B------:R-:W-:Y:S01]  /*40b0*/  DFMA R20, R18.reuse, R12, UR12 ;  /* 0x0000000c12147e2b */ /* 0x040fe2000800000c */
[----:B------:R-:W-:Y:S01]  /*40c0*/  UMOV UR12, 0x7c89eb71 ;  /* 0x7c89eb71000c7882 */ /* 0x000fe20000000000 */
[----:B------:R-:W-:Y:S01]  /*40d0*/  UMOV UR13, 0x3efa0199 ;  /* 0x3efa0199000d7882 */ /* 0x000fe20000000000 */
[----:B------:R0:W1:Y:S05]  /*40e0*/  LDS.64 R12, [R24+0x8] ;  /* 0x00000800180c7984 */ /* 0x00006a0000000a00 */
        /* <DEDUP_REMOVED lines=23> */
[----:B01----:R-:W-:Y:S06]  /*4260*/  @!P1 BRA `(.L_x_86) ;  /* 0x0000000000309947 */ /* 0x003fec0003800000 */
[----:B------:R-:W-:Y:S01]  /*4270*/  FSETP.GEU.AND P2, PT, |R15|, 4.2275390625, PT ;  /* 0x408748000f00780b */ /* 0x000fe20003f4e200 */
[----:B------:R-:W-:Y:S01]  /*4280*/  DADD R14, R14, +INF ;  /* 0x7ff000000e0e7429 */ /* 0x000fe20000000000 */
[----:B------:R-:W-:-:S09]  /*4290*/  FSETP.GEU.AND P1, PT, R25, RZ, PT ;  /* 0x000000ff1900720b */ /* 0x000fd20003f2e000 */
[----:B------:R-:W-:Y:S02]  /*42a0*/  FSEL R20, R14, RZ, P1 ;  /* 0x000000ff0e147208 */ /* 0x000fe40000800000 */
[----:B------:R-:W-:Y:S01]  /*42b0*/  @!P2 LEA.HI R17, R16, R16, RZ, 0x1 ;  /* 0x000000101011a211 */ /* 0x000fe200078f08ff */
[----:B------:R-:W-:Y:S01]  /*42c0*/  @!P2 IMAD.MOV.U32 R14, RZ, RZ, RZ ;  /* 0x000000ffff0ea224 */ /* 0x000fe200078e00ff */
[----:B------:R-:W-:Y:S02]  /*42d0*/  FSEL R21, R15, RZ, P1 ;  /* 0x000000ff0f157208 */ /* 0x000fe40000800000 */
[----:B------:R-:W-:-:S05]  /*42e0*/  @!P2 SHF.R.S32.HI R17, RZ, 0x1, R17 ;  /* 0x00000001ff11a819 */ /* 0x000fca0000011411 */
[----:B------:R-:W-:Y:S02]  /*42f0*/  @!P2 IMAD.IADD R16, R16, 0x1, -R17 ;  /* 0x000000011010a824 */ /* 0x000fe400078e0a11 */
[----:B------:R-:W-:-:S03]  /*4300*/  @!P2 IMAD R19, R17, 0x100000, R19 ;  /* 0x001000001113a824 */ /* 0x000fc600078e0213 */
[----:B------:R-:W-:-:S06]  /*4310*/  @!P2 LEA R15, R16, 0x3ff00000, 0x14 ;  /* 0x3ff00000100fa811 */ /* 0x000fcc00078ea0ff */
[----:B------:R-:W-:-:S11]  /*4320*/  @!P2 DMUL R20, R18, R14 ;  /* 0x0000000e1214a228 */ /* 0x000fd60000000000 */
.L_x_86:
[----:B------:R-:W-:Y:S05]  /*4330*/  BSYNC.RECONVERGENT B3 ;  /* 0x0000000000037941 */ /* 0x000fea0003800200 */
.L_x_85:
[----:B------:R-:W-:-:S07]  /*4340*/  DFMA R12, R20, R8, R12 ;  /* 0x00000008140c722b */ /* 0x000fce000000000c */
[----:B------:R0:W-:Y:S04]  /*4350*/  STS.64 [R24+0x8], R12 ;  /* 0x0000080c18007388 */ /* 0x0001e80000000a00 */
.L_x_84:
[----:B------:R-:W-:Y:S05]  /*4360*/  BSYNC.RECONVERGENT B2 ;  /* 0x0000000000027941 */ /* 0x000fea0003800200 */
.L_x_83:
[----:B------:R-:W-:-:S05]  /*4370*/  VIADD R23, R23, 0x2 ;  /* 0x0000000217177836 */ /* 0x000fca0000000000 */
[----:B------:R-:W-:-:S13]  /*4380*/  ISETP.NE.AND P1, PT, R23, R4, PT ;  /* 0x000000041700720c */ /* 0x000fda0003f25270 */
[----:B------:R-:W-:Y:S05]  /*4390*/  @P1 BRA `(.L_x_87) ;  /* 0xfffffff000ec1947 */ /* 0x000fea000383ffff */
[----:B------:R-:W-:-:S07]  /*43a0*/  IMAD.MOV.U32 R21, RZ, RZ, R4 ;  /* 0x000000ffff157224 */ /* 0x000fce00078e0004 */
.L_x_78:
[----:B0-----:R-:W-:-:S04]  /*43b0*/  LOP3.LUT R12, R22, 0x1, RZ, 0xc0, !PT ;  /* 0x00000001160c7812 */ /* 0x001fc800078ec0ff */
[----:B------:R-:W-:-:S13]  /*43c0*/  ISETP.NE.U32.AND P1, PT, R12, 0x1, PT ;  /* 0x000000010c00780c */ /* 0x000fda0003f25070 */
[----:B------:R-:W-:Y:S05]  /*43d0*/  @P1 BRA `(.L_x_76) ;  /* 0x0000000400801947 */ /* 0x000fea0003800000 */
        /* <DEDUP_REMOVED lines=19> */
[----:B------:R-:W-:Y:S05]  /*4510*/  @P3 BRA `(.L_x_76) ;  /* 0x0000000400303947 */ /* 0x000fea0003800000 */
[----:B------:R-:W0:Y:S01]  /*4520*/  LDCU UR4, c[0x0][0x3c0] ;  /* 0x00007800ff0477ac */ /* 0x000e220008000800 */
[----:B------:R-:W-:Y:S01]  /*4530*/  MOV R12, R6 ;  /* 0x00000006000c7202 */ /* 0x000fe20000000f00 */
[----:B------:R-:W-:Y:S01]  /*4540*/  IMAD.MOV.U32 R13, RZ, RZ, RZ ;  /* 0x000000ffff0d7224 */ /* 0x000fe200078e00ff */
[----:B------:R-:W1:Y:S03]  /*4550*/  LDCU.64 UR12, c[0x0][0x380] ;  /* 0x00007000ff0c77ac */ /* 0x000e660008000a00 */
[----:B0-----:R-:W-:-:S03]  /*4560*/  IMAD.WIDE.U32 R12, R21, UR4, R12 ;  /* 0x00000004150c7c25 */ /* 0x001fc6000f8e000c */
[----:B-1----:R-:W-:-:S04]  /*4570*/  LEA R14, P1, R12, UR12, 0x2 ;  /* 0x0000000c0c0e7c11 */ /* 0x002fc8000f8210ff */
[----:B------:R-:W-:-:S05]  /*4580*/  LEA.HI.X R15, R12, UR13, R13, 0x2, P1 ;  /* 0x0000000d0c0f7c11 */ /* 0x000fca00088f140d */
[----:B------:R-:W2:Y:S02]  /*4590*/  LDG.E.CONSTANT R20, desc[UR8][R14.64] ;  /* 0x000000080e147981 */ /* 0x000ea4000c1e9900 */
        /* <DEDUP_REMOVED lines=19> */
[----:B------:R-:W-:Y:S02]  /*46d0*/  IMAD.MOV.U32 R19, RZ, RZ, 0x3e928af3 ;  /* 0x3e928af3ff137424 */ /* 0x000fe400078e00ff */
[----:B0-----:R-:W-:-:S04]  /*46e0*/  IMAD R21, R23, R22, R21 ;  /* 0x0000001617157224 */ /* 0x001fc800078e0215 */
[----:B------:R-:W-:Y:S01]  /*46f0*/  DFMA R18, R16, UR12, R18 ;  /* 0x0000000c10127c2b */ /* 0x000fe20008000012 */
[----:B------:R-:W-:Y:S01]  /*4700*/  UMOV UR12, 0x62401315 ;  /* 0x62401315000c7882 */ /* 0x000fe20000000000 */
[----:B------:R-:W-:Y:S01]  /*4710*/  UMOV UR13, 0x3ec71dee ;  /* 0x3ec71dee000d7882 */ /* 0x000fe20000000000 */
[----:B------:R-:W-:-:S05]  /*4720*/  IMAD R21, R21, 0x8, R2 ;  /* 0x0000000815157824 */ /* 0x000fca00078e0202 */
        /* <DEDUP_REMOVED lines=20> */
[----:B------:R0:W1:Y:S01]  /*4870*/  LDS.64 R18, [R21] ;  /* 0x0000000015127984 */ /* 0x0000620000000a00 */
[----:B------:R-:W-:-:S05]  /*4880*/  UMOV UR13, 0x3fe00000 ;  /* 0x3fe00000000d7882 */ /* 0x000fca0000000000 */
[----:B------:R-:W-:-:S08]  /*4890*/  DFMA R22, R16, R22, UR12 ;  /* 0x0000000c10167e2b */ /* 0x000fd00008000016 */
[----:B------:R-:W-:-:S08]  /*48a0*/  DFMA R22, R16, R22, 1 ;  /* 0x3ff000001016742b */ /* 0x000fd00000000016 */
[----:B------:R-:W-:-:S10]  /*48b0*/  DFMA R16, R16, R22, 1 ;  /* 0x3ff000001010742b */ /* 0x000fd40000000016 */
[----:B------:R-:W-:Y:S02]  /*48c0*/  IMAD R23, R14, 0x100000, R17 ;  /* 0x001000000e177824 */ /* 0x000fe400078e0211 */
[----:B------:R-:W-:Y:S01]  /*48d0*/  IMAD.MOV.U32 R22, RZ, RZ, R16 ;  /* 0x000000ffff167224 */ /* 0x000fe200078e0010 */
[----:B0-----:R-:W-:Y:S06]  /*48e0*/  @!P1 BRA `(.L_x_89) ;  /* 0x0000000000309947 */ /* 0x001fec0003800000 */
[----:B------:R-:W-:Y:S01]  /*48f0*/  FSETP.GEU.AND P2, PT, |R13|, 4.2275390625, PT ;  /* 0x408748000d00780b */ /* 0x000fe20003f4e200 */
[----:B------:R-:W-:Y:S01]  /*4900*/  DADD R12, R12, +INF ;  /* 0x7ff000000c0c7429 */ /* 0x000fe20000000000 */
[----:B------:R-:W-:-:S09]  /*4910*/  FSETP.GEU.AND P1, PT, R20, RZ, PT ;  /* 0x000000ff1400720b */ /* 0x000fd20003f2e000 */
[----:B------:R-:W-:Y:S02]  /*4920*/  FSEL R22, R12, RZ, P1 ;  /* 0x000000ff0c167208 */ /* 0x000fe40000800000 */
[----:B------:R-:W-:Y:S01]  /*4930*/  @!P2 LEA.HI R15, R14, R14, RZ, 0x1 ;  /* 0x0000000e0e0fa211 */ /* 0x000fe200078f08ff */
[----:B------:R-:W-:Y:S01]  /*4940*/  @!P2 IMAD.MOV.U32 R12, RZ, RZ, RZ ;  /* 0x000000ffff0ca224 */ /* 0x000fe200078e00ff */
[----:B------:R-:W-:Y:S02]  /*4950*/  FSEL R23, R13, RZ, P1 ;  /* 0x000000ff0d177208 */ /* 0x000fe40000800000 */
[----:B------:R-:W-:-:S04]  /*4960*/  @!P2 SHF.R.S32.HI R15, RZ, 0x1, R15 ;  /* 0x00000001ff0fa819 */ /* 0x000fc8000001140f */
[----:B------:R-:W-:Y:S01]  /*4970*/  @!P2 LEA R17, R15, R17, 0x14 ;  /* 0x000000110f11a211 */ /* 0x000fe200078ea0ff */
[----:B------:R-:W-:-:S05]  /*4980*/  @!P2 IMAD.IADD R14, R14, 0x1, -R15 ;  /* 0x000000010e0ea824 */ /* 0x000fca00078e0a0f */
[----:B------:R-:W-:-:S06]  /*4990*/  @!P2 LEA R13, R14, 0x3ff00000, 0x14 ;  /* 0x3ff000000e0da811 */ /* 0x000fcc00078ea0ff */
[----:B------:R-:W-:-:S11]  /*49a0*/  @!P2 DMUL R22, R16, R12 ;  /* 0x0000000c1016a228 */ /* 0x000fd60000000000 */
.L_x_89:
[----:B------:R-:W-:Y:S05]  /*49b0*/  BSYNC.RECONVERGENT B2 ;  /* 0x0000000000027941 */ /* 0x000fea0003800200 */
.L_x_88:
[----:B-1----:R-:W-:-:S07]  /*49c0*/  DFMA R18, R22, R8, R18 ;  /* 0x000000081612722b */ /* 0x002fce0000000012 */
[----:B------:R0:W-:Y:S04]  /*49d0*/  STS.64 [R21], R18 ;  /* 0x0000001215007388 */ /* 0x0001e80000000a00 */
.L_x_76:
[----:B------:R-:W-:Y:S05]  /*49e0*/  BSYNC.RECONVERGENT B1 ;  /* 0x0000000000017941 */ /* 0x000fea0003800200 */
.L_x_67:
[----:B------:R-:W4:Y:S01]  /*49f0*/  LDCU UR4, c[0x0][0x3c0] ;  /* 0x00007800ff0477ac */ /* 0x000f220008000800 */
[----:B------:R-:W-:-:S05]  /*4a00*/  IMAD.IADD R6, R0, 0x1, R6 ;  /* 0x0000000100067824 */ /* 0x000fca00078e0206 */
[----:B----4-:R-:W-:-:S13]  /*4a10*/  ISETP.GE.U32.AND P1, PT, R6, UR4, PT ;  /* 0x0000000406007c0c */ /* 0x010fda000bf26070 */
[----:B------:R-:W-:Y:S05]  /*4a20*/  @!P1 BRA `(.L_x_90) ;  /* 0xffffffc000089947 */ /* 0x000fea000383ffff */
.L_x_46:
[----:B------:R-:W-:Y:S05]  /*4a30*/  BSYNC.RECONVERGENT B0 ;  /* 0x0000000000007941 */ /* 0x000fea0003800200 */
.L_x_45:
[----:B------:R-:W4:Y:S01]  /*4a40*/  S2R R6, SR_CgaCtaId ;  /* 0x0000000000067919 */ /* 0x000f220000008800 */
[----:B------:R-:W-:Y:S02]  /*4a50*/  MOV R5, 0x400 ;  /* 0x0000040000057802 */ /* 0x000fe40000000f00 */
[----:B------:R-:W-:Y:S01]  /*4a60*/  ISETP.GE.U32.AND P0, PT, R0, 0x2, PT ;  /* 0x000000020000780c */ /* 0x000fe20003f06070 */
[----:B------:R-:W5:Y:S01]  /*4a70*/  S2R R4, SR_TID.X ;  /* 0x0000000000047919 */ /* 0x000f620000002100 */
[----:B----4-:R-:W-:-:S05]  /*4a80*/  LEA R7, R6, R5, 0x18 ;  /* 0x0000000506077211 */ /* 0x010fca00078ec0ff */
[----:B-----5:R-:W-:-:S05]  /*4a90*/  IMAD R5, R4, 0x8, R7 ;  /* 0x0000000804057824 */ /* 0x020fca00078e0207 */
[----:B------:R4:W-:Y:S01]  /*4aa0*/  STS.64 [R5], R10 ;  /* 0x0000000a05007388 */ /* 0x0009e20000000a00 */
[----:B------:R-:W-:Y:S06]  /*4ab0*/  BAR.SYNC.DEFER_BLOCKING 0x0 ;  /* 0x0000000000007b1d */ /* 0x000fec0000010000 */
[----:B------:R-:W-:Y:S05]  /*4ac0*/  @!P0 BRA `(.L_x_91) ;  /* 0x0000000c00ac8947 */ /* 0x000fea0003800000 */
[----:B------:R-:W5:Y:S01]  /*4ad0*/  LDCU UR16, c[0x0][0x3c4] ;  /* 0x00007880ff1077ac */ /* 0x000f620008000800 */
[----:B------:R-:W-:Y:S02]  /*4ae0*/  IMAD R2, R0, 0x8, R7 ;  /* 0x0000000800027824 */ /* 0x000fe400078e0207 */
[----:B------:R-:W-:Y:S01]  /*4af0*/  IMAD.MOV.U32 R7, RZ, RZ, R0 ;  /* 0x000000ffff077224 */ /* 0x000fe200078e0000 */
[----:B------:R-:W5:Y:S01]  /*4b00*/  LDCU UR17, c[0x0][0x3c8] ;  /* 0x00007900ff1177ac */ /* 0x000f620008000800 */
[----:B------:R-:W-:Y:S01]  /*4b10*/  VIADD R9, R2, 0x20 ;  /* 0x0000002002097836 */ /* 0x000fe20000000000 */
[----:B------:R-:W0:Y:S01]  /*4b20*/  LDCU UR12, c[0x0][0x3c4] ;  /* 0x00007880ff0c77ac */ /* 0x000e220008000800 */
[----:B-----5:R-:W-:Y:S02]  /*4b30*/  UIMAD UR18, UR16, UR17, URZ ;  /* 0x00000011101272a4 */ /* 0x020fe4000f8e02ff */
[----:B0-----:R-:W-:Y:S02]  /*4b40*/  ULOP3.LUT UR14, UR12, 0x7, URZ, 0xc0, !UPT ;  /* 0x000000070c0e7892 */ /* 0x001fe4000f8ec0ff */
[----:B------:R-:W-:Y:S01]  /*4b50*/  IMAD R6, R4, UR12, RZ ;  /* 0x0000000c04067c24 */ /* 0x000fe2000f8e02ff */
[----:B------:R-:W-:-:S02]  /*4b60*/  ULOP3.LUT UR4, UR18, 0x7, URZ, 0xc0, !UPT ;  /* 0x0000000712047892 */ /* 0x000fc4000f8ec0ff */
[----:B-12---:R-:W-:Y:S01]  /*4b70*/  IMAD R8, R4, UR18, RZ ;  /* 0x0000001204087c24 */ /* 0x006fe2000f8e02ff */
[----:B------:R-:W-:Y:S02]  /*4b80*/  UIADD3 UR13, UPT, UPT, UR12, -0x1, URZ ;  /* 0xffffffff0c0d7890 */ /* 0x000fe4000fffe0ff */
[----:B------:R-:W-:Y:S02]  /*4b90*/  ULOP3.LUT UR10, UR12, 0xfffffff8, URZ, 0xc0, !UPT ;  /* 0xfffffff80c0a7892 */ /* 0x000fe4000f8ec0ff */
[----:B------:R-:W-:Y:S02]  /*4ba0*/  UIADD3 UR7, UPT, UPT, UR14, -0x1, URZ ;  /* 0xffffffff0e077890 */ /* 0x000fe4000fffe0ff */
[----:B------:R-:W-:Y:S02]  /*4bb0*/  UIADD3 UR4, UPT, UPT, UR4, -0x1, URZ ;  /* 0xffffffff04047890 */ /* 0x000fe4000fffe0ff */
[----:B------:R-:W-:Y:S02]  /*4bc0*/  USHF.L.U32 UR11, UR12, 0x3, URZ ;  /* 0x000000030c0b7899 */ /* 0x000fe400080006ff */
[----:B------:R-:W-:-:S02]  /*4bd0*/  ULOP3.LUT UR15, UR12, 0x3, URZ, 0xc0, !UPT ;  /* 0x000000030c0f7892 */ /* 0x000fc4000f8ec0ff */
[----:B------:R-:W-:Y:S02]  /*4be0*/  ULOP3.LUT UR5, UR18, 0xfffffff8, URZ, 0xc0, !UPT ;  /* 0xfffffff812057892 */ /* 0x000fe4000f8ec0ff */
[----:B------:R-:W-:Y:S02]  /*4bf0*/  UIADD3 UR6, UPT, UPT, -UR10, URZ, URZ ;  /* 0x000000ff0a067290 */ /* 0x000fe4000fffe1ff */
[----:B------:R-:W-:Y:S02]  /*4c00*/  UISETP.GE.U32.AND UP2, UPT, UR13, 0x7, UPT ;  /* 0x000000070d00788c */ /* 0x000fe4000bf46070 */
[----:B------:R-:W-:Y:S02]  /*4c10*/  UISETP.GE.U32.AND UP1, UPT, UR7, 0x3, UPT ;  /* 0x000000030700788c */ /* 0x000fe4000bf26070 */
[----:B------:R-:W-:-:S11]  /*4c20*/  UISETP.GE.U32.AND UP0, UPT, UR4, 0x3, UPT ;  /* 0x000000030400788c */ /* 0x000fd6000bf06070 */
.L_x_103:
[--C-:B----4-:R-:W-:Y:S01]  /*4c30*/  IMAD.MOV.U32 R10, RZ, RZ, R7.reuse ;  /* 0x000000ffff0a7224 */ /* 0x110fe200078e0007 */
[----:B------:R-:W-:Y:S01]  /*4c40*/  SHF.R.U32.HI R7, RZ, 0x1, R7 ;  /* 0x00000001ff077819 */ /* 0x000fe20000011607 */
[----:B------:R-:W-:Y:S03]  /*4c50*/  BSSY.RECONVERGENT B0, `(.L_x_92) ;  /* 0x00000cf000007945 */ /* 0x000fe60003800200 */
[----:B------:R-:W-:-:S13]  /*4c60*/  ISETP.GE.U32.AND P0, PT, R4, R7, PT ;  /* 0x000000070400720c */ /* 0x000fda0003f06070 */
[----:B012---:R-:W-:Y:S05]  /*4c70*/  @P0 BRA `(.L_x_93) ;  /* 0x0000000c00300947 */ /* 0x007fea0003800000 */
[C---:B------:R-:W-:Y:S01]  /*4c80*/  IMAD R13, R7.reuse, 0x8, R5 ;  /* 0x00000008070d7824 */ /* 0x040fe200078e0205 */
[----:B------:R-:W-:Y:S01]  /*4c90*/  LDS.64 R14, [R5] ;  /* 0x00000000050e7984 */ /* 0x000fe20000000a00 */
[----:B------:R-:W0:Y:S04]  /*4ca0*/  LDCU UR7, c[0x0][0x3c4] ;  /* 0x00007880ff0777ac */ /* 0x000e280008000800 */
[----:B------:R-:W1:Y:S01]  /*4cb0*/  LDS.64 R12, [R13] ;  /* 0x000000000d0c7984 */ /* 0x000e620000000a00 */
[----:B0-----:R-:W-:Y:S01]  /*4cc0*/  UISETP.NE.AND UP3, UPT, UR7, URZ, UPT ;  /* 0x000000ff0700728c */ /* 0x001fe2000bf65270 */
[----:B-1----:R-:W-:Y:S01]  /*4cd0*/  DADD R14, R12, R14 ;  /* 0x000000000c0e7229 */ /* 0x002fe2000000000e */
[----:B------:R-:W-:-:S06]  /*4ce0*/  IMAD.IADD R12, R7, 0x1, R4 ;  /* 0x00000001070c7824 */ /* 0x000fcc00078e0204 */
[----:B------:R0:W-:Y:S01]  /*4cf0*/  STS.64 [R5], R14 ;  /* 0x0000000e05007388 */ /* 0x0001e20000000a00 */
[----:B------:R-:W-:Y:S05]  /*4d00*/  BRA.U !UP3, `(.L_x_94) ;  /* 0x000000050b787547 */ /* 0x000fea000b800000 */
[----:B------:R-:W-:Y:S01]  /*4d10*/  MOV R11, RZ ;  /* 0x000000ff000b7202 */ /* 0x000fe20000000f00 */
[----:B------:R-:W-:Y:S06]  /*4d20*/  BRA.U !UP2, `(.L_x_95) ;  /* 0x000000010aa47547 */ /* 0x000fec000b800000 */
[--C-:B------:R-:W-:Y:S01]  /*4d30*/  IMAD R11, R6, 0x8, R9.reuse ;  /* 0x00000008060b7824 */ /* 0x100fe200078e0209 */
[----:B------:R-:W-:Y:S01]  /*4d40*/  UMOV UR4, UR6 ;  /* 0x0000000600047c82 */ /* 0x000fe20008000000 */
[----:B------:R-:W-:-:S07]  /*4d50*/  IMAD R13, R12, UR11, R9 ;  /* 0x0000000b0c0d7c24 */ /* 0x000fce000f8e0209 */
.L_x_96:
[----:B0-----:R-:W-:Y:S01]  /*4d60*/  LDS.64 R14, [R13+-0x20] ;  /* 0xffffe0000d0e7984 */ /* 0x001fe20000000a00 */
[----:B------:R-:W-:-:S03]  /*4d70*/  UIADD3 UR4, UPT, UPT, UR4, 0x8, URZ ;  /* 0x0000000804047890 */ /* 0x000fc6000fffe0ff */
[----:B------:R-:W0:Y:S01]  /*4d80*/  LDS.64 R22, [R11+-0x20] ;  /* 0xffffe0000b167984 */ /* 0x000e220000000a00 */
[----:B------:R-:W-:-:S03]  /*4d90*/  UISETP.NE.AND UP3, UPT, UR4, URZ, UPT ;  /* 0x000000ff0400728c */ /* 0x000fc6000bf65270 */
[----:B------:R-:W-:Y:S04]  /*4da0*/  LDS.64 R16, [R11+-0x18] ;  /* 0xffffe8000b107984 */ /* 0x000fe80000000a00 */
[----:B------:R-:W-:Y:S04]  /*4db0*/  LDS.64 R18, [R11+-0x10] ;  /* 0xfffff0000b127984 */ /* 0x000fe80000000a00 */
[----:B---3--:R-:W-:Y:S01]  /*4dc0*/  LDS.64 R20, [R11+-0x8] ;  /* 0xfffff8000b147984 */ /* 0x008fe20000000a00 */
[----:B0-----:R-:W-:-:S07]  /*4dd0*/  DADD R22, R14, R22 ;  /* 0x000000000e167229 */ /* 0x001fce0000000016 */
[----:B------:R-:W-:Y:S04]  /*4de0*/  STS.64 [R11+-0x20], R22 ;  /* 0xffffe0160b007388 */ /* 0x000fe80000000a00 */
[----:B------:R-:W0:Y:S04]  /*4df0*/  LDS.64 R14, [R13+-0x18] ;  /* 0xffffe8000d0e7984 */ /* 0x000e280000000a00 */
[----:B------:R-:W-:Y:S01]  /*4e00*/  LDS.64 R22, [R11] ;  /* 0x000000000b167984 */ /* 0x000fe20000000a00 */
[----:B0-----:R-:W-:-:S07]  /*4e10*/  DADD R16, R14, R16 ;  /* 0x000000000e107229 */ /* 0x001fce0000000010 */
[----:B------:R-:W-:Y:S04]  /*4e20*/  STS.64 [R11+-0x18], R16 ;  /* 0xffffe8100b007388 */ /* 0x000fe80000000a00 */
[----:B------:R-:W0:Y:S02]  /*4e30*/  LDS.64 R14, [R13+-0x10] ;  /* 0xfffff0000d0e7984 */ /* 0x000e240000000a00 */
[----:B0-----:R-:W-:-:S07]  /*4e40*/  DADD R18, R14, R18 ;  /* 0x000000000e127229 */ /* 0x001fce0000000012 */
[----:B------:R-:W-:Y:S04]  /*4e50*/  STS.64 [R11+-0x10], R18 ;  /* 0xfffff0120b007388 */ /* 0x000fe80000000a00 */
[----:B------:R-:W0:Y:S02]  /*4e60*/  LDS.64 R14, [R13+-0x8] ;  /* 0xfffff8000d0e7984 */ /* 0x000e240000000a00 */
[----:B0-----:R-:W-:-:S07]  /*4e70*/  DADD R20, R14, R20 ;  /* 0x000000000e147229 */ /* 0x001fce0000000014 */
[----:B------:R-:W-:Y:S04]  /*4e80*/  STS.64 [R11+-0x8], R20 ;  /* 0xfffff8140b007388 */ /* 0x000fe80000000a00 */
[----:B------:R-:W0:Y:S02]  /*4e90*/  LDS.64 R14, [R13] ;  /* 0x000000000d0e7984 */ /* 0x000e240000000a00 */
[----:B0-----:R-:W-:Y:S02]  /*4ea0*/  DADD R22, R14, R22 ;  /* 0x000000000e167229 */ /* 0x001fe40000000016 */
[----:B------:R-:W-:Y:S05]  /*4eb0*/  LDS.64 R14, [R11+0x8] ;  /* 0x000008000b0e7984 */ /* 0x000fea0000000a00 */
[----:B------:R-:W-:Y:S04]  /*4ec0*/  STS.64 [R11], R22 ;  /* 0x000000160b007388 */ /* 0x000fe80000000a00 */
[----:B------:R-:W0:Y:S02]  /*4ed0*/  LDS.64 R16, [R13+0x8] ;  /* 0x000008000d107984 */ /* 0x000e240000000a00 */
[----:B0-----:R-:W-:-:S02]  /*4ee0*/  DADD R16, R16, R14 ;  /* 0x0000000010107229 */ /* 0x001fc4000000000e */
[----:B------:R-:W-:Y:S05]  /*4ef0*/  LDS.64 R14, [R11+0x10] ;  /* 0x000010000b0e7984 */ /* 0x000fea0000000a00 */
[----:B------:R-:W-:Y:S04]  /*4f00*/  STS.64 [R11+0x8], R16 ;  /* 0x000008100b007388 */ /* 0x000fe80000000a00 */
[----:B------:R-:W0:Y:S02]  /*4f10*/  LDS.64 R18, [R13+0x10] ;  /* 0x000010000d127984 */ /* 0x000e240000000a00 */
[----:B0-----:R-:W-:-:S02]  /*4f20*/  DADD R18, R18, R14 ;  /* 0x0000000012127229 */ /* 0x001fc4000000000e */
[----:B------:R-:W-:Y:S05]  /*4f30*/  LDS.64 R14, [R11+0x18] ;  /* 0x000018000b0e7984 */ /* 0x000fea0000000a00 */
[----:B------:R-:W-:Y:S04]  /*4f40*/  STS.64 [R11+0x10], R18 ;  /* 0x000010120b007388 */ /* 0x000fe80000000a00 */
[----:B------:R0:W1:Y:S02]  /*4f50*/  LDS.64 R20, [R13+0x18] ;  /* 0x000018000d147984 */ /* 0x0000640000000a00 */
[----:B0-----:R-:W-:Y:S01]  /*4f60*/  VIADD R13, R13, 0x40 ;  /* 0x000000400d0d7836 */ /* 0x001fe20000000000 */
[----:B-1----:R-:W-:-:S07]  /*4f70*/  DADD R14, R20, R14 ;  /* 0x00000000140e7229 */ /* 0x002fce000000000e */
[----:B------:R0:W-:Y:S02]  /*4f80*/  STS.64 [R11+0x18], R14 ;  /* 0x0000180e0b007388 */ /* 0x0001e40000000a00 */
[----:B0-----:R-:W-:Y:S01]  /*4f90*/  VIADD R11, R11, 0x40 ;  /* 0x000000400b0b7836 */ /* 0x001fe20000000000 */
[----:B------:R-:W-:Y:S06]  /*4fa0*/  BRA.U UP3, `(.L_x_96) ;  /* 0xfffffffd036c7547 */ /* 0x000fec000b83ffff */
[----:B------:R-:W-:-:S07]  /*4fb0*/  IMAD.U32 R11, RZ, RZ, UR10 ;  /* 0x0000000aff0b7e24 */ /* 0x000fce000f8e00ff */
.L_x_95:
[----:B------:R-:W-:-:S09]  /*4fc0*/  UISETP.NE.AND UP3, UPT, UR14, URZ, UPT ;  /* 0x000000ff0e00728c */ /* 0x000fd2000bf65270 */
[----:B------:R-:W-:Y:S05]  /*4fd0*/  BRA.U !UP3, `(.L_x_94) ;  /* 0x000000010bc47547 */ /* 0x000fea000b800000 */
[----:B------:R-:W-:Y:S01]  /*4fe0*/  UISETP.NE.AND UP3, UPT, UR15, URZ, UPT ;  /* 0x000000ff0f00728c */ /* 0x000fe2000bf65270 */
[----:B------:R-:W-:Y:S10]  /*4ff0*/  BRA.U !UP1, `(.L_x_97) ;  /* 0x0000000109547547 */ /* 0x000ff4000b800000 */
[--C-:B------:R-:W-:Y:S02]  /*5000*/  IMAD R13, R12, UR7, R11.reuse ;  /* 0x000000070c0d7c24 */ /* 0x100fe4000f8e020b */
[----:B0-----:R-:W-:Y:S02]  /*5010*/  IMAD.IADD R15, R6, 0x1, R11 ;  /* 0x00000001060f7824 */ /* 0x001fe400078e020b */
[--C-:B------:R-:W-:Y:S02]  /*5020*/  IMAD R20, R13, 0x8, R2.reuse ;  /* 0x000000080d147824 */ /* 0x100fe400078e0202 */
[----:B------:R-:W-:Y:S02]  /*5030*/  IMAD R13, R15, 0x8, R2 ;  /* 0x000000080f0d7824 */ /* 0x000fe400078e0202 */
[----:B------:R-:W-:Y:S01]  /*5040*/  VIADD R11, R11, 0x4 ;  /* 0x000000040b0b7836 */ /* 0x000fe20000000000 */
[----:B------:R-:W-:Y:S04]  /*5050*/  LDS.64 R14, [R20] ;  /* 0x00000000140e7984 */ /* 0x000fe80000000a00 */
[----:B------:R-:W0:Y:S02]  /*5060*/  LDS.64 R22, [R13] ;  /* 0x000000000d167984 */ /* 0x000e240000000a00 */
[----:B0-----:R-:W-:-:S02]  /*5070*/  DADD R22, R14, R22 ;  /* 0x000000000e167229 */ /* 0x001fc40000000016 */
        /* <DEDUP_REMOVED lines=10> */
[----:B---3--:R-:W0:Y:S02]  /*5120*/  LDS.64 R24, [R20+0x18] ;  /* 0x0000180014187984 */ /* 0x008e240000000a00 */
[----:B0-----:R-:W-:-:S07]  /*5130*/  DADD R18, R24, R18 ;  /* 0x0000000018127229 */ /* 0x001fce0000000012 */
[----:B------:R1:W-:Y:S04]  /*5140*/  STS.64 [R13+0x18], R18 ;  /* 0x000018120d007388 */ /* 0x0003e80000000a00 */
.L_x_97:
[----:B------:R-:W-:Y:S05]  /*5150*/  BRA.U !UP3, `(.L_x_94) ;  /* 0x000000010b647547 */ /* 0x000fea000b800000 */
[----:B------:R-:W-:Y:S02]  /*5160*/  UISETP.NE.AND UP3, UPT, UR15, 0x1, UPT ;  /* 0x000000010f00788c */ /* 0x000fe4000bf65270 */
[----:B------:R-:W-:-:S07]  /*5170*/  ULOP3.LUT UP4, URZ, UR7, 0x1, URZ, 0xc0, !UPT ;  /* 0x0000000107ff7892 */ /* 0x000fce000f88c0ff */
[----:B------:R-:W-:Y:S05]  /*5180*/  BRA.U !UP3, `(.L_x_98) ;  /* 0x000000010b347547 */ /* 0x000fea000b800000 */
[--C-:B-1----:R-:W-:Y:S02]  /*5190*/  IMAD R13, R12, UR7, R11.reuse ;  /* 0x000000070c0d7c24 */ /* 0x102fe4000f8e020b */
[----:B0-----:R-:W-:Y:S02]  /*51a0*/  IMAD.IADD R15, R6, 0x1, R11 ;  /* 0x00000001060f7824 */ /* 0x001fe400078e020b */
[----:B------:R-:W-:Y:S01]  /*51b0*/  VIADD R11, R11, 0x2 ;  /* 0x000000020b0b7836 */ /* 0x000fe20000000000 */
[----:B------:R-:W-:Y:S01]  /*51c0*/  LEA R13, R13, R2, 0x3 ;  /* 0x000000020d0d7211 */ /* 0x000fe200078e18ff */
[----:B---3--:R-:W-:-:S04]  /*51d0*/  IMAD R21, R15, 0x8, R2 ;  /* 0x000000080f157824 */ /* 0x008fc800078e0202 */
[----:B------:R-:W-:Y:S04]  /*51e0*/  LDS.64 R14, [R13] ;  /* 0x000000000d0e7984 */ /* 0x000fe80000000a00 */
[----:B------:R-:W0:Y:S02]  /*51f0*/  LDS.64 R16, [R21] ;  /* 0x0000000015107984 */ /* 0x000e240000000a00 */
[----:B0-----:R-:W-:Y:S02]  /*5200*/  DADD R16, R14, R16 ;  /* 0x000000000e107229 */ /* 0x001fe40000000010 */
[----:B------:R-:W-:Y:S05]  /*5210*/  LDS.64 R14, [R21+0x8] ;  /* 0x00000800150e7984 */ /* 0x000fea0000000a00 */
[----:B------:R-:W-:Y:S04]  /*5220*/  STS.64 [R21], R16 ;  /* 0x0000001015007388 */ /* 0x000fe80000000a00 */
[----:B------:R-:W0:Y:S02]  /*5230*/  LDS.64 R18, [R13+0x8] ;  /* 0x000008000d127984 */ /* 0x000e240000000a00 */
[----:B0-----:R-:W-:-:S07]  /*5240*/  DADD R14, R18, R14 ;  /* 0x00000000120e7229 */ /* 0x001fce000000000e */
[----:B------:R2:W-:Y:S04]  /*5250*/  STS.64 [R21+0x8], R14 ;  /* 0x0000080e15007388 */ /* 0x0005e80000000a00 */
.L_x_98:
[----:B------:R-:W-:Y:S05]  /*5260*/  BRA.U !UP4, `(.L_x_94) ;  /* 0x000000010c207547 */ /* 0x000fea000b800000 */
[--C-:B-1----:R-:W-:Y:S02]  /*5270*/  IMAD R13, R12, UR7, R11.reuse ;  /* 0x000000070c0d7c24 */ /* 0x102fe4000f8e020b */
[----:B------:R-:W-:Y:S02]  /*5280*/  IMAD.IADD R11, R6, 0x1, R11 ;  /* 0x00000001060b7824 */ /* 0x000fe400078e020b */
[--C-:B------:R-:W-:Y:S02]  /*5290*/  IMAD R13, R13, 0x8, R2.reuse ;  /* 0x000000080d0d7824 */ /* 0x100fe400078e0202 */
[----:B------:R-:W-:-:S03]  /*52a0*/  IMAD R11, R11, 0x8, R2 ;  /* 0x000000080b0b7824 */ /* 0x000fc600078e0202 */
[----:B0-2---:R-:W-:Y:S04]  /*52b0*/  LDS.64 R14, [R13] ;  /* 0x000000000d0e7984 */ /* 0x005fe80000000a00 */
[----:B------:R-:W0:Y:S02]  /*52c0*/  LDS.64 R16, [R11] ;  /* 0x000000000b107984 */ /* 0x000e240000000a00 */
[----:B0-----:R-:W-:-:S07]  /*52d0*/  DADD R14, R14, R16 ;  /* 0x000000000e0e7229 */ /* 0x001fce0000000010 */
[----:B------:R4:W-:Y:S04]  /*52e0*/  STS.64 [R11], R14 ;  /* 0x0000000e0b007388 */ /* 0x0009e80000000a00 */
.L_x_94:
[----:B------:R-:W-:-:S04]  /*52f0*/  UIMAD UR7, UR16, UR17, URZ ;  /* 0x00000011100772a4 */ /* 0x000fc8000f8e02ff */
[----:B------:R-:W-:-:S09]  /*5300*/  UISETP.NE.AND UP3, UPT, UR7, URZ, UPT ;  /* 0x000000ff0700728c */ /* 0x000fd2000bf65270 */
[----:B------:R-:W-:Y:S05]  /*5310*/  BRA.U !UP3, `(.L_x_93) ;  /* 0x000000050b887547 */ /* 0x000fea000b800000 */
[----:B------:R-:W-:Y:S02]  /*5320*/  UISETP.GE.U32.AND UP3, UPT, UR7, 0x8, UPT ;  /* 0x000000080700788c */ /* 0x000fe4000bf66070 */
[----:B------:R-:W-:Y:S01]  /*5330*/  IMAD R12, R12, UR7, RZ ;  /* 0x000000070c0c7c24 */ /* 0x000fe2000f8e02ff */
[----:B------:R-:W-:-:S06]  /*5340*/  UMOV UR4, URZ ;  /* 0x000000ff00047c82 */ /* 0x000fcc0008000000 */
[----:B------:R-:W-:Y:S05]  /*5350*/  BRA.U !UP3, `(.L_x_99) ;  /* 0x000000010ba47547 */ /* 0x000fea000b800000 */
[----:B------:R-:W-:-:S05]  /*5360*/  UMOV UR4, URZ ;  /* 0x000000ff00047c82 */ /* 0x000fca0008000000 */
.L_x_100:
[----:B0-2-4-:R-:W-:Y:S02]  /*5370*/  VIADD R14, R12, UR4 ;  /* 0x000000040c0e7c36 */ /* 0x015fe40008000000 */
[----:B------:R-:W-:Y:S01]  /*5380*/  VIADD R16, R8, UR4 ;  /* 0x0000000408107c36 */ /* 0x000fe20008000000 */
[----:B------:R-:W-:Y:S01]  /*5390*/  UIADD3 UR4, UPT, UPT, UR4, 0x8, URZ ;  /* 0x0000000804047890 */ /* 0x000fe2000fffe0ff */
[--C-:B-1----:R-:W-:Y:S02]  /*53a0*/  IMAD R13, R14, 0x8, R3.reuse ;  /* 0x000000080e0d7824 */ /* 0x102fe400078e0203 */
[----:B------:R-:W-:Y:S01]  /*53b0*/  IMAD R11, R16, 0x8, R3 ;  /* 0x00000008100b7824 */ /* 0x000fe200078e0203 */
[----:B------:R-:W-:Y:S02]  /*53c0*/  UISETP.NE.AND UP3, UPT, UR4, UR5, UPT ;  /* 0x000000050400728c */ /* 0x000fe4000bf65270 */
[----:B------:R-:W-:Y:S04]  /*53d0*/  LDS.64 R14, [R13] ;  /* 0x000000000d0e7984 */ /* 0x000fe80000000a00 */
[----:B------:R-:W0:Y:S04]  /*53e0*/  LDS.64 R16, [R11] ;  /* 0x000000000b107984 */ /* 0x000e280000000a00 */
[----:B------:R-:W-:Y:S04]  /*53f0*/  LDS.64 R18, [R11+0x8] ;  /* 0x000008000b127984 */ /* 0x000fe80000000a00 */
[----:B---3--:R-:W-:Y:S04]  /*5400*/  LDS.64 R20, [R11+0x10] ;  /* 0x000010000b147984 */ /* 0x008fe80000000a00 */
[----:B------:R-:W-:Y:S01]  /*5410*/  LDS.64 R22, [R11+0x18] ;  /* 0x000018000b167984 */ /* 0x000fe20000000a00 */
[----:B0-----:R-:W-:-:S07]  /*5420*/  DADD R16, R14, R16 ;  /* 0x000000000e107229 */ /* 0x001fce0000000010 */
[----:B------:R-:W-:Y:S04]  /*5430*/  STS.64 [R11], R16 ;  /* 0x000000100b007388 */ /* 0x000fe80000000a00 */
[----:B------:R-:W0:Y:S04]  /*5440*/  LDS.64 R14, [R13+0x8] ;  /* 0x000008000d0e7984 */ /* 0x000e280000000a00 */
[----:B------:R-:W-:Y:S01]  /*5450*/  LDS.64 R16, [R11+0x20] ;  /* 0x000020000b107984 */ /* 0x000fe20000000a00 */
[----:B0-----:R-:W-:-:S07]  /*5460*/  DADD R18, R14, R18 ;  /* 0x000000000e127229 */ /* 0x001fce0000000012 */
[----:B------:R-:W-:Y:S04]  /*5470*/  STS.64 [R11+0x8], R18 ;  /* 0x000008120b007388 */ /* 0x000fe80000000a00 */
[----:B------:R-:W0:Y:S02]  /*5480*/  LDS.64 R14, [R13+0x10] ;  /* 0x000010000d0e7984 */ /* 0x000e240000000a00 */
[----:B0-----:R-:W-:-:S07]  /*5490*/  DADD R20, R14, R20 ;  /* 0x000000000e147229 */ /* 0x001fce0000000014 */
[----:B------:R-:W-:Y:S04]  /*54a0*/  STS.64 [R11+0x10], R20 ;  /* 0x000010140b007388 */ /* 0x000fe80000000a00 */
[----:B------:R-:W0:Y:S02]  /*54b0*/  LDS.64 R14, [R13+0x18] ;  /* 0x000018000d0e7984 */ /* 0x000e240000000a00 */
[----:B0-----:R-:W-:-:S07]  /*54c0*/  DADD R22, R14, R22 ;  /* 0x000000000e167229 */ /* 0x001fce0000000016 */
[----:B------:R-:W-:Y:S04]  /*54d0*/  STS.64 [R11+0x18], R22 ;  /* 0x000018160b007388 */ /* 0x000fe80000000a00 */
[----:B------:R-:W0:Y:S02]  /*54e0*/  LDS.64 R14, [R13+0x20] ;  /* 0x000020000d0e7984 */ /* 0x000e240000000a00 */
[----:B0-----:R-:W-:Y:S02]  /*54f0*/  DADD R16, R14, R16 ;  /* 0x000000000e107229 */ /* 0x001fe40000000010 */
[----:B------:R-:W-:Y:S05]  /*5500*/  LDS.64 R14, [R11+0x28] ;  /* 0x000028000b0e7984 */ /* 0x000fea0000000a00 */
[----:B------:R-:W-:Y:S04]  /*5510*/  STS.64 [R11+0x20], R16 ;  /* 0x000020100b007388 */ /* 0x000fe80000000a00 */
        /* <DEDUP_REMOVED lines=8> */
[----:B------:R-:W0:Y:S02]  /*55a0*/  LDS.64 R22, [R13+0x38] ;  /* 0x000038000d167984 */ /* 0x000e240000000a00 */
[----:B0-----:R-:W-:-:S07]  /*55b0*/  DADD R20, R22, R20 ;  /* 0x0000000016147229 */ /* 0x001fce0000000014 */
[----:B------:R0:W-:Y:S01]  /*55c0*/  STS.64 [R11+0x38], R20 ;  /* 0x000038140b007388 */ /* 0x0001e20000000a00 */
[----:B------:R-:W-:Y:S05]  /*55d0*/  BRA.U UP3, `(.L_x_100) ;  /* 0xfffffffd03647547 */ /* 0x000fea000b83ffff */
[----:B------:R-:W-:-:S05]  /*55e0*/  UMOV UR4, UR5 ;  /* 0x0000000500047c82 */ /* 0x000fca0008000000 */
.L_x_99:
[----:B------:R-:W-:-:S04]  /*55f0*/  ULOP3.LUT UR12, UR7, 0x7, URZ, 0xc0, !UPT ;  /* 0x00000007070c7892 */ /* 0x000fc8000f8ec0ff */
[----:B------:R-:W-:-:S09]  /*5600*/  UISETP.NE.AND UP3, UPT, UR12, URZ, UPT ;  /* 0x000000ff0c00728c */ /* 0x000fd2000bf65270 */
[----:B------:R-:W-:Y:S05]  /*5610*/  BRA.U !UP3, `(.L_x_93) ;  /* 0x000000010bc87547 */ /* 0x000fea000b800000 */
[----:B------:R-:W-:-:S04]  /*5620*/  ULOP3.LUT UR12, UR7, 0x3, URZ, 0xc0, !UPT ;  /* 0x00000003070c7892 */ /* 0x000fc8000f8ec0ff */
[----:B------:R-:W-:Y:S01]  /*5630*/  UISETP.NE.AND UP3, UPT, UR12, URZ, UPT ;  /* 0x000000ff0c00728c */ /* 0x000fe2000bf65270 */
[----:B------:R-:W-:Y:S10]  /*5640*/  BRA.U !UP0, `(.L_x_101) ;  /* 0x0000000108547547 */ /* 0x000ff4000b800000 */
[----:B0-2-4-:R-:W-:Y:S01]  /*5650*/  IADD3 R14, PT, PT, R12, UR4, RZ ;  /* 0x000000040c0e7c10 */ /* 0x015fe2000fffe0ff */
[----:B------:R-:W-:Y:S01]  /*5660*/  VIADD R16, R8, UR4 ;  /* 0x0000000408107c36 */ /* 0x000fe20008000000 */
[----:B------:R-:W-:-:S03]  /*5670*/  UIADD3 UR4, UPT, UPT, UR4, 0x4, URZ ;  /* 0x0000000404047890 */ /* 0x000fc6000fffe0ff */
[--C-:B-1----:R-:W-:Y:S02]  /*5680*/  IMAD R13, R14, 0x8, R3.reuse ;  /* 0x000000080e0d7824 */ /* 0x102fe400078e0203 */
[----:B------:R-:W-:-:S03]  /*5690*/  IMAD R11, R16, 0x8, R3 ;  /* 0x00000008100b7824 */ /* 0x000fc600078e0203 */
[----:B------:R-:W-:Y:S04]  /*56a0*/  LDS.64 R14, [R13] ;  /* 0x000000000d0e7984 */ /* 0x000fe80000000a00 */
        /* <DEDUP_REMOVED lines=8> */
[----:B---3--:R-:W0:Y:S02]  /*5730*/  LDS.64 R20, [R13+0x10] ;  /* 0x000010000d147984 */ /* 0x008e240000000a00 */
[----:B0-----:R-:W-:-:S02]  /*5740*/  DADD R14, R20, R14 ;  /* 0x00000000140e7229 */ /* 0x001fc4000000000e */
[----:B------:R-:W-:Y:S05]  /*5750*/  LDS.64 R20, [R11+0x18] ;  /* 0x000018000b147984 */ /* 0x000fea0000000a00 */
[----:B------:R-:W-:Y:S04]  /*5760*/  STS.64 [R11+0x10], R14 ;  /* 0x0000100e0b007388 */ /* 0x000fe80000000a00 */
[----:B------:R-:W0:Y:S02]  /*5770*/  LDS.64 R22, [R13+0x18] ;  /* 0x000018000d167984 */ /* 0x000e240000000a00 */
[----:B0-----:R-:W-:-:S07]  /*5780*/  DADD R20, R22, R20 ;  /* 0x0000000016147229 */ /* 0x001fce0000000014 */
[----:B------:R0:W-:Y:S04]  /*5790*/  STS.64 [R11+0x18], R20 ;  /* 0x000018140b007388 */ /* 0x0001e80000000a00 */
.L_x_101:
[----:B------:R-:W-:Y:S05]  /*57a0*/  BRA.U !UP3, `(.L_x_93) ;  /* 0x000000010b647547 */ /* 0x000fea000b800000 */
[----:B------:R-:W-:Y:S02]  /*57b0*/  UISETP.NE.AND UP3, UPT, UR12, 0x1, UPT ;  /* 0x000000010c00788c */ /* 0x000fe4000bf65270 */
[----:B------:R-:W-:-:S07]  /*57c0*/  ULOP3.LUT UP4, URZ, UR7, 0x1, URZ, 0xc0, !UPT ;  /* 0x0000000107ff7892 */ /* 0x000fce000f88c0ff */
[----:B------:R-:W-:Y:S05]  /*57d0*/  BRA.U !UP3, `(.L_x_102) ;  /* 0x000000010b347547 */ /* 0x000fea000b800000 */
[----:B0-2-4-:R-:W-:Y:S02]  /*57e0*/  VIADD R14, R12, UR4 ;  /* 0x000000040c0e7c36 */ /* 0x015fe40008000000 */
[----:B------:R-:W-:Y:S01]  /*57f0*/  VIADD R16, R8, UR4 ;  /* 0x0000000408107c36 */ /* 0x000fe20008000000 */
[----:B------:R-:W-:Y:S01]  /*5800*/  UIADD3 UR4, UPT, UPT, UR4, 0x2, URZ ;  /* 0x0000000204047890 */ /* 0x000fe2000fffe0ff */
[--C-:B------:R-:W-:Y:S02]  /*5810*/  IMAD R11, R14, 0x8, R3.reuse ;  /* 0x000000080e0b7824 */ /* 0x100fe400078e0203 */
[----:B-1----:R-:W-:-:S03]  /*5820*/  IMAD R13, R16, 0x8, R3 ;  /* 0x00000008100d7824 */ /* 0x002fc600078e0203 */
        /* <DEDUP_REMOVED lines=8> */
.L_x_102:
[----:B------:R-:W-:Y:S05]  /*58b0*/  BRA.U !UP4, `(.L_x_93) ;  /* 0x000000010c207547 */ /* 0x000fea000b800000 */
[----:B0-2-4-:R-:W-:Y:S01]  /*58c0*/  IADD3 R14, PT, PT, R8, UR4, RZ ;  /* 0x00000004080e7c10 */ /* 0x015fe2000fffe0ff */
[----:B------:R-:W-:-:S04]  /*58d0*/  VIADD R12, R12, UR4 ;  /* 0x000000040c0c7c36 */ /* 0x000fc80008000000 */
[--C-:B------:R-:W-:Y:S02]  /*58e0*/  IMAD R11, R12, 0x8, R3.reuse ;  /* 0x000000080c0b7824 */ /* 0x100fe400078e0203 */
[----:B------:R-:W-:-:S03]  /*58f0*/  IMAD R17, R14, 0x8, R3 ;  /* 0x000000080e117824 */ /* 0x000fc600078e0203 */
[----:B-1----:R-:W-:Y:S04]  /*5900*/  LDS.64 R12, [R11] ;  /* 0x000000000b0c7984 */ /* 0x002fe80000000a00 */
[----:B------:R-:W0:Y:S02]  /*5910*/  LDS.64 R14, [R17] ;  /* 0x00000000110e7984 */ /* 0x000e240000000a00 */
[----:B0-----:R-:W-:-:S07]  /*5920*/  DADD R12, R12, R14 ;  /* 0x000000000c0c7229 */ /* 0x001fce000000000e */
[----:B------:R0:W-:Y:S04]  /*5930*/  STS.64 [R17], R12 ;  /* 0x0000000c11007388 */ /* 0x0001e80000000a00 */
.L_x_93:
[----:B------:R-:W-:Y:S05]  /*5940*/  BSYNC.RECONVERGENT B0 ;  /* 0x0000000000007941 */ /* 0x000fea0003800200 */
.L_x_92:
[----:B------:R-:W-:Y:S01]  /*5950*/  BAR.SYNC.DEFER_BLOCKING 0x0 ;  /* 0x0000000000007b1d */ /* 0x000fe20000010000 */
[----:B------:R-:W-:-:S13]  /*5960*/  ISETP.GT.U32.AND P0, PT, R10, 0x3, PT ;  /* 0x000000030a00780c */ /* 0x000fda0003f04070 */
[----:B------:R-:W-:Y:S05]  /*5970*/  @P0 BRA `(.L_x_103) ;  /* 0xfffffff000ac0947 */ /* 0x000fea000383ffff */
.L_x_91:
[----:B------:R-:W5:Y:S02]  /*5980*/  S2R R4, SR_TID.X ;  /* 0x0000000000047919 */ /* 0x000f640000002100 */
[----:B-----5:R-:W-:-:S13]  /*5990*/  ISETP.NE.AND P0, PT, R4, RZ, PT ;  /* 0x000000ff0400720c */ /* 0x020fda0003f05270 */
[----:B------:R-:W-:Y:S05]  /*59a0*/  @P0 EXIT ;  /* 0x000000000000094d */ /* 0x000fea0003800000 */
[----:B------:R-:W5:Y:S01]  /*59b0*/  S2R R4, SR_CgaCtaId ;  /* 0x0000000000047919 */ /* 0x000f620000008800 */
[----:B0---4-:R-:W-:Y:S02]  /*59c0*/  MOV R5, 0x400 ;  /* 0x0000040000057802 */ /* 0x011fe40000000f00 */
[----:B------:R-:W-:Y:S02]  /*59d0*/  CS2R R16, SRZ ;  /* 0x0000000000107805 */ /* 0x000fe4000001ff00 */
[----:B-----5:R-:W-:Y:S02]  /*59e0*/  LEA R5, R4, R5, 0x18 ;  /* 0x0000000504057211 */ /* 0x020fe400078ec0ff */
[----:B------:R-:W0:Y:S03]  /*59f0*/  LDC R4, c[0x0][0x3c4] ;  /* 0x0000f100ff047b82 */ /* 0x000e260000000800 */
[----:B------:R4:W0:Y:S02]  /*5a00*/  LDS.64 R6, [R5] ;  /* 0x0000000005067984 */ /* 0x0008240000000a00 */
[----:B0-----:R-:W-:-:S13]  /*5a10*/  ISETP.NE.AND P0, PT, R4, RZ, PT ;  /* 0x000000ff0400720c */ /* 0x001fda0003f05270 */
[----:B----4-:R-:W-:Y:S05]  /*5a20*/  @!P0 BRA `(.L_x_104) ;  /* 0x0000000400b48947 */ /* 0x010fea0003800000 */
[C---:B-12---:R-:W-:Y:S01]  /*5a30*/  VIADD R8, R4.reuse, 0xffffffff ;  /* 0xffffffff04087836 */ /* 0x046fe20000000000 */
[----:B---3--:R-:W-:Y:S01]  /*5a40*/  LOP3.LUT R24, R4, 0xf, RZ, 0xc0, !PT ;  /* 0x0000000f04187812 */ /* 0x008fe200078ec0ff */
[----:B------:R-:W-:Y:S01]  /*5a50*/  IMAD.MOV.U32 R25, RZ, RZ, RZ ;  /* 0x000000ffff197224 */ /* 0x000fe200078e00ff */
[----:B------:R-:W-:Y:S02]  /*5a60*/  CS2R R16, SRZ ;  /* 0x0000000000107805 */ /* 0x000fe4000001ff00 */
[----:B------:R-:W-:Y:S02]  /*5a70*/  ISETP.GE.U32.AND P1, PT, R8, 0xf, PT ;  /* 0x0000000f0800780c */ /* 0x000fe40003f26070 */
[----:B------:R-:W-:-:S11]  /*5a80*/  ISETP.NE.AND P3, PT, R24, RZ, PT ;  /* 0x000000ff1800720c */ /* 0x000fd60003f65270 */
[----:B------:R-:W-:Y:S05]  /*5a90*/  @!P1 BRA `(.L_x_105) ;  /* 0x0000000000bc9947 */ /* 0x000fea0003800000 */
[----:B------:R-:W0:Y:S01]  /*5aa0*/  LDCU.64 UR4, c[0x0][0x390] ;  /* 0x00007200ff0477ac */ /* 0x000e220008000a00 */
[----:B------:R-:W-:Y:S02]  /*5ab0*/  LOP3.LUT R25, R4, 0xfffffff0, RZ, 0xc0, !PT ;  /* 0xfffffff004197812 */ /* 0x000fe400078ec0ff */
[----:B------:R-:W-:-:S03]  /*5ac0*/  CS2R R16, SRZ ;  /* 0x0000000000107805 */ /* 0x000fc6000001ff00 */
[----:B------:R-:W-:Y:S01]  /*5ad0*/  IMAD.MOV R26, RZ, RZ, -R25 ;  /* 0x000000ffff1a7224 */ /* 0x000fe200078e0a19 */
[----:B0-----:R-:W-:-:S04]  /*5ae0*/  UIADD3 UR4, UP0, UPT, UR4, 0x40, URZ ;  /* 0x0000004004047890 */ /* 0x001fc8000ff1e0ff */
[----:B------:R-:W-:Y:S02]  /*5af0*/  UIADD3.X UR5, UPT, UPT, URZ, UR5, URZ, UP0, !UPT ;  /* 0x00000005ff057290 */ /* 0x000fe400087fe4ff */
[----:B------:R-:W-:-:S04]  /*5b00*/  IMAD.U32 R12, RZ, RZ, UR4 ;  /* 0x00000004ff0c7e24 */ /* 0x000fc8000f8e00ff */
[----:B------:R-:W-:-:S07]  /*5b10*/  IMAD.U32 R13, RZ, RZ, UR5 ;  /* 0x00000005ff0d7e24 */ /* 0x000fce000f8e00ff */
.L_x_106:
[----:B------:R-:W-:Y:S01]  /*5b20*/  IMAD.MOV.U32 R8, RZ, RZ, R12 ;  /* 0x000000ffff087224 */ /* 0x000fe200078e000c */
[----:B------:R-:W-:-:S05]  /*5b30*/  MOV R9, R13 ;  /* 0x0000000d00097202 */ /* 0x000fca0000000f00 */
[----:B------:R-:W2:Y:S04]  /*5b40*/  LDG.E.64.CONSTANT R18, desc[UR8][R8.64+-0x40] ;  /* 0xffffc00808127981 */ /* 0x000ea8000c1e9b00 */
[----:B------:R-:W3:Y:S04]  /*5b50*/  LDG.E.64.CONSTANT R22, desc[UR8][R8.64+-0x38] ;  /* 0xffffc80808167981 */ /* 0x000ee8000c1e9b00 */
[----:B------:R-:W4:Y:S04]  /*5b60*/  LDG.E.64.CONSTANT R20, desc[UR8][R8.64+-0x30] ;  /* 0xffffd00808147981 */ /* 0x000f28000c1e9b00 */
[----:B------:R-:W5:Y:S04]  /*5b70*/  LDG.E.64.CONSTANT R10, desc[UR8][R8.64+-0x28] ;  /* 0xffffd808080a7981 */ /* 0x000f68000c1e9b00 */
[----:B------:R-:W5:Y:S04]  /*5b80*/  LDG.E.64.CONSTANT R12, desc[UR8][R8.64+-0x20] ;  /* 0xffffe008080c7981 */ /* 0x000f68000c1e9b00 */
[----:B------:R-:W5:Y:S01]  /*5b90*/  LDG.E.64.CONSTANT R14, desc[UR8][R8.64+-0x18] ;  /* 0xffffe808080e7981 */ /* 0x000f62000c1e9b00 */
[----:B--2---:R-:W-:-:S03]  /*5ba0*/  DADD R18, R18, R16 ;  /* 0x0000000012127229 */ /* 0x004fc60000000010 */
[----:B------:R-:W2:Y:S05]  /*5bb0*/  LDG.E.64.CONSTANT R16, desc[UR8][R8.64+-0x10] ;  /* 0xfffff00808107981 */ /* 0x000eaa000c1e9b00 */
[----:B---3--:R-:W-:Y:S02]  /*5bc0*/  DADD R22, R18, R22 ;  /* 0x0000000012167229 */ /* 0x008fe40000000016 */
[----:B------:R-:W3:Y:S06]  /*5bd0*/  LDG.E.64.CONSTANT R18, desc[UR8][R8.64+-0x8] ;  /* 0xfffff80808127981 */ /* 0x000eec000c1e9b00 */
[----:B----4-:R-:W-:-:S02]  /*5be0*/  DADD R20, R22, R20 ;  /* 0x0000000016147229 */ /* 0x010fc40000000014 */
[----:B------:R-:W4:Y:S06]  /*5bf0*/  LDG.E.64.CONSTANT R22, desc[UR8][R8.64] ;  /* 0x0000000808167981 */ /* 0x000f2c000c1e9b00 */
[----:B-----5:R-:W-:Y:S02]  /*5c00*/  DADD R10, R20, R10 ;  /* 0x00000000140a7229 */ /* 0x020fe4000000000a */
[----:B------:R-:W5:Y:S06]  /*5c10*/  LDG.E.64.CONSTANT R20, desc[UR8][R8.64+0x8] ;  /* 0x0000080808147981 */ /* 0x000f6c000c1e9b00 */
[----:B------:R-:W-:-:S02]  /*5c20*/  DADD R12, R10, R12 ;  /* 0x000000000a0c7229 */ /* 0x000fc4000000000c */
[----:B------:R-:W5:Y:S06]  /*5c30*/  LDG.E.64.CONSTANT R10, desc[UR8][R8.64+0x10] ;  /* 0x00001008080a7981 */ /* 0x000f6c000c1e9b00 */
[----:B------:R-:W-:Y:S02]  /*5c40*/  DADD R14, R12, R14 ;  /* 0x000000000c0e7229 */ /* 0x000fe4000000000e */
[----:B------:R-:W5:Y:S06]  /*5c50*/  LDG.E.64.CONSTANT R12, desc[UR8][R8.64+0x18] ;  /* 0x00001808080c7981 */ /* 0x000f6c000c1e9b00 */
[----:B--2---:R-:W-:-:S02]  /*5c60*/  DADD R16, R14, R16 ;  /* 0x000000000e107229 */ /* 0x004fc40000000010 */
[----:B------:R-:W2:Y:S06]  /*5c70*/  LDG.E.64.CONSTANT R14, desc[UR8][R8.64+0x20] ;  /* 0x00002008080e7981 */ /* 0x000eac000c1e9b00 */
[----:B---3--:R-:W-:Y:S02]  /*5c80*/  DADD R18, R16, R18 ;  /* 0x0000000010127229 */ /* 0x008fe40000000012 */
[----:B------:R-:W3:Y:S06]  /*5c90*/  LDG.E.64.CONSTANT R16, desc[UR8][R8.64+0x28] ;  /* 0x0000280808107981 */ /* 0x000eec000c1e9b00 */
[----:B----4-:R-:W-:-:S02]  /*5ca0*/  DADD R22, R18, R22 ;  /* 0x0000000012167229 */ /* 0x010fc40000000016 */
[----:B------:R-:W4:Y:S06]  /*5cb0*/  LDG.E.64.CONSTANT R18, desc[UR8][R8.64+0x30] ;  /* 0x0000300808127981 */ /* 0x000f2c000c1e9b00 */
[----:B-----5:R-:W-:Y:S02]  /*5cc0*/  DADD R20, R22, R20 ;  /* 0x0000000016147229 */ /* 0x020fe40000000014 */
[----:B------:R-:W5:Y:S01]  /*5cd0*/  LDG.E.64.CONSTANT R22, desc[UR8][R8.64+0x38] ;  /* 0x0000380808167981 */ /* 0x000f62000c1e9b00 */
[----:B------:R-:W-:-:S05]  /*5ce0*/  VIADD R26, R26, 0x10 ;  /* 0x000000101a1a7836 */ /* 0x000fca0000000000 */
[----:B------:R-:W-:Y:S01]  /*5cf0*/  DADD R10, R20, R10 ;  /* 0x00000000140a7229 */ /* 0x000fe2000000000a */
[----:B------:R-:W-:-:S07]  /*5d00*/  ISETP.NE.AND P1, PT, R26, RZ, PT ;  /* 0x000000ff1a00720c */ /* 0x000fce0003f25270 */
[----:B------:R-:W-:Y:S01]  /*5d10*/  DADD R10, R10, R12 ;  /* 0x000000000a0a7229 */ /* 0x000fe2000000000c */
[----:B------:R-:W-:-:S05]  /*5d20*/  IADD3 R12, P2, PT, R8, 0x80, RZ ;  /* 0x00000080080c7810 */ /* 0x000fca0007f5e0ff */
[----:B------:R-:W-:Y:S02]  /*5d30*/  IMAD.X R13, RZ, RZ, R9, P2 ;  /* 0x000000ffff0d7224 */ /* 0x000fe400010e0609 */
[----:B--2---:R-:W-:-:S08]  /*5d40*/  DADD R10, R10, R14 ;  /* 0x000000000a0a7229 */ /* 0x004fd0000000000e */
[----:B---3--:R-:W-:-:S08]  /*5d50*/  DADD R10, R10, R16 ;  /* 0x000000000a0a7229 */ /* 0x008fd00000000010 */
[----:B----4-:R-:W-:-:S08]  /*5d60*/  DADD R10, R10, R18 ;  /* 0x000000000a0a7229 */ /* 0x010fd00000000012 */
[----:B-----5:R-:W-:Y:S01]  /*5d70*/  DADD R16, R10, R22 ;  /* 0x000000000a107229 */ /* 0x020fe20000000016 */
[----:B------:R-:W-:Y:S10]  /*5d80*/  @P1 BRA `(.L_x_106) ;  /* 0xfffffffc00641947 */ /* 0x000ff4000383ffff */
.L_x_105:
[----:B------:R-:W-:Y:S05]  /*5d90*/  @!P3 BRA `(.L_x_104) ;  /* 0x0000000000d8b947 */ /* 0x000fea0003800000 */
[----:B------:R-:W-:Y:S02]  /*5da0*/  ISETP.GE.U32.AND P1, PT, R24, 0x8, PT ;  /* 0x000000081800780c */ /* 0x000fe40003f26070 */
[----:B------:R-:W-:-:S04]  /*5db0*/  LOP3.LUT R26, R4, 0x7, RZ, 0xc0, !PT ;  /* 0x00000007041a7812 */ /* 0x000fc800078ec0ff */
[----:B------:R-:W-:-:S07]  /*5dc0*/  ISETP.NE.AND P2, PT, R26, RZ, PT ;  /* 0x000000ff1a00720c */ /* 0x000fce0003f45270 */
[----:B------:R-:W-:Y:S06]  /*5dd0*/  @!P1 BRA `(.L_x_107) ;  /* 0x00000000004c9947 */ /* 0x000fec0003800000 */
[----:B------:R-:W0:Y:S02]  /*5de0*/  LDC.64 R20, c[0x0][0x390] ;  /* 0x0000e400ff147b82 */ /* 0x000e240000000a00 */
[----:B0-----:R-:W-:-:S05]  /*5df0*/  IMAD.WIDE.U32 R20, R25, 0x8, R20 ;  /* 0x0000000819147825 */ /* 0x001fca00078e0014 */
[----:B------:R-:W2:Y:S04]  /*5e00*/  LDG.E.64.CONSTANT R22, desc[UR8][R20.64] ;  /* 0x0000000814167981 */ /* 0x000ea8000c1e9b00 */
[----:B------:R-:W3:Y:S04]  /*5e10*/  LDG.E.64.CONSTANT R8, desc[UR8][R20.64+0x8] ;  /* 0x0000080814087981 */ /* 0x000ee8000c1e9b00 */
[----:B------:R-:W4:Y:S04]  /*5e20*/  LDG.E.64.CONSTANT R18, desc[UR8][R20.64+0x10] ;  /* 0x0000100814127981 */ /* 0x000f28000c1e9b00 */
[----:B------:R-:W5:Y:S04]  /*5e30*/  LDG.E.64.CONSTANT R14, desc[UR8][R20.64+0x18] ;  /* 0x00001808140e7981 */ /* 0x000f68000c1e9b00 */
[----:B------:R-:W5:Y:S04]  /*5e40*/  LDG.E.64.CONSTANT R12, desc[UR8][R20.64+0x20] ;  /* 0x00002008140c7981 */ /* 0x000f68000c1e9b00 */
[----:B------:R-:W5:Y:S04]  /*5e50*/  LDG.E.64.CONSTANT R10, desc[UR8][R20.64+0x28] ;  /* 0x00002808140a7981 */ /* 0x000f68000c1e9b00 */
[----:B------:R-:W5:Y:S01]  /*5e60*/  LDG.E.64.CONSTANT R28, desc[UR8][R20.64+0x38] ;  /* 0x00003808141c7981 */ /* 0x000f62000c1e9b00 */
[----:B--2---:R-:W-:-:S03]  /*5e70*/  DADD R22, R16, R22 ;  /* 0x0000000010167229 */ /* 0x004fc60000000016 */
[----:B------:R-:W2:Y:S05]  /*5e80*/  LDG.E.64.CONSTANT R16, desc[UR8][R20.64+0x30] ;  /* 0x0000300814107981 */ /* 0x000eaa000c1e9b00 */
[----:B---3--:R-:W-:-:S08]  /*5e90*/  DADD R8, R22, R8 ;  /* 0x0000000016087229 */ /* 0x008fd00000000008 */
[----:B----4-:R-:W-:-:S08]  /*5ea0*/  DADD R8, R8, R18 ;  /* 0x0000000008087229 */ /* 0x010fd00000000012 */
[----:B-----5:R-:W-:-:S08]  /*5eb0*/  DADD R8, R8, R14 ;  /* 0x0000000008087229 */ /* 0x020fd0000000000e */
[----:B------:R-:W-:-:S08]  /*5ec0*/  DADD R8, R8, R12 ;  /* 0x0000000008087229 */ /* 0x000fd0000000000c */
[----:B------:R-:W-:Y:S01]  /*5ed0*/  DADD R8, R8, R10 ;  /* 0x0000000008087229 */ /* 0x000fe2000000000a */
[----:B------:R-:W-:-:S07]  /*5ee0*/  VIADD R25, R25, 0x8 ;  /* 0x0000000819197836 */ /* 0x000fce0000000000 */
[----:B--2---:R-:W-:-:S08]  /*5ef0*/  DADD R16, R8, R16 ;  /* 0x0000000008107229 */ /* 0x004fd00000000010 */
[----:B------:R-:W-:-:S11]  /*5f00*/  DADD R16, R16, R28 ;  /* 0x0000000010107229 */ /* 0x000fd6000000001c */
.L_x_107:
        /* <DEDUP_REMOVED lines=16> */
.L_x_108:
[----:B------:R-:W-:Y:S05]  /*6010*/  @!P2 BRA `(.L_x_104) ;  /* 0x000000000038a947 */ /* 0x000fea0003800000 */
[----:B------:R-:W0:Y:S01]  /*6020*/  LDC.64 R8, c[0x0][0x390] ;  /* 0x0000e400ff087b82 */ /* 0x000e220000000a00 */
[----:B------:R-:W-:Y:S02]  /*6030*/  IMAD.MOV R12, RZ, RZ, -R12 ;  /* 0x000000ffff0c7224 */ /* 0x000fe400078e0a0c */
[----:B0-----:R-:W-:-:S04]  /*6040*/  IMAD.WIDE.U32 R8, R25, 0x8, R8 ;  /* 0x0000000819087825 */ /* 0x001fc800078e0008 */
[----:B------:R-:W-:Y:S02]  /*6050*/  IMAD.MOV.U32 R10, RZ, RZ, R8 ;  /* 0x000000ffff0a7224 */ /* 0x000fe400078e0008 */
[----:B------:R-:W-:-:S07]  /*6060*/  IMAD.MOV.U32 R11, RZ, RZ, R9 ;  /* 0x000000ffff0b7224 */ /* 0x000fce00078e0009 */
.L_x_109:
[----:B------:R-:W-:Y:S01]  /*6070*/  IMAD.MOV.U32 R8, RZ, RZ, R10 ;  /* 0x000000ffff087224 */ /* 0x000fe200078e000a */
[----:B------:R-:W-:-:S06]  /*6080*/  MOV R9, R11 ;  /* 0x0000000b00097202 */ /* 0x000fcc0000000f00 */
[----:B------:R-:W2:Y:S01]  /*6090*/  LDG.E.64.CONSTANT R8, desc[UR8][R8.64] ;  /* 0x0000000808087981 */ /* 0x000ea2000c1e9b00 */
[----:B------:R-:W-:Y:S01]  /*60a0*/  VIADD R12, R12, 0x1 ;  /* 0x000000010c0c7836 */ /* 0x000fe20000000000 */
[----:B------:R-:W-:-:S04]  /*60b0*/  IADD3 R10, P2, PT, R10, 0x8, RZ ;  /* 0x000000080a0a7810 */ /* 0x000fc80007f5e0ff */
[----:B------:R-:W-:Y:S01]  /*60c0*/  ISETP.NE.AND P1, PT, R12, RZ, PT ;  /* 0x000000ff0c00720c */ /* 0x000fe20003f25270 */
[----:B------:R-:W-:Y:S01]  /*60d0*/  IMAD.X R11, RZ, RZ, R11, P2 ;  /* 0x000000ffff0b7224 */ /* 0x000fe200010e060b */
[----:B--2---:R-:W-:-:S11]  /*60e0*/  DADD R16, R8, R16 ;  /* 0x0000000008107229 */ /* 0x004fd60000000010 */
[----:B------:R-:W-:Y:S05]  /*60f0*/  @P1 BRA `(.L_x_109) ;  /* 0xfffffffc00dc1947 */ /* 0x000fea000383ffff */
.L_x_104:
[----:B------:R-:W0:Y:S01]  /*6100*/  LDCU UR6, c[0x0][0x3cc] ;  /* 0x00007980ff0677ac */ /* 0x000e220008000800 */
[----:B---3--:R-:W-:Y:S01]  /*6110*/  CS2R R24, SRZ ;  /* 0x0000000000187805 */ /* 0x008fe2000001ff00 */
[----:B0-----:R-:W-:-:S09]  /*6120*/  UISETP.NE.AND UP0, UPT, UR6, URZ, UPT ;  /* 0x000000ff0600728c */ /* 0x001fd2000bf05270 */
[----:B------:R-:W-:Y:S05]  /*6130*/  BRA.U !UP0, `(.L_x_110) ;  /* 0x0000000908c87547 */ /* 0x000fea000b800000 */
[----:B------:R-:W-:Y:S01]  /*6140*/  UISETP.GE.U32.AND UP0, UPT, UR6, 0x8, UPT ;  /* 0x000000080600788c */ /* 0x000fe2000bf06070 */
[----:B--2---:R-:W-:Y:S01]  /*6150*/  IMAD.MOV.U32 R28, RZ, RZ, RZ ;  /* 0x000000ffff1c7224 */ /* 0x004fe200078e00ff */
[----:B------:R-:W-:Y:S01]  /*6160*/  ULOP3.LUT UR7, UR6, 0x7, URZ, 0xc0, !UPT ;  /* 0x0000000706077892 */ /* 0x000fe2000f8ec0ff */
[----:B------:R-:W-:-:S03]  /*6170*/  CS2R R24, SRZ ;  /* 0x0000000000187805 */ /* 0x000fc6000001ff00 */
[----:B------:R-:W-:-:S03]  /*6180*/  UISETP.NE.AND UP1, UPT, UR7, URZ, UPT ;  /* 0x000000ff0700728c */ /* 0x000fc6000bf25270 */
[----:B------:R-:W-:Y:S08]  /*6190*/  BRA.U !UP0, `(.L_x_111) ;  /* 0x00000005085c7547 */ /* 0x000ff0000b800000 */
[----:B------:R-:W0:Y:S01]  /*61a0*/  LDCU.64 UR4, c[0x0][0x398] ;  /* 0x00007300ff0477ac */ /* 0x000e220008000a00 */
[----:B------:R-:W-:Y:S01]  /*61b0*/  CS2R R24, SRZ ;  /* 0x0000000000187805 */ /* 0x000fe2000001ff00 */
[----:B------:R-:W-:-:S04]  /*61c0*/  ULOP3.LUT UR10, UR6, 0xfffffff8, URZ, 0xc0, !UPT ;  /* 0xfffffff8060a7892 */ /* 0x000fc8000f8ec0ff */
[----:B------:R-:W-:Y:S02]  /*61d0*/  UIADD3 UR11, UPT, UPT, -UR10, URZ, URZ ;  /* 0x000000ff0a0b7290 */ /* 0x000fe4000fffe1ff */
[----:B------:R-:W-:Y:S01]  /*61e0*/  IMAD.U32 R28, RZ, RZ, UR10 ;  /* 0x0000000aff1c7e24 */ /* 0x000fe2000f8e00ff */
[----:B0-----:R-:W-:-:S04]  /*61f0*/  UIADD3 UR4, UP0, UPT, UR4, 0x60, URZ ;  /* 0x0000006004047890 */ /* 0x001fc8000ff1e0ff */
[----:B------:R-:W-:Y:S02]  /*6200*/  UIADD3.X UR5, UPT, UPT, URZ, UR5, URZ, UP0, !UPT ;  /* 0x00000005ff057290 */ /* 0x000fe400087fe4ff */
[----:B-1----:R-:W-:-:S04]  /*6210*/  IMAD.U32 R8, RZ, RZ, UR4 ;  /* 0x00000004ff087e24 */ /* 0x002fc8000f8e00ff */
[----:B------:R-:W-:-:S07]  /*6220*/  IMAD.U32 R9, RZ, RZ, UR5 ;  /* 0x00000005ff097e24 */ /* 0x000fce000f8e00ff */
.L_x_112:
[----:B------:R-:W2:Y:S01]  /*6230*/  LDG.E.CONSTANT R15, desc[UR8][R8.64+-0x50] ;  /* 0xffffb008080f7981 */ /* 0x000ea2000c1e9900 */
[----:B------:R-:W2:Y:S03]  /*6240*/  LDC.64 R12, c[0x0][0x3a0] ;  /* 0x0000e800ff0c7b82 */ /* 0x000ea60000000a00 */
[----:B------:R-:W3:Y:S04]  /*6250*/  LDG.E.64.CONSTANT R10, desc[UR8][R8.64+-0x60] ;  /* 0xffffa008080a7981 */ /* 0x000ee8000c1e9b00 */
[----:B------:R-:W4:Y:S04]  /*6260*/  LDG.E.64.CONSTANT R18, desc[UR8][R8.64+-0x58] ;  /* 0xffffa80808127981 */ /* 0x000f28000c1e9b00 */
[----:B------:R-:W5:Y:S04]  /*6270*/  LDG.E.CONSTANT R27, desc[UR8][R8.64+-0x38] ;  /* 0xffffc808081b7981 */ /* 0x000f68000c1e9900 */
[----:B------:R-:W4:Y:S01]  /*6280*/  LDG.E.CONSTANT R23, desc[UR8][R8.64+-0x20] ;  /* 0xffffe00808177981 */ /* 0x000f22000c1e9900 */
[----:B--2---:R-:W-:-:S05]  /*6290*/  IMAD.WIDE.U32 R14, R15, 0x8, R12 ;  /* 0x000000080f0e7825 */ /* 0x004fca00078e000c */
[----:B------:R-:W3:Y:S01]  /*62a0*/  LDG.E.64.CONSTANT R20, desc[UR8][R14.64] ;  /* 0x000000080e147981 */ /* 0x000ee2000c1e9b00 */
[----:B-----5:R-:W-:-:S03]  /*62b0*/  IMAD.WIDE.U32 R26, R27, 0x8, R12 ;  /* 0x000000081b1a7825 */ /* 0x020fc600078e000c */
[----:B------:R-:W2:Y:S01]  /*62c0*/  LDG.E.64.CONSTANT R14, desc[UR8][R8.64+-0x48] ;  /* 0xffffb808080e7981 */ /* 0x000ea2000c1e9b00 */
[----:B---3--:R-:W-:-:S03]  /*62d0*/  DADD R20, -R10, R20 ;  /* 0x000000000a147229 */ /* 0x008fc60000000114 */
[----:B------:R-:W2:Y:S05]  /*62e0*/  LDG.E.64.CONSTANT R10, desc[UR8][R26.64] ;  /* 0x000000081a0a7981 */ /* 0x000eaa000c1e9b00 */
[----:B----4-:R-:W-:Y:S01]  /*62f0*/  DMUL R20, R18, R20 ;  /* 0x0000001412147228 */ /* 0x010fe20000000000 */
[----:B------:R-:W3:Y:S07]  /*6300*/  LDG.E.64.CONSTANT R26, desc[UR8][R8.64+-0x18] ;  /* 0xffffe808081a7981 */ /* 0x000eee000c1e9b00 */
[----:B------:R-:W-:-:S08]  /*6310*/  DMUL R18, R20, 0.5 ;  /* 0x3fe0000014127828 */ /* 0x000fd00000000000 */
[----:B------:R-:W-:Y:S02]  /*6320*/  DFMA R24, R20, R18, R24 ;  /* 0x000000121418722b */ /* 0x000fe40000000018 */
[----:B------:R-:W4:Y:S01]  /*6330*/  LDG.E.64.CONSTANT R18, desc[UR8][R8.64+-0x40] ;  /* 0xffffc00808127981 */ /* 0x000f22000c1e9b00 */
[----:B------:R-:W-:-:S03]  /*6340*/  IMAD.WIDE.U32 R20, R23, 0x8, R12 ;  /* 0x0000000817147825 */ /* 0x000fc600078e000c */
[----:B------:R-:W5:Y:S04]  /*6350*/  LDG.E.CONSTANT R23, desc[UR8][R8.64+-0x8] ;  /* 0xfffff80808177981 */ /* 0x000f68000c1e9900 */
[----:B------:R-:W3:Y:S01]  /*6360*/  LDG.E.64.CONSTANT R20, desc[UR8][R20.64] ;  /* 0x0000000814147981 */ /* 0x000ee2000c1e9b00 */
[----:B--2---:R-:W-:-:S03]  /*6370*/  DADD R10, -R14, R10 ;  /* 0x000000000e0a7229 */ /* 0x004fc6000000010a */
[----:B------:R-:W3:Y:S05]  /*6380*/  LDG.E.64.CONSTANT R14, desc[UR8][R8.64+-0x30] ;  /* 0xffffd008080e7981 */ /* 0x000eea000c1e9b00 */
[----:B----4-:R-:W-:-:S08]  /*6390*/  DMUL R18, R18, R10 ;  /* 0x0000000a12127228 */ /* 0x010fd00000000000 */
[----:B------:R-:W-:-:S08]  /*63a0*/  DMUL R10, R18, 0.5 ;  /* 0x3fe00000120a7828 */ /* 0x000fd00000000000 */
[----:B------:R-:W-:Y:S02]  /*63b0*/  DFMA R24, R18, R10, R24 ;  /* 0x0000000a1218722b */ /* 0x000fe40000000018 */
[----:B------:R-:W2:Y:S01]  /*63c0*/  LDG.E.64.CONSTANT R10, desc[UR8][R8.64+-0x28] ;  /* 0xffffd808080a7981 */ /* 0x000ea2000c1e9b00 */
[----:B-----5:R-:W-:-:S03]  /*63d0*/  IMAD.WIDE.U32 R18, R23, 0x8, R12 ;  /* 0x0000000817127825 */ /* 0x020fc600078e000c */
[----:B------:R-:W4:Y:S04]  /*63e0*/  LDG.E.CONSTANT R23, desc[UR8][R8.64+0x10] ;  /* 0x0000100808177981 */ /* 0x000f28000c1e9900 */
[----:B------:R-:W5:Y:S01]  /*63f0*/  LDG.E.64.CONSTANT R18, desc[UR8][R18.64] ;  /* 0x0000000812127981 */ /* 0x000f62000c1e9b00 */
[----:B---3--:R-:W-:-:S03]  /*6400*/  DADD R14, -R14, R20 ;  /* 0x000000000e0e7229 */ /* 0x008fc60000000114 */
[----:B------:R-:W3:Y:S05]  /*6410*/  LDG.E.CONSTANT R21, desc[UR8][R8.64+0x28] ;  /* 0x0000280808157981 */ /* 0x000eea000c1e9900 */
[----:B--2---:R-:W-:-:S08]  /*6420*/  DMUL R14, R10, R14 ;  /* 0x0000000e0a0e7228 */ /* 0x004fd00000000000 */
[----:B------:R-:W-:-:S08]  /*6430*/  DMUL R10, R14, 0.5 ;  /* 0x3fe000000e0a7828 */ /* 0x000fd00000000000 */
[----:B------:R-:W-:Y:S02]  /*6440*/  DFMA R24, R14, R10, R24 ;  /* 0x0000000a0e18722b */ /* 0x000fe40000000018 */
[----:B------:R-:W2:Y:S01]  /*6450*/  LDG.E.64.CONSTANT R10, desc[UR8][R8.64+-0x10] ;  /* 0xfffff008080a7981 */ /* 0x000ea2000c1e9b00 */
[----:B-----5:R-:W-:Y:S01]  /*6460*/  DADD R26, -R26, R18 ;  /* 0x000000001a1a7229 */ /* 0x020fe20000000112 */
[--C-:B----4-:R-:W-:Y:S02]  /*6470*/  IMAD.WIDE.U32 R14, R23, 0x8, R12.reuse ;  /* 0x00000008170e7825 */ /* 0x110fe400078e000c */
[----:B------:R-:W4:Y:S04]  /*6480*/  LDG.E.64.CONSTANT R22, desc[UR8][R8.64] ;  /* 0x0000000808167981 */ /* 0x000f28000c1e9b00 */
[----:B------:R-:W4:Y:S01]  /*6490*/  LDG.E.64.CONSTANT R14, desc[UR8][R14.64] ;  /* 0x000000080e0e7981 */ /* 0x000f22000c1e9b00 */
[----:B---3--:R-:W-:-:S03]  /*64a0*/  IMAD.WIDE.U32 R18, R21, 0x8, R12 ;  /* 0x0000000815127825 */ /* 0x008fc600078e000c */
[----:B------:R-:W3:Y:S04]  /*64b0*/  LDG.E.CONSTANT R21, desc[UR8][R8.64+0x40] ;  /* 0x0000400808157981 */ /* 0x000ee8000c1e9900 */
[----:B------:R-:W5:Y:S01]  /*64c0*/  LDG.E.64.CONSTANT R18, desc[UR8][R18.64] ;  /* 0x0000000812127981 */ /* 0x000f62000c1e9b00 */
[----:B--2---:R-:W-:-:S08]  /*64d0*/  DMUL R26, R10, R26 ;  /* 0x0000001a0a1a7228 */ /* 0x004fd00000000000 */
[----:B------:R-:W-:-:S08]  /*64e0*/  DMUL R10, R26, 0.5 ;  /* 0x3fe000001a0a7828 */ /* 0x000fd00000000000 */
[----:B------:R-:W-:Y:S02]  /*64f0*/  DFMA R24, R26, R10, R24 ;  /* 0x0000000a1a18722b */ /* 0x000fe40000000018 */
[----:B------:R-:W2:Y:S01]  /*6500*/  LDG.E.64.CONSTANT R10, desc[UR8][R8.64+0x8] ;  /* 0x00000808080a7981 */ /* 0x000ea2000c1e9b00 */
[----:B----4-:R-:W-:-:S03]  /*6510*/  DADD R22, -R22, R14 ;  /* 0x0000000016167229 */ /* 0x010fc6000000010e */
[----:B------:R-:W5:Y:S01]  /*6520*/  LDG.E.64.CONSTANT R26, desc[UR8][R8.64+0x18] ;  /* 0x00001808081a7981 */ /* 0x000f62000c1e9b00 */
[----:B---3--:R-:W-:-:S03]  /*6530*/  IMAD.WIDE.U32 R14, R21, 0x8, R12 ;  /* 0x00000008150e7825 */ /* 0x008fc600078e000c */
[----:B------:R-:W3:Y:S04]  /*6540*/  LDG.E.64.CONSTANT R20, desc[UR8][R8.64+0x30] ;  /* 0x0000300808147981 */ /* 0x000ee8000c1e9b00 */
[----:B------:R-:W3:Y:S01]  /*6550*/  LDG.E.64.CONSTANT R14, desc[UR8][R14.64] ;  /* 0x000000080e0e7981 */ /* 0x000ee2000c1e9b00 */
[----:B--2---:R-:W-:-:S08]  /*6560*/  DMUL R22, R10, R22 ;  /* 0x000000160a167228 */ /* 0x004fd00000000000 */
[----:B------:R-:W-:-:S08]  /*6570*/  DMUL R10, R22, 0.5 ;  /* 0x3fe00000160a7828 */ /* 0x000fd00000000000 */
[----:B------:R-:W-:Y:S01]  /*6580*/  DFMA R24, R22, R10, R24 ;  /* 0x0000000a1618722b */ /* 0x000fe20000000018 */
[----:B------:R-:W2:Y:S04]  /*6590*/  LDG.E.CONSTANT R23, desc[UR8][R8.64+0x58] ;  /* 0x0000580808177981 */ /* 0x000ea8000c1e9900 */
[----:B------:R-:W4:Y:S01]  /*65a0*/  LDG.E.64.CONSTANT R10, desc[UR8][R8.64+0x20] ;  /* 0x00002008080a7981 */ /* 0x000f22000c1e9b00 */
[----:B-----5:R-:W-:-:S03]  /*65b0*/  DADD R26, -R26, R18 ;  /* 0x000000001a1a7229 */ /* 0x020fc60000000112 */
[----:B------:R-:W5:Y:S01]  /*65c0*/  LDG.E.64.CONSTANT R18, desc[UR8][R8.64+0x48] ;  /* 0x0000480808127981 */ /* 0x000f62000c1e9b00 */
[----:B--2---:R-:W-:-:S04]  /*65d0*/  IMAD.WIDE.U32 R12, R23, 0x8, R12 ;  /* 0x00000008170c7825 */ /* 0x004fc800078e000c */
[----:B----4-:R-:W-:Y:S02]  /*65e0*/  DMUL R26, R10, R26 ;  /* 0x0000001a0a1a7228 */ /* 0x010fe40000000000 */
[----:B------:R-:W5:Y:S04]  /*65f0*/  LDG.E.64.CONSTANT R12, desc[UR8][R12.64] ;  /* 0x000000080c0c7981 */ /* 0x000f68000c1e9b00 */
[----:B------:R-:W2:Y:S01]  /*6600*/  LDG.E.64.CONSTANT R10, desc[UR8][R8.64+0x38] ;  /* 0x00003808080a7981 */ /* 0x000ea2000c1e9b00 */
[----:B---3--:R-:W-:-:S03]  /*6610*/  DADD R22, -R20, R14 ;  /* 0x0000000014167229 */ /* 0x008fc6000000010e */
[----:B------:R0:W3:Y:S01]  /*6620*/  LDG.E.64.CONSTANT R20, desc[UR8][R8.64+0x50] ;  /* 0x0000500808147981 */ /* 0x0000e2000c1e9b00 */
[----:B------:R-:W-:Y:S01]  /*6630*/  DMUL R14, R26, 0.5 ;  /* 0x3fe000001a0e7828 */ /* 0x000fe20000000000 */
[----:B------:R-:W-:-:S07]  /*6640*/  UIADD3 UR11, UPT, UPT, UR11, 0x8, URZ ;  /* 0x000000080b0b7890 */ /* 0x000fce000fffe0ff */
[----:B------:R-:W-:Y:S01]  /*6650*/  DFMA R14, R26, R14, R24 ;  /* 0x0000000e1a0e722b */ /* 0x000fe20000000018 */
[----:B------:R-:W-:Y:S01]  /*6660*/  UISETP.NE.AND UP0, UPT, UR11, URZ, UPT ;  /* 0x000000ff0b00728c */ /* 0x000fe2000bf05270 */
[----:B0-----:R-:W-:-:S05]  /*6670*/  IADD3 R8, P1, PT, R8, 0xc0, RZ ;  /* 0x000000c008087810 */ /* 0x001fca0007f3e0ff */
[----:B------:R-:W-:Y:S01]  /*6680*/  IMAD.X R9, RZ, RZ, R9, P1 ;  /* 0x000000ffff097224 */ /* 0x000fe200008e0609 */
[----:B-----5:R-:W-:Y:S02]  /*6690*/  DADD R18, -R18, R12 ;  /* 0x0000000012127229 */ /* 0x020fe4000000010c */
[----:B--2---:R-:W-:-:S06]  /*66a0*/  DMUL R10, R10, R22 ;  /* 0x000000160a0a7228 */ /* 0x004fcc0000000000 */
[----:B---3--:R-:W-:Y:S02]  /*66b0*/  DMUL R18, R20, R18 ;  /* 0x0000001214127228 */ /* 0x008fe40000000000 */
[----:B------:R-:W-:-:S06]  /*66c0*/  DMUL R20, R10, 0.5 ;  /* 0x3fe000000a147828 */ /* 0x000fcc0000000000 */
[----:B------:R-:W-:Y:S02]  /*66d0*/  DMUL R24, R18, 0.5 ;  /* 0x3fe0000012187828 */ /* 0x000fe40000000000 */
[----:B------:R-:W-:-:S08]  /*66e0*/  DFMA R14, R10, R20, R14 ;  /* 0x000000140a0e722b */ /* 0x000fd0000000000e */
[----:B------:R-:W-:Y:S01]  /*66f0*/  DFMA R24, R18, R24, R14 ;  /* 0x000000181218722b */ /* 0x000fe2000000000e */
[----:B------:R-:W-:Y:S10]  /*6700*/  BRA.U UP0, `(.L_x_112) ;  /* 0xfffffff900c87547 */ /* 0x000ff4000b83ffff */
.L_x_111:
[----:B------:R-:W-:Y:S05]  /*6710*/  BRA.U !UP1, `(.L_x_110) ;  /* 0x0000000509507547 */ /* 0x000fea000b800000 */
[----:B------:R-:W-:Y:S02]  /*6720*/  UISETP.GE.U32.AND UP0, UPT, UR7, 0x4, UPT ;  /* 0x000000040700788c */ /* 0x000fe4000bf06070 */
[----:B------:R-:W-:-:S04]  /*6730*/  ULOP3.LUT UR5, UR6, 0x3, URZ, 0xc0, !UPT ;  /* 0x0000000306057892 */ /* 0x000fc8000f8ec0ff */
[----:B------:R-:W-:-:S03]  /*6740*/  UISETP.NE.AND UP1, UPT, UR5, URZ, UPT ;  /* 0x000000ff0500728c */ /* 0x000fc6000bf25270 */
[----:B------:R-:W-:Y:S08]  /*6750*/  BRA.U !UP0, `(.L_x_113) ;  /* 0x0000000108a07547 */ /* 0x000ff0000b800000 */
[----:B-1----:R-:W0:Y:S08]  /*6760*/  LDC.64 R26, c[0x0][0x398] ;  /* 0x0000e600ff1a7b82 */ /* 0x002e300000000a00 */
[----:B------:R-:W1:Y:S01]  /*6770*/  LDC.64 R18, c[0x0][0x3a0] ;  /* 0x0000e800ff127b82 */ /* 0x000e620000000a00 */
[----:B0-----:R-:W-:-:S05]  /*6780*/  IMAD.WIDE.U32 R26, R28, 0x18, R26 ;  /* 0x000000181c1a7825 */ /* 0x001fca00078e001a */
[----:B------:R-:W1:Y:S04]  /*6790*/  LDG.E.CONSTANT R23, desc[UR8][R26.64+0x10] ;  /* 0x000010081a177981 */ /* 0x000e68000c1e9900 */
[----:B------:R-:W2:Y:S04]  /*67a0*/  LDG.E.CONSTANT R21, desc[UR8][R26.64+0x28] ;  /* 0x000028081a157981 */ /* 0x000ea8000c1e9900 */
[----:B------:R-:W3:Y:S04]  /*67b0*/  LDG.E.64.CONSTANT R14, desc[UR8][R26.64] ;  /* 0x000000081a0e7981 */ /* 0x000ee8000c1e9b00 */
[----:B------:R-:W4:Y:S01]  /*67c0*/  LDG.E.64.CONSTANT R12, desc[UR8][R26.64+0x18] ;  /* 0x000018081a0c7981 */ /* 0x000f22000c1e9b00 */
[----:B-1----:R-:W-:-:S05]  /*67d0*/  IMAD.WIDE.U32 R22, R23, 0x8, R18 ;  /* 0x0000000817167825 */ /* 0x002fca00078e0012 */
[----:B------:R-:W3:Y:S01]  /*67e0*/  LDG.E.64.CONSTANT R8, desc[UR8][R22.64] ;  /* 0x0000000816087981 */ /* 0x000ee2000c1e9b00 */
[----:B--2---:R-:W-:-:S05]  /*67f0*/  IMAD.WIDE.U32 R20, R21, 0x8, R18 ;  /* 0x0000000815147825 */ /* 0x004fca00078e0012 */
[----:B------:R-:W4:Y:S04]  /*6800*/  LDG.E.64.CONSTANT R10, desc[UR8][R20.64] ;  /* 0x00000008140a7981 */ /* 0x000f28000c1e9b00 */
[----:B------:R-:W2:Y:S04]  /*6810*/  LDG.E.CONSTANT R23, desc[UR8][R26.64+0x40] ;  /* 0x000040081a177981 */ /* 0x000ea8000c1e9900 */
[----:B------:R-:W5:Y:S01]  /*6820*/  LDG.E.64.CONSTANT R20, desc[UR8][R26.64+0x20] ;  /* 0x000020081a147981 */ /* 0x000f62000c1e9b00 */
[----:B---3--:R-:W-:-:S03]  /*6830*/  DADD R8, -R14, R8 ;  /* 0x000000000e087229 */ /* 0x008fc60000000108 */
[----:B------:R-:W3:Y:S01]  /*6840*/  LDG.E.64.CONSTANT R14, desc[UR8][R26.64+0x8] ;  /* 0x000008081a0e7981 */ /* 0x000ee2000c1e9b00 */
[----:B----4-:R-:W-:Y:S01]  /*6850*/  DADD R10, -R12, R10 ;  /* 0x000000000c0a7229 */ /* 0x010fe2000000010a */
[----:B--2---:R-:W-:Y:S02]  /*6860*/  IMAD.WIDE.U32 R12, R23, 0x8, R18 ;  /* 0x00000008170c7825 */ /* 0x004fe400078e0012 */
[----:B------:R-:W2:Y:S04]  /*6870*/  LDG.E.64.CONSTANT R22, desc[UR8][R26.64+0x50] ;  /* 0x000050081a167981 */ /* 0x000ea8000c1e9b00 */
[----:B------:R-:W4:Y:S01]  /*6880*/  LDG.E.64.CONSTANT R12, desc[UR8][R12.64] ;  /* 0x000000080c0c7981 */ /* 0x000f22000c1e9b00 */
[----:B-----5:R-:W-:-:S03]  /*6890*/  DMUL R10, R20, R10 ;  /* 0x0000000a140a7228 */ /* 0x020fc60000000000 */
[----:B------:R-:W5:Y:S01]  /*68a0*/  LDG.E.CONSTANT R21, desc[UR8][R26.64+0x58] ;  /* 0x000058081a157981 */ /* 0x000f62000c1e9900 */
[----:B---3--:R-:W-:-:S03]  /*68b0*/  DMUL R8, R14, R8 ;  /* 0x000000080e087228 */ /* 0x008fc60000000000 */
[----:B------:R-:W4:Y:S01]  /*68c0*/  LDG.E.64.CONSTANT R14, desc[UR8][R26.64+0x30] ;  /* 0x000030081a0e7981 */ /* 0x000f22000c1e9b00 */
[----:B-----5:R-:W-:-:S03]  /*68d0*/  IMAD.WIDE.U32 R18, R21, 0x8, R18 ;  /* 0x0000000815127825 */ /* 0x020fc600078e0012 */
[----:B------:R-:W3:Y:S04]  /*68e0*/  LDG.E.64.CONSTANT R20, desc[UR8][R26.64+0x48] ;  /* 0x000048081a147981 */ /* 0x000ee8000c1e9b00 */
[----:B------:R-:W3:Y:S01]  /*68f0*/  LDG.E.64.CONSTANT R18, desc[UR8][R18.64] ;  /* 0x0000000812127981 */ /* 0x000ee2000c1e9b00 */
[----:B----4-:R-:W-:-:S03]  /*6900*/  DADD R12, -R14, R12 ;  /* 0x000000000e0c7229 */ /* 0x010fc6000000010c */
[----:B------:R-:W4:Y:S01]  /*6910*/  LDG.E.64.CONSTANT R14, desc[UR8][R26.64+0x38] ;  /* 0x000038081a0e7981 */ /* 0x000f22000c1e9b00 */
[----:B---3--:R-:W-:-:S08]  /*6920*/  DADD R20, -R20, R18 ;  /* 0x0000000014147229 */ /* 0x008fd00000000112 */
[----:B--2---:R-:W-:Y:S01]  /*6930*/  DMUL R22, R22, R20 ;  /* 0x0000001416167228 */ /* 0x004fe20000000000 */
[----:B------:R-:W-:Y:S01]  /*6940*/  VIADD R28, R28, 0x4 ;  /* 0x000000041c1c7836 */ /* 0x000fe20000000000 */
[----:B----4-:R-:W-:Y:S02]  /*6950*/  DMUL R14, R14, R12 ;  /* 0x0000000c0e0e7228 */ /* 0x010fe40000000000 */
[----:B------:R-:W-:-:S08]  /*6960*/  DMUL R12, R8, 0.5 ;  /* 0x3fe00000080c7828 */ /* 0x000fd00000000000 */
[----:B------:R-:W-:Y:S02]  /*6970*/  DFMA R12, R8, R12, R24 ;  /* 0x0000000c080c722b */ /* 0x000fe40000000018 */
[----:B------:R-:W-:Y:S02]  /*6980*/  DMUL R8, R10, 0.5 ;  /* 0x3fe000000a087828 */ /* 0x000fe40000000000 */
[----:B------:R-:W-:-:S06]  /*6990*/  DMUL R20, R14, 0.5 ;  /* 0x3fe000000e147828 */ /* 0x000fcc0000000000 */
[----:B------:R-:W-:Y:S02]  /*69a0*/  DFMA R8, R10, R8, R12 ;  /* 0x000000080a08722b */ /* 0x000fe4000000000c */
[----:B------:R-:W-:-:S06]  /*69b0*/  DMUL R24, R22, 0.5 ;  /* 0x3fe0000016187828 */ /* 0x000fcc0000000000 */
[----:B------:R-:W-:-:S08]  /*69c0*/  DFMA R8, R14, R20, R8 ;  /* 0x000000140e08722b */ /* 0x000fd00000000008 */
[----:B------:R-:W-:-:S11]  /*69d0*/  DFMA R24, R22, R24, R8 ;  /* 0x000000181618722b */ /* 0x000fd60000000008 */
.L_x_113:
[----:B------:R-:W-:Y:S05]  /*69e0*/  BRA.U !UP1, `(.L_x_110) ;  /* 0x00000001099c7547 */ /* 0x000fea000b800000 */
[----:B------:R-:W-:Y:S02]  /*69f0*/  UISETP.NE.AND UP0, UPT, UR5, 0x1, UPT ;  /* 0x000000010500788c */ /* 0x000fe4000bf05270 */
[----:B------:R-:W-:-:S04]  /*6a00*/  ULOP3.LUT UR4, UR6, 0x1, URZ, 0xc0, !UPT ;  /* 0x0000000106047892 */ /* 0x000fc8000f8ec0ff */
[----:B------:R-:W-:-:S03]  /*6a10*/  UISETP.NE.U32.AND UP1, UPT, UR4, 0x1, UPT ;  /* 0x000000010400788c */ /* 0x000fc6000bf25070 */
[----:B------:R-:W-:Y:S08]  /*6a20*/  BRA.U !UP0, `(.L_x_114) ;  /* 0x0000000108587547 */ /* 0x000ff0000b800000 */
[----:B------:R-:W0:Y:S08]  /*6a30*/  LDC.64 R22, c[0x0][0x398] ;  /* 0x0000e600ff167b82 */ /* 0x000e300000000a00 */
[----:B------:R-:W2:Y:S01]  /*6a40*/  LDC.64 R10, c[0x0][0x3a0] ;  /* 0x0000e800ff0a7b82 */ /* 0x000ea20000000a00 */
[----:B0-----:R-:W-:-:S05]  /*6a50*/  IMAD.WIDE.U32 R22, R28, 0x18, R22 ;  /* 0x000000181c167825 */ /* 0x001fca00078e0016 */
[----:B-1----:R-:W2:Y:S04]  /*6a60*/  LDG.E.CONSTANT R27, desc[UR8][R22.64+0x10] ;  /* 0x00001008161b7981 */ /* 0x002ea8000c1e9900 */
[----:B------:R-:W3:Y:S04]  /*6a70*/  LDG.E.CONSTANT R13, desc[UR8][R22.64+0x28] ;  /* 0x00002808160d7981 */ /* 0x000ee8000c1e9900 */
[----:B------:R-:W4:Y:S04]  /*6a80*/  LDG.E.64.CONSTANT R20, desc[UR8][R22.64] ;  /* 0x0000000816147981 */ /* 0x000f28000c1e9b00 */
[----:B------:R-:W5:Y:S04]  /*6a90*/  LDG.E.64.CONSTANT R14, desc[UR8][R22.64+0x8] ;  /* 0x00000808160e7981 */ /* 0x000f68000c1e9b00 */
[----:B------:R-:W5:Y:S01]  /*6aa0*/  LDG.E.64.CONSTANT R18, desc[UR8][R22.64+0x20] ;  /* 0x0000200816127981 */ /* 0x000f62000c1e9b00 */
[----:B--2---:R-:W-:-:S04]  /*6ab0*/  IMAD.WIDE.U32 R26, R27, 0x8, R10 ;  /* 0x000000081b1a7825 */ /* 0x004fc800078e000a */
[----:B---3--:R-:W-:Y:S01]  /*6ac0*/  IMAD.WIDE.U32 R12, R13, 0x8, R10 ;  /* 0x000000080d0c7825 */ /* 0x008fe200078e000a */
[----:B------:R-:W4:Y:S04]  /*6ad0*/  LDG.E.64.CONSTANT R8, desc[UR8][R26.64] ;  /* 0x000000081a087981 */ /* 0x000f28000c1e9b00 */
[----:B------:R-:W2:Y:S04]  /*6ae0*/  LDG.E.64.CONSTANT R10, desc[UR8][R22.64+0x18] ;  /* 0x00001808160a7981 */ /* 0x000ea8000c1e9b00 */
[----:B------:R-:W2:Y:S01]  /*6af0*/  LDG.E.64.CONSTANT R12, desc[UR8][R12.64] ;  /* 0x000000080c0c7981 */ /* 0x000ea2000c1e9b00 */
[----:B------:R-:W-:Y:S01]  /*6b00*/  IADD3 R28, PT, PT, R28, 0x2, RZ ;  /* 0x000000021c1c7810 */ /* 0x000fe20007ffe0ff */
[----:B----4-:R-:W-:-:S02]  /*6b10*/  DADD R8, -R20, R8 ;  /* 0x0000000014087229 */ /* 0x010fc40000000108 */
[----:B--2---:R-:W-:-:S06]  /*6b20*/  DADD R10, -R10, R12 ;  /* 0x000000000a0a7229 */ /* 0x004fcc000000010c */
[----:B-----5:R-:W-:Y:S02]  /*6b30*/  DMUL R8, R14, R8 ;  /* 0x000000080e087228 */ /* 0x020fe40000000000 */
[----:B------:R-:W-:-:S06]  /*6b40*/  DMUL R18, R18, R10 ;  /* 0x0000000a12127228 */ /* 0x000fcc0000000000 */
[----:B------:R-:W-:Y:S02]  /*6b50*/  DMUL R10, R8, 0.5 ;  /* 0x3fe00000080a7828 */ /* 0x000fe40000000000 */
[----:B------:R-:W-:-:S06]  /*6b60*/  DMUL R14, R18, 0.5 ;  /* 0x3fe00000120e7828 */ /* 0x000fcc0000000000 */
[----:B------:R-:W-:-:S08]  /*6b70*/  DFMA R10, R8, R10, R24 ;  /* 0x0000000a080a722b */ /* 0x000fd00000000018 */
[----:B------:R-:W-:-:S11]  /*6b80*/  DFMA R24, R18, R14, R10 ;  /* 0x0000000e1218722b */ /* 0x000fd6000000000a */
.L_x_114:
[----:B------:R-:W-:Y:S05]  /*6b90*/  BRA.U UP1, `(.L_x_110) ;  /* 0x0000000101307547 */ /* 0x000fea000b800000 */
[----:B-1----:R-:W0:Y:S08]  /*6ba0*/  LDC.64 R8, c[0x0][0x398] ;  /* 0x0000e600ff087b82 */ /* 0x002e300000000a00 */
[----:B------:R-:W1:Y:S01]  /*6bb0*/  LDC.64 R12, c[0x0][0x3a0] ;  /* 0x0000e800ff0c7b82 */ /* 0x000e620000000a00 */
[----:B0-----:R-:W-:-:S05]  /*6bc0*/  IMAD.WIDE.U32 R28, R28, 0x18, R8 ;  /* 0x000000181c1c7825 */ /* 0x001fca00078e0008 */
[----:B------:R-:W1:Y:S04]  /*6bd0*/  LDG.E.CONSTANT R9, desc[UR8][R28.64+0x10] ;  /* 0x000010081c097981 */ /* 0x000e68000c1e9900 */
[----:B------:R-:W2:Y:S01]  /*6be0*/  LDG.E.64.CONSTANT R10, desc[UR8][R28.64+0x8] ;  /* 0x000008081c0a7981 */ /* 0x000ea2000c1e9b00 */
[----:B-1----:R-:W-:-:S03]  /*6bf0*/  IMAD.WIDE.U32 R12, R9, 0x8, R12 ;  /* 0x00000008090c7825 */ /* 0x002fc600078e000c */
[----:B------:R-:W3:Y:S04]  /*6c00*/  LDG.E.64.CONSTANT R8, desc[UR8][R28.64] ;  /* 0x000000081c087981 */ /* 0x000ee8000c1e9b00 */
[----:B------:R-:W3:Y:S02]  /*6c10*/  LDG.E.64.CONSTANT R12, desc[UR8][R12.64] ;  /* 0x000000080c0c7981 */ /* 0x000ee4000c1e9b00 */
[----:B---3--:R-:W-:-:S08]  /*6c20*/  DADD R8, -R8, R12 ;  /* 0x0000000008087229 */ /* 0x008fd0000000010c */
[----:B--2---:R-:W-:-:S08]  /*6c30*/  DMUL R8, R10, R8 ;  /* 0x000000080a087228 */ /* 0x004fd00000000000 */
[----:B------:R-:W-:-:S08]  /*6c40*/  DMUL R10, R8, 0.5 ;  /* 0x3fe00000080a7828 */ /* 0x000fd00000000000 */
[----:B------:R-:W-:-:S11]  /*6c50*/  DFMA R24, R8, R10, R24 ;  /* 0x0000000a0818722b */ /* 0x000fd60000000018 */
.L_x_110:
[----:B------:R-:W0:Y:S01]  /*6c60*/  LDCU.64 UR4, c[0x0][0x3d0] ;  /* 0x00007a00ff0477ac */ /* 0x000e220008000a00 */
[----:B-12---:R-:W1:Y:S01]  /*6c70*/  LDC.64 R8, c[0x0][0x3a8] ;  /* 0x0000ea00ff087b82 */ /* 0x006e620000000a00 */
[----:B------:R-:W-:-:S08]  /*6c80*/  DADD R6, -R6, R16 ;  /* 0x0000000006067229 */ /* 0x000fd00000000110 */
[----:B------:R-:W-:-:S08]  /*6c90*/  DADD R6, R6, R24 ;  /* 0x0000000006067229 */ /* 0x000fd00000000018 */
[----:B0-----:R-:W-:-:S07]  /*6ca0*/  DADD R6, R6, UR4 ;  /* 0x0000000406067e29 */ /* 0x001fce0008000000 */
[----:B-1----:R0:W-:Y:S01]  /*6cb0*/  STG.E.64 desc[UR8][R8.64], R6 ;  /* 0x0000000608007986 */ /* 0x0021e2000c101b08 */
[----:B------:R-:W-:Y:S05]  /*6cc0*/  @!P0 BRA `(.L_x_115) ;  /* 0x0000000400288947 */ /* 0x000fea0003800000 */
[C---:B0-----:R-:W-:Y:S01]  /*6cd0*/  VIADD R6, R4.reuse, 0xffffffff ;  /* 0xffffffff04067836 */ /* 0x041fe20000000000 */
[----:B------:R-:W-:Y:S01]  /*6ce0*/  LOP3.LUT R29, R4, 0x7, RZ, 0xc0, !PT ;  /* 0x00000007041d7812 */ /* 0x000fe200078ec0ff */
[----:B------:R-:W-:-:S03]  /*6cf0*/  IMAD.MOV.U32 R13, RZ, RZ, RZ ;  /* 0x000000ffff0d7224 */ /* 0x000fc600078e00ff */
[----:B------:R-:W-:Y:S02]  /*6d00*/  ISETP.GE.U32.AND P0, PT, R6, 0x7, PT ;  /* 0x000000070600780c */ /* 0x000fe40003f06070 */
[----:B------:R-:W-:-:S11]  /*6d10*/  ISETP.NE.AND P2, PT, R29, RZ, PT ;  /* 0x000000ff1d00720c */ /* 0x000fd60003f45270 */
[----:B------:R-:W-:Y:S05]  /*6d20*/  @!P0 BRA `(.L_x_116) ;  /* 0x0000000000848947 */ /* 0x000fea0003800000 */
[----:B------:R-:W0:Y:S01]  /*6d30*/  LDCU.64 UR4, c[0x0][0x3b0] ;  /* 0x00007600ff0477ac */ /* 0x000e220008000a00 */
[----:B------:R-:W-:Y:S01]  /*6d40*/  LOP3.LUT R13, R4, 0xfffffff8, RZ, 0xc0, !PT ;  /* 0xfffffff8040d7812 */ /* 0x000fe200078ec0ff */
[----:B------:R-:W-:-:S04]  /*6d50*/  IMAD R2, R0, 0x8, R5 ;  /* 0x0000000800027824 */ /* 0x000fc800078e0205 */
[----:B------:R-:W-:Y:S02]  /*6d60*/  VIADD R26, R2, 0x20 ;  /* 0x00000020021a7836 */ /* 0x000fe40000000000 */
[----:B------:R-:W-:Y:S01]  /*6d70*/  IMAD.MOV R12, RZ, RZ, -R13 ;  /* 0x000000ffff0c7224 */ /* 0x000fe200078e0a0d */
[----:B0-----:R-:W-:-:S04]  /*6d80*/  UIADD3 UR4, UP0, UPT, UR4, 0x20, URZ ;  /* 0x0000002004047890 */ /* 0x001fc8000ff1e0ff */
[----:B------:R-:W-:Y:S02]  /*6d90*/  UIADD3.X UR5, UPT, UPT, URZ, UR5, URZ, UP0, !UPT ;  /* 0x00000005ff057290 */ /* 0x000fe400087fe4ff */
[----:B------:R-:W-:-:S04]  /*6da0*/  IMAD.U32 R27, RZ, RZ, UR4 ;  /* 0x00000004ff1b7e24 */ /* 0x000fc8000f8e00ff */
[----:B------:R-:W-:-:S07]  /*6db0*/  IMAD.U32 R28, RZ, RZ, UR5 ;  /* 0x00000005ff1c7e24 */ /* 0x000fce000f8e00ff */
.L_x_117:
[----:B0-----:R-:W0:Y:S01]  /*6dc0*/  LDS.64 R24, [R26+-0x20] ;  /* 0xffffe0001a187984 */ /* 0x001e220000000a00 */
[----:B------:R-:W-:Y:S01]  /*6dd0*/  IMAD.MOV.U32 R6, RZ, RZ, R27 ;  /* 0x000000ffff067224 */ /* 0x000fe200078e001b */
[----:B------:R-:W-:Y:S01]  /*6de0*/  MOV R7, R28 ;  /* 0x0000001c00077202 */ /* 0x000fe20000000f00 */
[----:B------:R-:W-:Y:S01]  /*6df0*/  VIADD R12, R12, 0x8 ;  /* 0x000000080c0c7836 */ /* 0x000fe20000000000 */
[----:B------:R-:W1:Y:S02]  /*6e00*/  LDS.64 R8, [R26+-0x18] ;  /* 0xffffe8001a087984 */ /* 0x000e640000000a00 */
[----:B------:R-:W-:Y:S02]  /*6e10*/  IADD3 R27, P1, PT, R6, 0x40, RZ ;  /* 0x00000040061b7810 */ /* 0x000fe40007f3e0ff */
[----:B------:R-:W2:Y:S01]  /*6e20*/  LDS.64 R10, [R26+-0x10] ;  /* 0xfffff0001a0a7984 */ /* 0x000ea20000000a00 */
[----:B------:R-:W-:Y:S02]  /*6e30*/  ISETP.NE.AND P0, PT, R12, RZ, PT ;  /* 0x000000ff0c00720c */ /* 0x000fe40003f05270 */
[----:B------:R-:W-:Y:S01]  /*6e40*/  IMAD.X R28, RZ, RZ, R7, P1 ;  /* 0x000000ffff1c7224 */ /* 0x000fe200008e0607 */
[----:B------:R-:W3:Y:S04]  /*6e50*/  LDS.64 R14, [R26+-0x8] ;  /* 0xfffff8001a0e7984 */ /* 0x000ee80000000a00 */
[----:B------:R-:W4:Y:S04]  /*6e60*/  LDS.64 R16, [R26] ;  /* 0x000000001a107984 */ /* 0x000f280000000a00 */
[----:B------:R-:W5:Y:S04]  /*6e70*/  LDS.64 R18, [R26+0x8] ;  /* 0x000008001a127984 */ /* 0x000f680000000a00 */
[----:B------:R-:W5:Y:S04]  /*6e80*/  LDS.64 R20, [R26+0x10] ;  /* 0x000010001a147984 */ /* 0x000f680000000a00 */
[----:B------:R0:W5:Y:S02]  /*6e90*/  LDS.64 R22, [R26+0x18] ;  /* 0x000018001a167984 */ /* 0x0001640000000a00 */
[----:B0-----:R-:W-:-:S02]  /*6ea0*/  VIADD R26, R26, 0x40 ;  /* 0x000000401a1a7836 */ /* 0x001fc40000000000 */
[----:B------:R0:W-:Y:S04]  /*6eb0*/  STG.E.64 desc[UR8][R6.64+-0x20], R24 ;  /* 0xffffe01806007986 */ /* 0x0001e8000c101b08 */
[----:B-1----:R0:W-:Y:S04]  /*6ec0*/  STG.E.64 desc[UR8][R6.64+-0x18], R8 ;  /* 0xffffe80806007986 */ /* 0x0021e8000c101b08 */
[----:B--2---:R0:W-:Y:S04]  /*6ed0*/  STG.E.64 desc[UR8][R6.64+-0x10], R10 ;  /* 0xfffff00a06007986 */ /* 0x0041e8000c101b08 */
[----:B---3--:R0:W-:Y:S04]  /*6ee0*/  STG.E.64 desc[UR8][R6.64+-0x8], R14 ;  /* 0xfffff80e06007986 */ /* 0x0081e8000c101b08 */
[----:B----4-:R0:W-:Y:S04]  /*6ef0*/  STG.E.64 desc[UR8][R6.64], R16 ;  /* 0x0000001006007986 */ /* 0x0101e8000c101b08 */
[----:B-----5:R0:W-:Y:S04]  /*6f00*/  STG.E.64 desc[UR8][R6.64+0x8], R18 ;  /* 0x0000081206007986 */ /* 0x0201e8000c101b08 */
[----:B------:R0:W-:Y:S04]  /*6f10*/  STG.E.64 desc[UR8][R6.64+0x10], R20 ;  /* 0x0000101406007986 */ /* 0x0001e8000c101b08 */
[----:B------:R0:W-:Y:S01]  /*6f20*/  STG.E.64 desc[UR8][R6.64+0x18], R22 ;  /* 0x0000181606007986 */ /* 0x0001e2000c101b08 */
[----:B------:R-:W-:Y:S05]  /*6f30*/  @P0 BRA `(.L_x_117) ;  /* 0xfffffffc00a00947 */ /* 0x000fea000383ffff */
.L_x_116:
[----:B------:R-:W-:Y:S05]  /*6f40*/  @!P2 BRA `(.L_x_115) ;  /* 0x000000000088a947 */ /* 0x000fea0003800000 */
[----:B------:R-:W-:Y:S02]  /*6f50*/  ISETP.GE.U32.AND P0, PT, R29, 0x4, PT ;  /* 0x000000041d00780c */ /* 0x000fe40003f06070 */
[----:B0-----:R-:W-:-:S04]  /*6f60*/  LOP3.LUT R18, R4, 0x3, RZ, 0xc0, !PT ;  /* 0x0000000304127812 */ /* 0x001fc800078ec0ff */
[----:B------:R-:W-:-:S07]  /*6f70*/  ISETP.NE.AND P1, PT, R18, RZ, PT ;  /* 0x000000ff1200720c */ /* 0x000fce0003f25270 */
[----:B------:R-:W-:Y:S06]  /*6f80*/  @!P0 BRA `(.L_x_118) ;  /* 0x0000000000308947 */ /* 0x000fec0003800000 */
[C---:B------:R-:W-:Y:S01]  /*6f90*/  IMAD R12, R13.reuse, 0x8, R2 ;  /* 0x000000080d0c7824 */ /* 0x040fe200078e0202 */
[----:B------:R-:W0:Y:S04]  /*6fa0*/  LDC.64 R8, c[0x0][0x3b0] ;  /* 0x0000ec00ff087b82 */ /* 0x000e280000000a00 */
[----:B------:R-:W1:Y:S04]  /*6fb0*/  LDS.64 R6, [R12] ;  /* 0x000000000c067984 */ /* 0x000e680000000a00 */
[----:B------:R-:W2:Y:S04]  /*6fc0*/  LDS.64 R10, [R12+0x8] ;  /* 0x000008000c0a7984 */ /* 0x000ea80000000a00 */
[----:B------:R-:W3:Y:S04]  /*6fd0*/  LDS.64 R14, [R12+0x10] ;  /* 0x000010000c0e7984 */ /* 0x000ee80000000a00 */
[----:B------:R-:W4:Y:S01]  /*6fe0*/  LDS.64 R16, [R12+0x18] ;  /* 0x000018000c107984 */ /* 0x000f220000000a00 */
[----:B0-----:R-:W-:-:S04]  /*6ff0*/  IMAD.WIDE.U32 R8, R13, 0x8, R8 ;  /* 0x000000080d087825 */ /* 0x001fc800078e0008 */
[----:B------:R-:W-:Y:S01]  /*7000*/  VIADD R13, R13, 0x4 ;  /* 0x000000040d0d7836 */ /* 0x000fe20000000000 */
[----:B-1----:R0:W-:Y:S04]  /*7010*/  STG.E.64 desc[UR8][R8.64], R6 ;  /* 0x0000000608007986 */ /* 0x0021e8000c101b08 */
[----:B--2---:R0:W-:Y:S04]  /*7020*/  STG.E.64 desc[UR8][R8.64+0x8], R10 ;  /* 0x0000080a08007986 */ /* 0x0041e8000c101b08 */
[----:B---3--:R0:W-:Y:S04]  /*7030*/  STG.E.64 desc[UR8][R8.64+0x10], R14 ;  /* 0x0000100e08007986 */ /* 0x0081e8000c101b08 */
[----:B----4-:R0:W-:Y:S02]  /*7040*/  STG.E.64 desc[UR8][R8.64+0x18], R16 ;  /* 0x0000181008007986 */ /* 0x0101e4000c101b08 */
.L_x_118:
[----:B------:R-:W-:Y:S05]  /*7050*/  @!P1 BRA `(.L_x_115) ;  /* 0x0000000000449947 */ /* 0x000fea0003800000 */
[----:B------:R-:W-:Y:S02]  /*7060*/  ISETP.NE.AND P0, PT, R18, 0x1, PT ;  /* 0x000000011200780c */ /* 0x000fe40003f05270 */
[----:B0-----:R-:W-:-:S04]  /*7070*/  LOP3.LUT R6, R4, 0x1, RZ, 0xc0, !PT ;  /* 0x0000000104067812 */ /* 0x001fc800078ec0ff */
[----:B------:R-:W-:-:S07]  /*7080*/  ISETP.NE.U32.AND P1, PT, R6, 0x1, PT ;  /* 0x000000010600780c */ /* 0x000fce0003f25070 */
[----:B------:R-:W-:Y:S06]  /*7090*/  @!P0 BRA `(.L_x_119) ;  /* 0x0000000000208947 */ /* 0x000fec0003800000 */
[C---:B------:R-:W-:Y:S01]  /*70a0*/  IMAD R12, R13.reuse, 0x8, R2 ;  /* 0x000000080d0c7824 */ /* 0x040fe200078e0202 */
[----:B------:R-:W0:Y:S04]  /*70b0*/  LDC.64 R8, c[0x0][0x3b0] ;  /* 0x0000ec00ff087b82 */ /* 0x000e280000000a00 */
[----:B------:R-:W1:Y:S04]  /*70c0*/  LDS.64 R6, [R12] ;  /* 0x000000000c067984 */ /* 0x000e680000000a00 */
[----:B------:R-:W2:Y:S01]  /*70d0*/  LDS.64 R10, [R12+0x8] ;  /* 0x000008000c0a7984 */ /* 0x000ea20000000a00 */
[----:B0-----:R-:W-:-:S04]  /*70e0*/  IMAD.WIDE.U32 R8, R13, 0x8, R8 ;  /* 0x000000080d087825 */ /* 0x001fc800078e0008 */
[----:B------:R-:W-:Y:S01]  /*70f0*/  VIADD R13, R13, 0x2 ;  /* 0x000000020d0d7836 */ /* 0x000fe20000000000 */
[----:B-1----:R0:W-:Y:S04]  /*7100*/  STG.E.64 desc[UR8][R8.64], R6 ;  /* 0x0000000608007986 */ /* 0x0021e8000c101b08 */
[----:B--2---:R0:W-:Y:S02]  /*7110*/  STG.E.64 desc[UR8][R8.64+0x8], R10 ;  /* 0x0000080a08007986 */ /* 0x0041e4000c101b08 */
.L_x_119:
[C---:B0-----:R-:W-:Y:S01]  /*7120*/  @!P1 IMAD R6, R13.reuse, 0x8, R2 ;  /* 0x000000080d069824 */ /* 0x041fe200078e0202 */
[----:B------:R-:W0:Y:S05]  /*7130*/  @!P1 LDC.64 R8, c[0x0][0x3b0] ;  /* 0x0000ec00ff089b82 */ /* 0x000e2a0000000a00 */
[----:B------:R-:W1:Y:S01]  /*7140*/  @!P1 LDS.64 R6, [R6] ;  /* 0x0000000006069984 */ /* 0x000e620000000a00 */
[----:B0-----:R-:W-:-:S05]  /*7150*/  @!P1 IMAD.WIDE.U32 R8, R13, 0x8, R8 ;  /* 0x000000080d089825 */ /* 0x001fca00078e0008 */
[----:B-1----:R1:W-:Y:S02]  /*7160*/  @!P1 STG.E.64 desc[UR8][R8.64], R6 ;  /* 0x0000000608009986 */ /* 0x0023e4000c101b08 */
.L_x_115:
[----:B------:R-:W2:Y:S01]  /*7170*/  LDC R2, c[0x0][0x3c8] ;  /* 0x0000f200ff027b82 */ /* 0x000ea20000000800 */
[----:B------:R-:W2:Y:S02]  /*7180*/  LDCU UR4, c[0x0][0x3c4] ;  /* 0x00007880ff0477ac */ /* 0x000ea40008000800 */
[----:B--2---:R-:W-:-:S05]  /*7190*/  IMAD R2, R2, UR4, RZ ;  /* 0x0000000402027c24 */ /* 0x004fca000f8e02ff */
[----:B------:R-:W-:-:S13]  /*71a0*/  ISETP.NE.AND P0, PT, R2, RZ, PT ;  /* 0x000000ff0200720c */ /* 0x000fda0003f05270 */
[----:B------:R-:W-:Y:S05]  /*71b0*/  @!P0 EXIT ;  /* 0x000000000000894d */ /* 0x000fea0003800000 */
[C---:B------:R-:W-:Y:S01]  /*71c0*/  ISETP.GE.U32.AND P0, PT, R2.reuse, 0x8, PT ;  /* 0x000000080200780c */ /* 0x040fe20003f06070 */
[----:B01----:R-:W-:Y:S01]  /*71d0*/  HFMA2 R6, -RZ, RZ, 0, 0 ;  /* 0x00000000ff067431 */ /* 0x003fe200000001ff */
[----:B------:R-:W-:-:S04]  /*71e0*/  LOP3.LUT R24, R2, 0x7, RZ, 0xc0, !PT ;  /* 0x0000000702187812 */ /* 0x000fc800078ec0ff */
[----:B------:R-:W-:-:S07]  /*71f0*/  ISETP.NE.AND P2, PT, R24, RZ, PT ;  /* 0x000000ff1800720c */ /* 0x000fce0003f45270 */
[----:B------:R-:W-:Y:S06]  /*7200*/  @!P0 BRA `(.L_x_120) ;  /* 0x0000000000888947 */ /* 0x000fec0003800000 */
[----:B------:R-:W0:Y:S01]  /*7210*/  LDCU.64 UR4, c[0x0][0x3b8] ;  /* 0x00007700ff0477ac */ /* 0x000e220008000a00 */
[----:B------:R-:W-:Y:S02]  /*7220*/  LEA R4, R4, 0x8, 0x3 ;  /* 0x0000000804047811 */ /* 0x000fe400078e18ff */
[----:B------:R-:W-:-:S03]  /*7230*/  LOP3.LUT R6, R2, 0xfffffff8, RZ, 0xc0, !PT ;  /* 0xfffffff802067812 */ /* 0x000fc600078ec0ff */
[----:B------:R-:W-:Y:S02]  /*7240*/  IMAD R4, R4, R0, R5 ;  /* 0x0000000004047224 */ /* 0x000fe400078e0205 */
[----:B------:R-:W-:Y:S02]  /*7250*/  IMAD.MOV R0, RZ, RZ, -R6 ;  /* 0x000000ffff007224 */ /* 0x000fe400078e0a06 */
[----:B------:R-:W-:Y:S01]  /*7260*/  VIADD R7, R4, 0x20 ;  /* 0x0000002004077836 */ /* 0x000fe20000000000 */
[----:B0-----:R-:W-:-:S04]  /*7270*/  UIADD3 UR4, UP0, UPT, UR4, 0x20, URZ ;  /* 0x0000002004047890 */ /* 0x001fc8000ff1e0ff */
[----:B------:R-:W-:Y:S02]  /*7280*/  UIADD3.X UR5, UPT, UPT, URZ, UR5, URZ, UP0, !UPT ;  /* 0x00000005ff057290 */ /* 0x000fe400087fe4ff */
[----:B------:R-:W-:-:S04]  /*7290*/  IMAD.U32 R25, RZ, RZ, UR4 ;  /* 0x00000004ff197e24 */ /* 0x000fc8000f8e00ff */
[----:B------:R-:W-:-:S07]  /*72a0*/  IMAD.U32 R26, RZ, RZ, UR5 ;  /* 0x00000005ff1a7e24 */ /* 0x000fce000f8e00ff */
.L_x_121:
[----:B0-----:R-:W0:Y:S01]  /*72b0*/  LDS.64 R4, [R7+-0x20] ;  /* 0xffffe00007047984 */ /* 0x001e220000000a00 */
[----:B------:R-:W-:Y:S02]  /*72c0*/  IMAD.MOV.U32 R22, RZ, RZ, R25 ;  /* 0x000000ffff167224 */ /* 0x000fe400078e0019 */
[----:B------:R-:W-:Y:S01]  /*72d0*/  IMAD.MOV.U32 R23, RZ, RZ, R26 ;  /* 0x000000ffff177224 */ /* 0x000fe200078e001a */
[----:B------:R-:W1:Y:S01]  /*72e0*/  LDS.64 R8, [R7+-0x18] ;  /* 0xffffe80007087984 */ /* 0x000e620000000a00 */
[----:B------:R-:W-:Y:S01]  /*72f0*/  VIADD R0, R0, 0x8 ;  /* 0x0000000800007836 */ /* 0x000fe20000000000 */
[----:B------:R-:W-:Y:S02]  /*7300*/  IADD3 R25, P1, PT, R22, 0x40, RZ ;  /* 0x0000004016197810 */ /* 0x000fe40007f3e0ff */
[----:B------:R-:W2:Y:S02]  /*7310*/  LDS.64 R10, [R7+-0x10] ;  /* 0xfffff000070a7984 */ /* 0x000ea40000000a00 */
[----:B------:R-:W-:Y:S01]  /*7320*/  ISETP.NE.AND P0, PT, R0, RZ, PT ;  /* 0x000000ff0000720c */ /* 0x000fe20003f05270 */
[----:B------:R-:W-:Y:S01]  /*7330*/  IMAD.X R26, RZ, RZ, R23, P1 ;  /* 0x000000ffff1a7224 */ /* 0x000fe200008e0617 */
[----:B------:R-:W3:Y:S04]  /*7340*/  LDS.64 R12, [R7+-0x8] ;  /* 0xfffff800070c7984 */ /* 0x000ee80000000a00 */
[----:B------:R-:W4:Y:S04]  /*7350*/  LDS.64 R14, [R7] ;  /* 0x00000000070e7984 */ /* 0x000f280000000a00 */
[----:B------:R-:W5:Y:S04]  /*7360*/  LDS.64 R16, [R7+0x8] ;  /* 0x0000080007107984 */ /* 0x000f680000000a00 */
[----:B------:R-:W5:Y:S04]  /*7370*/  LDS.64 R18, [R7+0x10] ;  /* 0x0000100007127984 */ /* 0x000f680000000a00 */
[----:B------:R0:W5:Y:S02]  /*7380*/  LDS.64 R20, [R7+0x18] ;  /* 0x0000180007147984 */ /* 0x0001640000000a00 */
[----:B0-----:R-:W-:-:S02]  /*7390*/  IADD3 R7, PT, PT, R7, 0x40, RZ ;  /* 0x0000004007077810 */ /* 0x001fc40007ffe0ff */
        /* <DEDUP_REMOVED lines=9> */
.L_x_120:
[----:B------:R-:W-:Y:S05]  /*7430*/  @!P2 EXIT ;  /* 0x000000000000a94d */ /* 0x000fea0003800000 */
[----:B------:R-:W-:Y:S02]  /*7440*/  ISETP.GE.U32.AND P0, PT, R24, 0x4, PT ;  /* 0x000000041800780c */ /* 0x000fe40003f06070 */
[----:B------:R-:W-:-:S04]  /*7450*/  LOP3.LUT R7, R2, 0x3, RZ, 0xc0, !PT ;  /* 0x0000000302077812 */ /* 0x000fc800078ec0ff */
[----:B------:R-:W-:-:S07]  /*7460*/  ISETP.NE.AND P1, PT, R7, RZ, PT ;  /* 0x000000ff0700720c */ /* 0x000fce0003f25270 */
[----:B------:R-:W-:Y:S06]  /*7470*/  @!P0 BRA `(.L_x_122) ;  /* 0x0000000000308947 */ /* 0x000fec0003800000 */
[C---:B------:R-:W-:Y:S01]  /*7480*/  IMAD R0, R6.reuse, 0x8, R3 ;  /* 0x0000000806007824 */ /* 0x040fe200078e0203 */
[----:B0-----:R-:W0:Y:S04]  /*7490*/  LDC.64 R8, c[0x0][0x3b8] ;  /* 0x0000ee00ff087b82 */ /* 0x001e280000000a00 */
        /* <DEDUP_REMOVED lines=10> */
.L_x_122:
[----:B------:R-:W-:Y:S05]  /*7540*/  @!P1 EXIT ;  /* 0x000000000000994d */ /* 0x000fea0003800000 */
[----:B------:R-:W-:Y:S02]  /*7550*/  ISETP.NE.AND P1, PT, R7, 0x1, PT ;  /* 0x000000010700780c */ /* 0x000fe40003f25270 */
[----:B------:R-:W-:-:S04]  /*7560*/  LOP3.LUT R2, R2, 0x1, RZ, 0xc0, !PT ;  /* 0x0000000102027812 */ /* 0x000fc800078ec0ff */
[----:B------:R-:W-:-:S07]  /*7570*/  ISETP.NE.U32.AND P0, PT, R2, 0x1, PT ;  /* 0x000000010200780c */ /* 0x000fce0003f05070 */
[----:B------:R-:W-:Y:S06]  /*7580*/  @!P1 BRA `(.L_x_123) ;  /* 0x0000000000209947 */ /* 0x000fec0003800000 */
[C---:B------:R-:W-:Y:S01]  /*7590*/  IMAD R0, R6.reuse, 0x8, R3 ;  /* 0x0000000806007824 */ /* 0x040fe200078e0203 */
[----:B01----:R-:W0:Y:S04]  /*75a0*/  LDC.64 R8, c[0x0][0x3b8] ;  /* 0x0000ee00ff087b82 */ /* 0x003e280000000a00 */
[----:B------:R-:W1:Y:S04]  /*75b0*/  LDS.64 R4, [R0] ;  /* 0x0000000000047984 */ /* 0x000e680000000a00 */
[----:B------:R-:W2:Y:S01]  /*75c0*/  LDS.64 R10, [R0+0x8] ;  /* 0x00000800000a7984 */ /* 0x000ea20000000a00 */
[----:B0-----:R-:W-:-:S04]  /*75d0*/  IMAD.WIDE.U32 R8, R6, 0x8, R8 ;  /* 0x0000000806087825 */ /* 0x001fc800078e0008 */
[----:B------:R-:W-:Y:S01]  /*75e0*/  VIADD R6, R6, 0x2 ;  /* 0x0000000206067836 */ /* 0x000fe20000000000 */
[----:B-1----:R3:W-:Y:S04]  /*75f0*/  STG.E.64 desc[UR8][R8.64], R4 ;  /* 0x0000000408007986 */ /* 0x0027e8000c101b08 */
[----:B--2---:R3:W-:Y:S02]  /*7600*/  STG.E.64 desc[UR8][R8.64+0x8], R10 ;  /* 0x0000080a08007986 */ /* 0x0047e4000c101b08 */
.L_x_123:
[----:B------:R-:W-:Y:S05]  /*7610*/  @P0 EXIT ;  /* 0x000000000000094d */ /* 0x000fea0003800000 */
[C---:B------:R-:W-:Y:S01]  /*7620*/  IMAD R3, R6.reuse, 0x8, R3 ;  /* 0x0000000806037824 */ /* 0x040fe200078e0203 */
[----:B01-3--:R-:W0:Y:S05]  /*7630*/  LDC.64 R4, c[0x0][0x3b8] ;  /* 0x0000ee00ff047b82 */ /* 0x00be2a0000000a00 */
[----:B------:R-:W1:Y:S01]  /*7640*/  LDS.64 R2, [R3] ;  /* 0x0000000003027984 */ /* 0x000e620000000a00 */
[----:B0-----:R-:W-:-:S05]  /*7650*/  IMAD.WIDE.U32 R6, R6, 0x8, R4 ;  /* 0x0000000806067825 */ /* 0x001fca00078e0004 */
[----:B-1----:R-:W-:Y:S01]  /*7660*/  STG.E.64 desc[UR8][R6.64], R2 ;  /* 0x0000000206007986 */ /* 0x002fe2000c101b08 */
[----:B------:R-:W-:Y:S05]  /*7670*/  EXIT ;  /* 0x000000000000794d */ /* 0x000fea0003800000 */
        .weak           $__internal_0_$__cuda_sm20_dblrcp_rn_slowpath_v3
        .type           $__internal_0_$__cuda_sm20_dblrcp_rn_slowpath_v3,@function
        .size           $__internal_0_$__cuda_sm20_dblrcp_rn_slowpath_v3,(.L_x_291 - $__internal_0_$__cuda_sm20_dblrcp_rn_slowpath_v3)
$__internal_0_$__cuda_sm20_dblrcp_rn_slowpath_v3:
[----:B------:R-:W-:Y:S01]  /*7680*/  IMAD.MOV.U32 R8, RZ, RZ, R12 ;  /* 0x000000ffff087224 */ /* 0x000fe200078e000c */
[----:B------:R-:W-:Y:S01]  /*7690*/  BSSY.RECONVERGENT B2, `(.L_x_124) ;  /* 0x0000025000027945 */ /* 0x000fe20003800200 */
[----:B------:R-:W-:-:S06]  /*76a0*/  IMAD.MOV.U32 R9, RZ, RZ, R13 ;  /* 0x000000ffff097224 */ /* 0x000fcc00078e000d */
[----:B------:R-:W-:-:S14]  /*76b0*/  DSETP.GTU.AND P1, PT, |R8|, +INF , PT ;  /* 0x7ff000000800742a */ /* 0x000fdc0003f2c200 */
[----:B------:R-:W-:Y:S05]  /*76c0*/  @P1 BRA `(.L_x_125) ;  /* 0x00000000007c1947 */ /* 0x000fea0003800000 */
[----:B------:R-:W-:-:S05]  /*76d0*/  LOP3.LUT R15, R13, 0x7fffffff, RZ, 0xc0, !PT ;  /* 0x7fffffff0d0f7812 */ /* 0x000fca00078ec0ff */
[----:B------:R-:W-:-:S05]  /*76e0*/  VIADD R12, R15, 0xffffffff ;  /* 0xffffffff0f0c7836 */ /* 0x000fca0000000000 */
[----:B------:R-:W-:-:S13]  /*76f0*/  ISETP.GE.U32.AND P1, PT, R12, 0x7fefffff, PT ;  /* 0x7fefffff0c00780c */ /* 0x000fda0003f26070 */
[----:B------:R-:W-:Y:S02]  /*7700*/  @P1 LOP3.LUT R13, R9, 0x7ff00000, RZ, 0x3c, !PT ;  /* 0x7ff00000090d1812 */ /* 0x000fe400078e3cff */
[----:B------:R-:W-:Y:S01]  /*7710*/  @P1 MOV R12, RZ ;  /* 0x000000ff000c1202 */ /* 0x000fe20000000f00 */
[----:B------:R-:W-:Y:S06]  /*7720*/  @P1 BRA `(.L_x_126) ;  /* 0x00000000006c1947 */ /* 0x000fec0003800000 */
[----:B------:R-:W-:-:S13]  /*7730*/  ISETP.GE.U32.AND P1, PT, R15, 0x1000001, PT ;  /* 0x010000010f00780c */ /* 0x000fda0003f26070 */
[----:B------:R-:W-:Y:S05]  /*7740*/  @!P1 BRA `(.L_x_127) ;  /* 0x0000000000349947 */ /* 0x000fea0003800000 */
[----:B------:R-:W-:Y:S02]  /*7750*/  VIADD R13, R9, 0xc0200000 ;  /* 0xc0200000090d7836 */ /* 0x000fe40000000000 */
[----:B------:R-:W-:Y:S02]  /*7760*/  IMAD.MOV.U32 R12, RZ, RZ, R8 ;  /* 0x000000ffff0c7224 */ /* 0x000fe400078e0008 */
[----:B------:R-:W0:Y:S04]  /*7770*/  MUFU.RCP64H R17, R13 ;  /* 0x0000000d00117308 */ /* 0x000e280000001800 */
[----:B0-----:R-:W-:-:S08]  /*7780*/  DFMA R18, -R12, R16, 1 ;  /* 0x3ff000000c12742b */ /* 0x001fd00000000110 */
[----:B------:R-:W-:-:S08]  /*7790*/  DFMA R18, R18, R18, R18 ;  /* 0x000000121212722b */ /* 0x000fd00000000012 */
[----:B------:R-:W-:-:S08]  /*77a0*/  DFMA R18, R16, R18, R16 ;  /* 0x000000121012722b */ /* 0x000fd00000000010 */
[----:B------:R-:W-:-:S08]  /*77b0*/  DFMA R16, -R12, R18, 1 ;  /* 0x3ff000000c10742b */ /* 0x000fd00000000112 */
[----:B------:R-:W-:-:S08]  /*77c0*/  DFMA R16, R18, R16, R18 ;  /* 0x000000101210722b */ /* 0x000fd00000000012 */
[----:B------:R-:W-:-:S08]  /*77d0*/  DMUL R16, R16, 2.2250738585072013831e-308 ;  /* 0x0010000010107828 */ /* 0x000fd00000000000 */
[----:B------:R-:W-:-:S08]  /*77e0*/  DFMA R8, -R8, R16, 1 ;  /* 0x3ff000000808742b */ /* 0x000fd00000000110 */
[----:B------:R-:W-:-:S08]  /*77f0*/  DFMA R8, R8, R8, R8 ;  /* 0x000000080808722b */ /* 0x000fd00000000008 */
[----:B------:R-:W-:Y:S01]  /*7800*/  DFMA R12, R16, R8, R16 ;  /* 0x00000008100c722b */ /* 0x000fe20000000010 */
[----:B------:R-:W-:Y:S10]  /*7810*/  BRA `(.L_x_126) ;  /* 0x0000000000307947 */ /* 0x000ff40003800000 */
.L_x_127:
[----:B------:R-:W-:Y:S01]  /*7820*/  DMUL R8, R8, 8.11296384146066816958e+31 ;  /* 0x4690000008087828 */ /* 0x000fe20000000000 */
[----:B------:R-:W-:-:S05]  /*7830*/  IMAD.MOV.U32 R12, RZ, RZ, R16 ;  /* 0x000000ffff0c7224 */ /* 0x000fca00078e0010 */
[----:B------:R-:W0:Y:S02]  /*7840*/  MUFU.RCP64H R13, R9 ;  /* 0x00000009000d7308 */ /* 0x000e240000001800 */
[----:B0-----:R-:W-:-:S08]  /*7850*/  DFMA R16, -R8, R12, 1 ;  /* 0x3ff000000810742b */ /* 0x001fd0000000010c */
[----:B------:R-:W-:-:S08]  /*7860*/  DFMA R16, R16, R16, R16 ;  /* 0x000000101010722b */ /* 0x000fd00000000010 */
[----:B------:R-:W-:-:S08]  /*7870*/  DFMA R16, R12, R16, R12 ;  /* 0x000000100c10722b */ /* 0x000fd0000000000c */
[----:B------:R-:W-:-:S08]  /*7880*/  DFMA R12, -R8, R16, 1 ;  /* 0x3ff00000080c742b */ /* 0x000fd00000000110 */
[----:B------:R-:W-:-:S08]  /*7890*/  DFMA R12, R16, R12, R16 ;  /* 0x0000000c100c722b */ /* 0x000fd00000000010 */
[----:B------:R-:W-:Y:S01]  /*78a0*/  DMUL R12, R12, 8.11296384146066816958e+31 ;  /* 0x469000000c0c7828 */ /* 0x000fe20000000000 */
[----:B------:R-:W-:Y:S10]  /*78b0*/  BRA `(.L_x_126) ;  /* 0x0000000000087947 */ /* 0x000ff40003800000 */
.L_x_125:
[----:B------:R-:W-:Y:S01]  /*78c0*/  LOP3.LUT R13, R9, 0x80000, RZ, 0xfc, !PT ;  /* 0x00080000090d7812 */ /* 0x000fe200078efcff */
[----:B------:R-:W-:-:S07]  /*78d0*/  IMAD.MOV.U32 R12, RZ, RZ, R8 ;  /* 0x000000ffff0c7224 */ /* 0x000fce00078e0008 */
.L_x_126:
[----:B------:R-:W-:Y:S05]  /*78e0*/  BSYNC.RECONVERGENT B2 ;  /* 0x0000000000027941 */ /* 0x000fea0003800200 */
.L_x_124:
[----:B------:R-:W-:Y:S02]  /*78f0*/  IMAD.MOV.U32 R15, RZ, RZ, 0x0 ;  /* 0x00000000ff0f7424 */ /* 0x000fe400078e00ff */
[----:B------:R-:W-:Y:S02]  /*7900*/  IMAD.MOV.U32 R8, RZ, RZ, R12 ;  /* 0x000000ffff087224 */ /* 0x000fe400078e000c */
[----:B------:R-:W-:Y:S01]  /*7910*/  IMAD.MOV.U32 R9, RZ, RZ, R13 ;  /* 0x000000ffff097224 */ /* 0x000fe200078e000d */
[----:B------:R-:W-:Y:S06]  /*7920*/  RET.REL.NODEC R14 `(flow_nll_grad_reduce_f32) ;  /* 0xffffff840eb47950 */ /* 0x000fec0003c3ffff */
.L_x_128:
        /* <DEDUP_REMOVED lines=13> */
.L_x_291:


//--------------------- .text.flow_nll_grad_reduce --------------------------
	.section	.text.flow_nll_grad_reduce,"ax",@progbits
	.align	128
        .global         flow_nll_grad_reduce
        .type           flow_nll_grad_reduce,@function
        .size           flow_nll_grad_reduce,(.L_x_292 - flow_nll_grad_reduce)
        .other          flow_nll_grad_reduce,@"STO_CUDA_ENTRY STV_DEFAULT"
flow_nll_grad_reduce:
.text.flow_nll_grad_reduce:
        /* <DEDUP_REMOVED lines=18> */
.L_x_131:
        /* <DEDUP_REMOVED lines=21> */
.L_x_130:
        /* <DEDUP_REMOVED lines=16> */
.L_x_132:
        /* <DEDUP_REMOVED lines=12> */
.L_x_133:
[----:B------:R-:W-:Y:S05]  /*0430*/  @!P1 BRA `(.L_x_129) ;  /* 0x0000000000209947 */ /* 0x000fea0003800000 */
[----:B------:R-:W-:-:S05]  /*0440*/  UMOV UR4, URZ ;  /* 0x000000ff00047c82 */ /* 0x000fca0008000000 */
.L_x_134:
[----:B012---:R-:W-:Y:S01]  /*0450*/  IMAD R7, R6, R5, R3 ;  /* 0x0000000506077224 */ /* 0x007fe200078e0203 */
[----:B------:R-:W-:Y:S01]  /*0460*/  UIADD3 UR4, UPT, UPT, UR4, 0x1, URZ ;  /* 0x0000000104047890 */ /* 0x000fe2000fffe0ff */
[----:B------:R-:W-:Y:S02]  /*0470*/  IADD3 R3, PT, PT, R3, 0x1, RZ ;  /* 0x0000000103037810 */ /* 0x000fe40007ffe0ff */
[----:B------:R-:W-:-:S03]  /*0480*/  IMAD R7, R7, 0x8, R2 ;  /* 0x0000000807077824 */ /* 0x000fc600078e0202 */
[----:B------:R-:W-:Y:S02]  /*0490*/  ISETP.NE.AND P0, PT, R4, UR4, PT ;  /* 0x0000000404007c0c */ /* 0x000fe4000bf05270 */
[----:B------:R3:W-:Y:S11]  /*04a0*/  STS.64 [R7], RZ ;  /* 0x000000ff07007388 */ /* 0x0007f60000000a00 */
[----:B---3--:R-:W-:Y:S05]  /*04b0*/  @P0 BRA `(.L_x_134) ;  /* 0xfffffffc00e40947 */ /* 0x008fea000383ffff */
.L_x_129:
        /* <DEDUP_REMOVED lines=14> */
.L_x_137:
        /* <DEDUP_REMOVED lines=21> */
.L_x_136:
        /* <DEDUP_REMOVED lines=16> */
.L_x_138:
        /* <DEDUP_REMOVED lines=12> */
.L_x_139:
[----:B------:R-:W-:Y:S05]  /*08b0*/  @!P1 BRA `(.L_x_135) ;  /* 0x0000000000209947 */ /* 0x000fea0003800000 */
[----:B------:R-:W-:-:S05]  /*08c0*/  UMOV UR4, URZ ;  /* 0x000000ff00047c82 */ /* 0x000fca0008000000 */
.L_x_140:
[----:B012---:R-:W-:Y:S01]  /*08d0*/  IMAD.IADD R8, R4, 0x1, R9 ;  /* 0x0000000104087824 */ /* 0x007fe200078e0209 */
[----:B------:R-:W-:Y:S01]  /*08e0*/  UIADD3 UR4, UPT, UPT, UR4, 0x1, URZ ;  /* 0x0000000104047890 */ /* 0x000fe2000fffe0ff */
[----:B------:R-:W-:Y:S02]  /*08f0*/  VIADD R9, R9, 0x1 ;  /* 0x0000000109097836 */ /* 0x000fe40000000000 */
[----:B------:R-:W-:-:S03]  /*0900*/  IMAD R8, R8, 0x8, R3 ;  /* 0x0000000808087824 */ /* 0x000fc600078e0203 */
[----:B------:R-:W-:Y:S02]  /*0910*/  ISETP.NE.AND P0, PT, R7, UR4, PT ;  /* 0x0000000407007c0c */ /* 0x000fe4000bf05270 */
[----:B------:R3:W-:Y:S11]  /*0920*/  STS.64 [R8], RZ ;  /* 0x000000ff08007388 */ /* 0x0007f60000000a00 */
[----:B---3--:R-:W-:Y:S05]  /*0930*/  @P0 BRA `(.L_x_140) ;  /* 0xfffffffc00e40947 */ /* 0x008fea000383ffff */
.L_x_135:
        /* <DEDUP_REMOVED lines=17> */
.L_x_186:
[----:B0-----:R-:W0:Y:S01]  /*0a50*/  LDCU UR4, c[0x0][0x3c4] ;  /* 0x00007880ff0477ac */ /* 0x001e220008000800 */
[----:B--2---:R-:W-:Y:S01]  /*0a60*/  CS2R R22, SRZ ;  /* 0x0000000000167805 */ /* 0x004fe2000001ff00 */
[----:B-12---:R-:W-:Y:S02]  /*0a70*/  IMAD.MOV.U32 R8, RZ, RZ, 0x0 ;  /* 0x00000000ff087424 */ /* 0x006fe400078e00ff */
[----:B------:R-:W-:Y:S01]  /*0a80*/  IMAD.MOV.U32 R9, RZ, RZ, -0x100000 ;  /* 0xfff00000ff097424 */ /* 0x000fe200078e00ff */
[----:B0-----:R-:W-:-:S13]  /*0a90*/  ISETP.NE.AND P6, PT, RZ, UR4, PT ;  /* 0x00000004ff007c0c */ /* 0x001fda000bfc5270 */
[----:B------:R-:W-:Y:S05]  /*0aa0*/  @!P6 BRA `(.L_x_143) ;  /* 0x0000000c00dce947 */ /* 0x000fea0003800000 */
[----:B------:R-:W-:Y:S01]  /*0ab0*/  IMAD.MOV.U32 R24, RZ, RZ, RZ ;  /* 0x000000ffff187224 */ /* 0x000fe200078e00ff */
[----:B------:R-:W-:Y:S01]  /*0ac0*/  CS2R R22, SRZ ;  /* 0x0000000000167805 */ /* 0x000fe2000001ff00 */
[----:B------:R-:W-:Y:S02]  /*0ad0*/  IMAD.MOV.U32 R8, RZ, RZ, 0x0 ;  /* 0x00000000ff087424 */ /* 0x000fe400078e00ff */
[----:B------:R-:W-:-:S07]  /*0ae0*/  IMAD.MOV.U32 R9, RZ, RZ, -0x100000 ;  /* 0xfff00000ff097424 */ /* 0x000fce00078e00ff */
.L_x_153:
        /* <DEDUP_REMOVED lines=103> */
.L_x_146:
[----:B------:R-:W-:Y:S01]  /*1160*/  IMAD.MOV.U32 R16, RZ, RZ, 0x0 ;  /* 0x00000000ff107424 */ /* 0x000fe200078e00ff */
[----:B------:R-:W-:Y:S01]  /*1170*/  LOP3.LUT P1, RZ, R15, 0x7fffffff, RZ, 0xc0, !PT ;  /* 0x7fffffff0fff7812 */ /* 0x000fe2000782c0ff */
[----:B------:R-:W-:-:S06]  /*1180*/  IMAD.MOV.U32 R17, RZ, RZ, 0x7ff00000 ;  /* 0x7ff00000ff117424 */ /* 0x000fcc00078e00ff */
[----:B------:R-:W-:-:S10]  /*1190*/  DFMA R16, R14, R16, +INF ;  /* 0x7ff000000e10742b */ /* 0x000fd40000000010 */
[----:B------:R-:W-:Y:S02]  /*11a0*/  FSEL R16, R16, RZ, P1 ;  /* 0x000000ff10107208 */ /* 0x000fe40000800000 */
[----:B------:R-:W-:-:S07]  /*11b0*/  FSEL R17, R17, -QNAN , P1 ;  /* 0xfff0000011117808 */ /* 0x000fce0000800000 */
.L_x_147:
        /* <DEDUP_REMOVED lines=64> */
.L_x_150:
[----:B------:R-:W-:Y:S05]  /*15c0*/  BSYNC.RECONVERGENT B2 ;  /* 0x0000000000027941 */ /* 0x000fea0003800200 */
.L_x_149:
[----:B------:R-:W-:Y:S01]  /*15d0*/  DFMA R22, R22, R18, 1 ;  /* 0x3ff000001616742b */ /* 0x000fe20000000012 */
[----:B------:R-:W-:Y:S02]  /*15e0*/  IMAD.MOV.U32 R8, RZ, RZ, R12 ;  /* 0x000000ffff087224 */ /* 0x000fe400078e000c */
[----:B------:R-:W-:Y:S01]  /*15f0*/  IMAD.MOV.U32 R9, RZ, RZ, R13 ;  /* 0x000000ffff097224 */ /* 0x000fe200078e000d */
[----:B------:R-:W-:Y:S07]  /*1600*/  BRA `(.L_x_145) ;  /* 0x0000000000f47947 */ /* 0x000fee0003800000 */
.L_x_148:
        /* <DEDUP_REMOVED lines=59> */
.L_x_152:
[----:B------:R-:W-:Y:S05]  /*19c0*/  BSYNC.RECONVERGENT B2 ;  /* 0x0000000000027941 */ /* 0x000fea0003800200 */
.L_x_151:
[----:B------:R-:W-:-:S11]  /*19d0*/  DADD R22, R22, R18 ;  /* 0x0000000016167229 */ /* 0x000fd60000000012 */
.L_x_145:
[----:B------:R-:W-:Y:S05]  /*19e0*/  BSYNC.RECONVERGENT B1 ;  /* 0x0000000000017941 */ /* 0x000fea0003800200 */
.L_x_144:
[----:B------:R-:W-:-:S05]  /*19f0*/  VIADD R24, R24, 0x1 ;  /* 0x0000000118187836 */ /* 0x000fca0000000000 */
[----:B------:R-:W-:-:S13]  /*1a00*/  ISETP.NE.AND P1, PT, R24, UR5, PT ;  /* 0x0000000518007c0c */ /* 0x000fda000bf25270 */
[----:B------:R-:W-:Y:S05]  /*1a10*/  @P1 BRA `(.L_x_153) ;  /* 0xfffffff000341947 */ /* 0x000fea000383ffff */
.L_x_143:
        /* <DEDUP_REMOVED lines=76> */
.L_x_155:
[----:B------:R-:W-:Y:S01]  /*1ee0*/  IMAD.MOV.U32 R14, RZ, RZ, 0x0 ;  /* 0x00000000ff0e7424 */ /* 0x000fe200078e00ff */
[----:B------:R-:W-:Y:S01]  /*1ef0*/  LOP3.LUT P1, RZ, R13, 0x7fffffff, RZ, 0xc0, !PT ;  /* 0x7fffffff0dff7812 */ /* 0x000fe2000782c0ff */
[----:B------:R-:W-:-:S06]  /*1f00*/  IMAD.MOV.U32 R15, RZ, RZ, 0x7ff00000 ;  /* 0x7ff00000ff0f7424 */ /* 0x000fcc00078e00ff */
[----:B------:R-:W-:-:S10]  /*1f10*/  DFMA R14, R12, R14, +INF ;  /* 0x7ff000000c0e742b */ /* 0x000fd4000000000e */
[----:B------:R-:W-:Y:S02]  /*1f20*/  FSEL R14, R14, RZ, P1 ;  /* 0x000000ff0e0e7208 */ /* 0x000fe40000800000 */
[----:B------:R-:W-:-:S07]  /*1f30*/  FSEL R15, R15, -QNAN , P1 ;  /* 0xfff000000f0f7808 */ /* 0x000fce0000800000 */
.L_x_156:
[----:B------:R-:W-:Y:S05]  /*1f40*/  BSYNC.RECONVERGENT B1 ;  /* 0x0000000000017941 */ /* 0x000fea0003800200 */
.L_x_154:
        /* <DEDUP_REMOVED lines=22> */
[----:B------:R-:W-:Y:S02]  /*20b0*/  IMAD.MOV.U32 R15, RZ, RZ, 0x3ed0ee25 ;  /* 0x3ed0ee25ff0f7424 */ /* 0x000fe400078e00ff */
[----:B------:R-:W-:-:S02]  /*20c0*/  IMAD.MOV.U32 R20, RZ, RZ, -0x105c611 ;  /* 0xfefa39efff147424 */ /* 0x000fc400078e00ff */
        /* <DEDUP_REMOVED lines=26> */
[----:B------:R-:W-:Y:S01]  /*2270*/  IMAD.MOV.U32 R14, RZ, RZ, -0x105c611 ;  /* 0xfefa39efff0e7424 */ /* 0x000fe200078e00ff */
[----:B------:R-:W-:-:S04]  /*2280*/  MOV R15, 0x3fe62e42 ;  /* 0x3fe62e42000f7802 */ /* 0x000fc80000000f00 */
        /* <DEDUP_REMOVED lines=14> */
.L_x_158:
[----:B------:R-:W-:Y:S05]  /*2370*/  BSYNC.RECONVERGENT B1 ;  /* 0x0000000000017941 */ /* 0x000fea0003800200 */
.L_x_157:
        /* <DEDUP_REMOVED lines=51> */
[----:B------:R-:W-:Y:S01]  /*26b0*/  @!P2 IADD3 R8, PT, PT, R8, -R9, RZ ;  /* 0x800000090808a210 */ /* 0x000fe20007ffe0ff */
[----:B------:R-:W-:-:S03]  /*26c0*/  @!P2 IMAD R13, R9, 0x100000, R13 ;  /* 0x00100000090da824 */ /* 0x000fc600078e020d */
[----:B------:R-:W-:Y:S01]  /*26d0*/  @!P2 LEA R9, R8, 0x3ff00000, 0x14 ;  /* 0x3ff000000809a811 */ /* 0x000fe200078ea0ff */
[----:B------:R-:W-:-:S06]  /*26e0*/  @!P2 IMAD.MOV.U32 R8, RZ, RZ, RZ ;  /* 0x000000ffff08a224 */ /* 0x000fcc00078e00ff */
[----:B------:R-:W-:-:S11]  /*26f0*/  @!P2 DMUL R16, R12, R8 ;  /* 0x000000080c10a228 */ /* 0x000fd60000000000 */
.L_x_160:
[----:B------:R-:W-:Y:S05]  /*2700*/  BSYNC.RECONVERGENT B1 ;  /* 0x0000000000017941 */ /* 0x000fea0003800200 */
.L_x_159:
        /* <DEDUP_REMOVED lines=14> */
[----:B------:R-:W-:Y:S05]  /*27f0*/  CALL.REL.NOINC `($__internal_1_$__cuda_sm20_dblrcp_rn_slowpath_v3) ;  /* 0x0000004c00447944 */ /* 0x000fea0003c00000 */
.L_x_162:
[----:B------:R-:W-:Y:S05]  /*2800*/  BSYNC.RECONVERGENT B1 ;  /* 0x0000000000017941 */ /* 0x000fea0003800200 */
.L_x_161:
[----:B------:R-:W-:Y:S05]  /*2810*/  @!P6 BRA `(.L_x_163) ;  /* 0x000000200018e947 */ /* 0x000fea0003800000 */
[----:B------:R-:W-:Y:S04]  /*2820*/  BSSY.RECONVERGENT B1, `(.L_x_163) ;  /* 0x0000205000017945 */ /* 0x000fe80003800200 */
[----:B------:R-:W-:Y:S05]  /*2830*/  @!P0 BRA `(.L_x_164) ;  /* 0x0000000c00688947 */ /* 0x000fea0003800000 */
[----:B------:R-:W-:-:S07]  /*2840*/  IMAD.MOV.U32 R8, RZ, RZ, RZ ;  /* 0x000000ffff087224 */ /* 0x000fce00078e00ff */
.L_x_173:
[----:B0-----:R-:W0:Y:S02]  /*2850*/  LDC.64 R14, c[0x0][0x390] ;  /* 0x0000e400ff0e7b82 */ /* 0x001e240000000a00 */
[----:B0-----:R-:W-:-:S06]  /*2860*/  IMAD.WIDE.U32 R14, R8, 0x8, R14 ;  /* 0x00000008080e7825 */ /* 0x001fcc00078e000e */
[----:B--2---:R-:W2:Y:S02]  /*2870*/  LDG.E.64.CONSTANT R14, desc[UR8][R14.64] ;  /* 0x000000080e0e7981 */ /* 0x004ea4000c1e9b00 */
[----:B--2---:R-:W-:Y:S02]  /*2880*/  IADD3 R9, P1, PT, R14, -0x1, RZ ;  /* 0xffffffff0e097810 */ /* 0x004fe40007f3e0ff */
[----:B-1----:R-:W-:Y:S02]  /*2890*/  LOP3.LUT R16, R15, 0x7fffffff, RZ, 0xc0, !PT ;  /* 0x7fffffff0f107812 */ /* 0x002fe400078ec0ff */
        /* <DEDUP_REMOVED lines=16> */
[----:B------:R-:W-:Y:S02]  /*29a0*/  IMAD.MOV.U32 R14, RZ, RZ, R6 ;  /* 0x000000ffff0e7224 */ /* 0x000fe400078e0006 */
[----:B------:R-:W-:Y:S01]  /*29b0*/  IMAD.MOV.U32 R15, RZ, RZ, RZ ;  /* 0x000000ffff0f7224 */ /* 0x000fe200078e00ff */
[----:B------:R-:W1:Y:S01]  /*29c0*/  LDCU.64 UR12, c[0x0][0x380] ;  /* 0x00007000ff0c77ac */ /* 0x000e620008000a00 */
[----:B0-----:R-:W-:-:S03]  /*29d0*/  IMAD.WIDE.U32 R20, R8, UR4, R14 ;  /* 0x0000000408147c25 */ /* 0x001fc6000f8e000e */
[----:B-1----:R-:W-:-:S04]  /*29e0*/  LEA R22, P1, R20, UR12, 0x3 ;  /* 0x0000000c14167c11 */ /* 0x002fc8000f8218ff */
[----:B------:R-:W-:-:S06]  /*29f0*/  LEA.HI.X R23, R20, UR13, R21, 0x3, P1 ;  /* 0x0000000d14177c11 */ /* 0x000fcc00088f1c15 */
[----:B------:R-:W2:Y:S01]  /*2a00*/  LDG.E.64.CONSTANT R22, desc[UR8][R22.64] ;  /* 0x0000000816167981 */ /* 0x000ea2000c1e9b00 */
[----:B------:R-:W-:Y:S01]  /*2a10*/  BSSY.RECONVERGENT B2, `(.L_x_165) ;  /* 0x00000b7000027945 */ /* 0x000fe20003800200 */
[----:B--2---:R-:W-:-:S14]  /*2a20*/  DSETP.NE.AND P1, PT, |R22|, +INF , PT ;  /* 0x7ff000001600742a */ /* 0x004fdc0003f25200 */
[----:B------:R-:W-:Y:S05]  /*2a30*/  @!P1 BRA `(.L_x_166) ;  /* 0x0000000800d09947 */ /* 0x000fea0003800000 */
[----:B------:R-:W-:Y:S01]  /*2a40*/  IMAD.MOV.U32 R16, RZ, RZ, 0x652b82fe ;  /* 0x652b82feff107424 */ /* 0x000fe200078e00ff */
[----:B------:R-:W-:Y:S01]  /*2a50*/  MOV R17, 0x3ff71547 ;  /* 0x3ff7154700117802 */ /* 0x000fe20000000f00 */
[----:B------:R-:W-:Y:S01]  /*2a60*/  UMOV UR12, 0xfefa39ef ;  /* 0xfefa39ef000c7882 */ /* 0x000fe20000000000 */
[----:B------:R-:W-:Y:S01]  /*2a70*/  UMOV UR13, 0x3fe62e42 ;  /* 0x3fe62e42000d7882 */ /* 0x000fe20000000000 */
[----:B------:R-:W0:Y:S01]  /*2a80*/  S2R R9, SR_TID.X ;  /* 0x0000000000097919 */ /* 0x000e220000002100 */
[----:B------:R-:W-:Y:S01]  /*2a90*/  FSETP.GEU.AND P1, PT, |R23|, 4.1917929649353027344, PT ;  /* 0x4086232b1700780b */ /* 0x000fe20003f2e200 */
[----:B------:R-:W-:Y:S01]  /*2aa0*/  BSSY.RECONVERGENT B3, `(.L_x_167) ;  /* 0x0000035000037945 */ /* 0x000fe20003800200 */
        /* <DEDUP_REMOVED lines=39> */
[----:B0-----:R-:W-:Y:S06]  /*2d20*/  @!P1 BRA `(.L_x_168) ;  /* 0x0000000000309947 */ /* 0x001fec0003800000 */
        /* <DEDUP_REMOVED lines=12> */
.L_x_168:
[----:B------:R-:W-:Y:S05]  /*2df0*/  BSYNC.RECONVERGENT B3 ;  /* 0x0000000000037941 */ /* 0x000fea0003800200 */
.L_x_167:
[----:B------:R-:W0:Y:S01]  /*2e00*/  LDCU UR4, c[0x0][0x3c4] ;  /* 0x00007880ff0477ac */ /* 0x000e220008000800 */
[----:B------:R-:W1:Y:S01]  /*2e10*/  LDC R25, c[0x0][0x3c8] ;  /* 0x0000f200ff197b82 */ /* 0x000e620000000800 */
[----:B------:R-:W-:Y:S01]  /*2e20*/  DMUL R14, R14, R12 ;  /* 0x0000000c0e0e7228 */ /* 0x000fe20000000000 */
[----:B------:R-:W-:Y:S01]  /*2e30*/  MOV R23, RZ ;  /* 0x000000ff00177202 */ /* 0x000fe20000000f00 */
        /* <DEDUP_REMOVED lines=12> */
.L_x_170:
[----:B0-----:R-:W-:-:S05]  /*2f00*/  IADD3 R17, P1, PT, R20, UR4, RZ ;  /* 0x0000000414117c10 */ /* 0x001fca000ff3e0ff */
[----:B--2---:R-:W-:Y:S01]  /*2f10*/  IMAD.X R18, RZ, RZ, R9, P1 ;  /* 0x000000ffff127224 */ /* 0x004fe200008e0609 */
[----:B-1----:R-:W-:-:S04]  /*2f20*/  LEA R16, P1, R17, UR12, 0x3 ;  /* 0x0000000c11107c11 */ /* 0x002fc8000f8218ff */
[----:B------:R-:W-:-:S05]  /*2f30*/  LEA.HI.X R17, R17, UR13, R18, 0x3, P1 ;  /* 0x0000000d11117c11 */ /* 0x000fca00088f1c12 */
[----:B------:R-:W2:Y:S01]  /*2f40*/  LDG.E.64.CONSTANT R18, desc[UR8][R16.64] ;  /* 0x0000000810127981 */ /* 0x000ea2000c1e9b00 */
[----:B------:R-:W-:-:S03]  /*2f50*/  IMAD R24, R22, R25, UR4 ;  /* 0x0000000416187e24 */ /* 0x000fc6000f8e0219 */
[----:B------:R-:W3:Y:S01]  /*2f60*/  LDG.E.64.CONSTANT R28, desc[UR8][R16.64+0x8] ;  /* 0x00000808101c7981 */ /* 0x000ee2000c1e9b00 */
[----:B------:R-:W-:-:S05]  /*2f70*/  IMAD R23, R24, 0x8, R3 ;  /* 0x0000000818177824 */ /* 0x000fca00078e0203 */
[----:B------:R-:W2:Y:S02]  /*2f80*/  LDS.64 R26, [R23] ;  /* 0x00000000171a7984 */ /* 0x000ea40000000a00 */
[C---:B--2---:R-:W-:Y:S02]  /*2f90*/  DFMA R26, R14.reuse, R18, R26 ;  /* 0x000000120e1a722b */ /* 0x044fe4000000001a */
[----:B------:R-:W2:Y:S05]  /*2fa0*/  LDG.E.64.CONSTANT R18, desc[UR8][R16.64+0x10] ;  /* 0x0000100810127981 */ /* 0x000eaa000c1e9b00 */
[----:B------:R-:W-:Y:S04]  /*2fb0*/  STS.64 [R23], R26 ;  /* 0x0000001a17007388 */ /* 0x000fe80000000a00 */
[----:B------:R-:W3:Y:S02]  /*2fc0*/  LDS.64 R26, [R23+0x8] ;  /* 0x00000800171a7984 */ /* 0x000ee40000000a00 */
[----:B---3--:R-:W-:-:S02]  /*2fd0*/  DFMA R26, R14, R28, R26 ;  /* 0x0000001c0e1a722b */ /* 0x008fc4000000001a */
[----:B------:R-:W2:Y:S05]  /*2fe0*/  LDS.64 R28, [R23+0x10] ;  /* 0x00001000171c7984 */ /* 0x000eaa0000000a00 */
[----:B------:R0:W-:Y:S04]  /*2ff0*/  STS.64 [R23+0x8], R26 ;  /* 0x0000081a17007388 */ /* 0x0001e80000000a00 */
[----:B0-----:R-:W3:Y:S01]  /*3000*/  LDG.E.64.CONSTANT R26, desc[UR8][R16.64+0x20] ;  /* 0x00002008101a7981 */ /* 0x001ee2000c1e9b00 */
[----:B--2---:R-:W-:-:S03]  /*3010*/  DFMA R18, R14, R18, R28 ;  /* 0x000000120e12722b */ /* 0x004fc6000000001c */
[----:B------:R-:W2:Y:S04]  /*3020*/  LDG.E.64.CONSTANT R28, desc[UR8][R16.64+0x18] ;  /* 0x00001808101c7981 */ /* 0x000ea8000c1e9b00 */
[----:B------:R-:W-:Y:S04]  /*3030*/  STS.64 [R23+0x10], R18 ;  /* 0x0000101217007388 */ /* 0x000fe80000000a00 */
[----:B------:R-:W2:Y:S02]  /*3040*/  LDS.64 R18, [R23+0x18] ;  /* 0x0000180017127984 */ /* 0x000ea40000000a00 */
[----:B--2---:R-:W-:-:S02]  /*3050*/  DFMA R18, R14, R28, R18 ;  /* 0x0000001c0e12722b */ /* 0x004fc40000000012 */
[----:B------:R-:W3:Y:S02]  /*3060*/  LDS.64 R28, [R23+0x20] ;  /* 0x00002000171c7984 */ /* 0x000ee40000000a00 */
[----:B---3--:R-:W-:Y:S02]  /*3070*/  DFMA R26, R14, R26, R28 ;  /* 0x0000001a0e1a722b */ /* 0x008fe4000000001c */
[----:B------:R-:W2:Y:S04]  /*3080*/  LDG.E.64.CONSTANT R28, desc[UR8][R16.64+0x28] ;  /* 0x00002808101c7981 */ /* 0x000ea8000c1e9b00 */
[----:B------:R0:W-:Y:S04]  /*3090*/  STS.64 [R23+0x18], R18 ;  /* 0x0000181217007388 */ /* 0x0001e80000000a00 */
[----:B0-----:R-:W3:Y:S04]  /*30a0*/  LDG.E.64.CONSTANT R18, desc[UR8][R16.64+0x30] ;  /* 0x0000300810127981 */ /* 0x001ee8000c1e9b00 */
[----:B------:R-:W4:Y:S04]  /*30b0*/  LDG.E.64.CONSTANT R16, desc[UR8][R16.64+0x38] ;  /* 0x0000380810107981 */ /* 0x000f28000c1e9b00 */
[----:B------:R-:W-:Y:S04]  /*30c0*/  STS.64 [R23+0x20], R26 ;  /* 0x0000201a17007388 */ /* 0x000fe80000000a00 */
[----:B------:R-:W2:Y:S01]  /*30d0*/  LDS.64 R26, [R23+0x28] ;  /* 0x00002800171a7984 */ /* 0x000ea20000000a00 */
[----:B------:R-:W-:-:S06]  /*30e0*/  UIADD3 UR4, UPT, UPT, UR4, 0x8, URZ ;  /* 0x0000000804047890 */ /* 0x000fcc000fffe0ff */
[----:B------:R-:W-:Y:S01]  /*30f0*/  ISETP.NE.AND P1, PT, R7, UR4, PT ;  /* 0x0000000407007c0c */ /* 0x000fe2000bf25270 */
[C---:B--2---:R-:W-:Y:S01]  /*3100*/  DFMA R26, R14.reuse, R28, R26 ;  /* 0x0000001c0e1a722b */ /* 0x044fe2000000001a */
[----:B------:R-:W3:Y:S02]  /*3110*/  LDS.64 R28, [R23+0x30] ;  /* 0x00003000171c7984 */ /* 0x000ee40000000a00 */
[C---:B---3--:R-:W-:Y:S02]  /*3120*/  DFMA R28, R14.reuse, R18, R28 ;  /* 0x000000120e1c722b */ /* 0x048fe4000000001c */
[----:B------:R-:W4:Y:S04]  /*3130*/  LDS.64 R18, [R23+0x38] ;  /* 0x0000380017127984 */ /* 0x000f280000000a00 */
[----:B------:R2:W-:Y:S04]  /*3140*/  STS.64 [R23+0x28], R26 ;  /* 0x0000281a17007388 */ /* 0x0005e80000000a00 */
[----:B------:R2:W-:Y:S01]  /*3150*/  STS.64 [R23+0x30], R28 ;  /* 0x0000301c17007388 */ /* 0x0005e20000000a00 */
[----:B----4-:R-:W-:-:S07]  /*3160*/  DFMA R18, R14, R16, R18 ;  /* 0x000000100e12722b */ /* 0x010fce0000000012 */
[----:B------:R2:W-:Y:S01]  /*3170*/  STS.64 [R23+0x38], R18 ;  /* 0x0000381217007388 */ /* 0x0005e20000000a00 */
[----:B------:R-:W-:Y:S05]  /*3180*/  @P1 BRA `(.L_x_170) ;  /* 0xfffffffc005c1947 */ /* 0x000fea000383ffff */
[----:B--2---:R-:W-:-:S07]  /*3190*/  IMAD.MOV.U32 R23, RZ, RZ, R7 ;  /* 0x000000ffff177224 */ /* 0x004fce00078e0007 */
.L_x_169:
        /* <DEDUP_REMOVED lines=10> */
[----:B------:R-:W-:Y:S01]  /*3240*/  IMAD.X R17, RZ, RZ, R9, P2 ;  /* 0x000000ffff117224 */ /* 0x000fe200010e0609 */
[----:B-1----:R-:W-:-:S04]  /*3250*/  LEA R26, P2, R16, UR12, 0x3 ;  /* 0x0000000c101a7c11 */ /* 0x002fc8000f8418ff */
[----:B------:R-:W-:-:S05]  /*3260*/  LEA.HI.X R27, R16, UR13, R17, 0x3, P2 ;  /* 0x0000000d101b7c11 */ /* 0x000fca00090f1c11 */
[----:B------:R-:W2:Y:S01]  /*3270*/  LDG.E.64.CONSTANT R16, desc[UR8][R26.64] ;  /* 0x000000081a107981 */ /* 0x000ea2000c1e9b00 */
[----:B------:R-:W-:-:S04]  /*3280*/  IMAD R24, R22, R25, R23 ;  /* 0x0000001916187224 */ /* 0x000fc800078e0217 */
[----:B------:R-:W-:-:S05]  /*3290*/  IMAD R24, R24, 0x8, R3 ;  /* 0x0000000818187824 */ /* 0x000fca00078e0203 */
[----:B------:R-:W2:Y:S04]  /*32a0*/  LDS.64 R18, [R24] ;  /* 0x0000000018127984 */ /* 0x000ea80000000a00 */
[----:B------:R-:W0:Y:S01]  /*32b0*/  LDS.64 R28, [R24+0x8] ;  /* 0x00000800181c7984 */ /* 0x000e220000000a00 */
[----:B--2---:R-:W-:-:S03]  /*32c0*/  DFMA R18, R14, R16, R18 ;  /* 0x000000100e12722b */ /* 0x004fc60000000012 */
[----:B------:R-:W0:Y:S04]  /*32d0*/  LDG.E.64.CONSTANT R16, desc[UR8][R26.64+0x8] ;  /* 0x000008081a107981 */ /* 0x000e28000c1e9b00 */
[----:B------:R1:W-:Y:S04]  /*32e0*/  STS.64 [R24], R18 ;  /* 0x0000001218007388 */ /* 0x0003e80000000a00 */
[----:B-1----:R-:W2:Y:S01]  /*32f0*/  LDG.E.64.CONSTANT R18, desc[UR8][R26.64+0x10] ;  /* 0x000010081a127981 */ /* 0x002ea2000c1e9b00 */
[----:B0-----:R-:W-:-:S03]  /*3300*/  DFMA R28, R14, R16, R28 ;  /* 0x000000100e1c722b */ /* 0x001fc6000000001c */
[----:B------:R-:W2:Y:S02]  /*3310*/  LDS.64 R16, [R24+0x10] ;  /* 0x0000100018107984 */ /* 0x000ea40000000a00 */
[C---:B--2---:R-:W-:Y:S02]  /*3320*/  DFMA R16, R14.reuse, R18, R16 ;  /* 0x000000120e10722b */ /* 0x044fe40000000010 */
[----:B------:R-:W2:Y:S05]  /*3330*/  LDG.E.64.CONSTANT R18, desc[UR8][R26.64+0x18] ;  /* 0x000018081a127981 */ /* 0x000eaa000c1e9b00 */
[----:B------:R-:W-:Y:S04]  /*3340*/  STS.64 [R24+0x10], R16 ;  /* 0x0000101018007388 */ /* 0x000fe80000000a00 */
[----:B------:R-:W2:Y:S04]  /*3350*/  LDS.64 R16, [R24+0x18] ;  /* 0x0000180018107984 */ /* 0x000ea80000000a00 */
[----:B------:R1:W-:Y:S01]  /*3360*/  STS.64 [R24+0x8], R28 ;  /* 0x0000081c18007388 */ /* 0x0003e20000000a00 */
[----:B------:R-:W-:Y:S01]  /*3370*/  VIADD R23, R23, 0x4 ;  /* 0x0000000417177836 */ /* 0x000fe20000000000 */
[----:B--2---:R-:W-:-:S07]  /*3380*/  DFMA R16, R14, R18, R16 ;  /* 0x000000120e10722b */ /* 0x004fce0000000010 */
[----:B------:R1:W-:Y:S04]  /*3390*/  STS.64 [R24+0x18], R16 ;  /* 0x0000181018007388 */ /* 0x0003e80000000a00 */
.L_x_171:
[----:B------:R-:W-:Y:S05]  /*33a0*/  @!P1 BRA `(.L_x_166) ;  /* 0x0000000000749947 */ /* 0x000fea0003800000 */
[----:B------:R-:W-:-:S13]  /*33b0*/  ISETP.NE.AND P1, PT, R5, 0x1, PT ;  /* 0x000000010500780c */ /* 0x000fda0003f25270 */
[----:B01----:R-:W0:Y:S01]  /*33c0*/  @P1 LDC.64 R16, c[0x0][0x388] ;  /* 0x0000e200ff101b82 */ /* 0x003e220000000a00 */
[----:B------:R-:W-:-:S05]  /*33d0*/  @P1 IADD3 R18, P2, PT, R23, R20, RZ ;  /* 0x0000001417121210 */ /* 0x000fca0007f5e0ff */
[----:B------:R-:W-:Y:S01]  /*33e0*/  @P1 IMAD.X R19, RZ, RZ, R9, P2 ;  /* 0x000000ffff131224 */ /* 0x000fe200010e0609 */
[----:B0-----:R-:W-:-:S04]  /*33f0*/  @P1 LEA R26, P2, R18, R16, 0x3 ;  /* 0x00000010121a1211 */ /* 0x001fc800078418ff */
[----:B------:R-:W-:-:S05]  /*3400*/  @P1 LEA.HI.X R27, R18, R17, R19, 0x3, P2 ;  /* 0x00000011121b1211 */ /* 0x000fca00010f1c13 */
[----:B------:R-:W2:Y:S01]  /*3410*/  @P1 LDG.E.64.CONSTANT R16, desc[UR8][R26.64] ;  /* 0x000000081a101981 */ /* 0x000ea2000c1e9b00 */
[----:B------:R-:W-:Y:S01]  /*3420*/  @P1 IMAD R18, R22, R25, R23 ;  /* 0x0000001916121224 */ /* 0x000fe200078e0217 */
[----:B------:R-:W-:-:S04]  /*3430*/  LOP3.LUT P2, RZ, R25, 0x1, RZ, 0xc0, !PT ;  /* 0x0000000119ff7812 */ /* 0x000fc8000784c0ff */
[----:B------:R-:W-:-:S05]  /*3440*/  @P1 LEA R29, R18, R3, 0x3 ;  /* 0x00000003121d1211 */ /* 0x000fca00078e18ff */
[----:B------:R-:W2:Y:S01]  /*3450*/  @P1 LDS.64 R18, [R29] ;  /* 0x000000001d121984 */ /* 0x000ea20000000a00 */
[----:B------:R-:W-:-:S05]  /*3460*/  @P1 VIADD R23, R23, 0x2 ;  /* 0x0000000217171836 */ /* 0x000fca0000000000 */
[----:B------:R-:W-:Y:S02]  /*3470*/  @P2 IADD3 R24, P3, PT, R23, R20, RZ ;  /* 0x0000001417182210 */ /* 0x000fe40007f7e0ff */
[----:B------:R-:W0:Y:S03]  /*3480*/  @P2 LDC.64 R20, c[0x0][0x388] ;  /* 0x0000e200ff142b82 */ /* 0x000e260000000a00 */
[----:B------:R-:W-:Y:S01]  /*3490*/  @P2 IMAD.X R9, RZ, RZ, R9, P3 ;  /* 0x000000ffff092224 */ /* 0x000fe200018e0609 */
[----:B0-----:R-:W-:-:S04]  /*34a0*/  @P2 LEA R20, P3, R24, R20, 0x3 ;  /* 0x0000001418142211 */ /* 0x001fc800078618ff */
[----:B------:R-:W-:-:S06]  /*34b0*/  @P2 LEA.HI.X R21, R24, R21, R9, 0x3, P3 ;  /* 0x0000001518152211 */ /* 0x000fcc00018f1c09 */
[----:B------:R-:W3:Y:S01]  /*34c0*/  @P2 LDG.E.64.CONSTANT R20, desc[UR8][R20.64] ;  /* 0x0000000814142981 */ /* 0x000ee2000c1e9b00 */
[----:B--2---:R-:W-:-:S03]  /*34d0*/  @P1 DFMA R16, R14, R16, R18 ;  /* 0x000000100e10122b */ /* 0x004fc60000000012 */
[----:B------:R0:W2:Y:S04]  /*34e0*/  @P1 LDG.E.64.CONSTANT R18, desc[UR8][R26.64+0x8] ;  /* 0x000008081a121981 */ /* 0x0000a8000c1e9b00 */
[----:B0-----:R-:W2:Y:S01]  /*34f0*/  @P1 LDS.64 R26, [R29+0x8] ;  /* 0x000008001d1a1984 */ /* 0x001ea20000000a00 */
[----:B------:R-:W-:-:S04]  /*3500*/  @P2 IMAD R22, R22, R25, R23 ;  /* 0x0000001916162224 */ /* 0x000fc800078e0217 */
[----:B------:R-:W-:Y:S01]  /*3510*/  @P2 IMAD R9, R22, 0x8, R3 ;  /* 0x0000000816092824 */ /* 0x000fe200078e0203 */
[----:B------:R-:W-:Y:S01]  /*3520*/  @P1 STS.64 [R29], R16 ;  /* 0x000000101d001388 */ /* 0x000fe20000000a00 */
[----:B--2---:R-:W-:-:S07]  /*3530*/  @P1 DFMA R18, R14, R18, R26 ;  /* 0x000000120e12122b */ /* 0x004fce000000001a */
[----:B------:R-:W-:Y:S04]  /*3540*/  @P1 STS.64 [R29+0x8], R18 ;  /* 0x000008121d001388 */ /* 0x000fe80000000a00 */
[----:B------:R-:W3:Y:S02]  /*3550*/  @P2 LDS.64 R22, [R9] ;  /* 0x0000000009162984 */ /* 0x000ee40000000a00 */
[----:B---3--:R-:W-:-:S07]  /*3560*/  @P2 DFMA R22, R14, R20, R22 ;  /* 0x000000140e16222b */ /* 0x008fce0000000016 */
[----:B------:R2:W-:Y:S04]  /*3570*/  @P2 STS.64 [R9], R22 ;  /* 0x0000001609002388 */ /* 0x0005e80000000a00 */
.L_x_166:
[----:B------:R-:W-:Y:S05]  /*3580*/  BSYNC.RECONVERGENT B2 ;  /* 0x0000000000027941 */ /* 0x000fea0003800200 */
.L_x_165:
[----:B------:R-:W3:Y:S01]  /*3590*/  LDCU UR4, c[0x0][0x3c4] ;  /* 0x00007880ff0477ac */ /* 0x000ee20008000800 */
[----:B------:R-:W-:-:S05]  /*35a0*/  VIADD R8, R8, 0x1 ;  /* 0x0000000108087836 */ /* 0x000fca0000000000 */
[----:B---3--:R-:W-:-:S13]  /*35b0*/  ISETP.NE.AND P1, PT, R8, UR4, PT ;  /* 0x0000000408007c0c */ /* 0x008fda000bf25270 */
[----:B------:R-:W-:Y:S05]  /*35c0*/  @!P1 BRA `(.L_x_172) ;  /* 0x0000001000a89947 */ /* 0x000fea0003800000 */
[----:B------:R-:W-:Y:S05]  /*35d0*/  BRA `(.L_x_173) ;  /* 0xfffffff0009c7947 */ /* 0x000fea000383ffff */
.L_x_164:
[----:B------:R-:W0:Y:S01]  /*35e0*/  LDCU UR4, c[0x0][0x3c4] ;  /* 0x00007880ff0477ac */ /* 0x000e220008000800 */
[----:B------:R-:W1:Y:S01]  /*35f0*/  S2R R24, SR_TID.X ;  /* 0x0000000000187919 */ /* 0x000e620000002100 */
[----:B------:R-:W-:Y:S02]  /*3600*/  IMAD.MOV.U32 R23, RZ, RZ, RZ ;  /* 0x000000ffff177224 */ /* 0x000fe400078e00ff */
[----:B------:R-:W-:Y:S02]  /*3610*/  IMAD.MOV.U32 R20, RZ, RZ, R6 ;  /* 0x000000ffff147224 */ /* 0x000fe400078e0006 */
[----:B------:R-:W-:Y:S02]  /*3620*/  IMAD.MOV.U32 R21, RZ, RZ, RZ ;  /* 0x000000ffff157224 */ /* 0x000fe400078e00ff */
[----:B0-----:R-:W-:-:S05]  /*3630*/  IMAD.U32 R25, RZ, RZ, UR4 ;  /* 0x00000004ff197e24 */ /* 0x001fca000f8e00ff */
[----:B------:R-:W-:-:S13]  /*3640*/  ISETP.NE.AND P1, PT, R25, 0x1, PT ;  /* 0x000000011900780c */ /* 0x000fda0003f25270 */
[----:B-1----:R-:W-:Y:S05]  /*3650*/  @!P1 BRA `(.L_x_174) ;  /* 0x0000000c00089947 */ /* 0x002fea0003800000 */
[----:B------:R-:W-:-:S07]  /*3660*/  MOV R27, RZ ;  /* 0x000000ff001b7202 */ /* 0x000fce0000000f00 */
.L_x_183:
[----:B0-----:R-:W0:Y:S01]  /*3670*/  LDC.64 R18, c[0x0][0x390] ;  /* 0x0000e400ff127b82 */ /* 0x001e220000000a00 */
[----:B------:R-:W1:Y:S01]  /*3680*/  LDCU UR4, c[0x0][0x3c4] ;  /* 0x00007880ff0477ac */ /* 0x000e620008000800 */
[----:B0-----:R-:W-:-:S05]  /*3690*/  IMAD.WIDE.U32 R18, R27, 0x8, R18 ;  /* 0x000000081b127825 */ /* 0x001fca00078e0012 */
[----:B------:R-:W2:Y:S01]  /*36a0*/  LDG.E.64.CONSTANT R8, desc[UR8][R18.64] ;  /* 0x0000000812087981 */ /* 0x000ea2000c1e9b00 */
[----:B-1----:R-:W-:Y:S01]  /*36b0*/  IMAD.U32 R25, RZ, RZ, UR4 ;  /* 0x00000004ff197e24 */ /* 0x002fe2000f8e00ff */
[----:B--2---:R-:W-:Y:S02]  /*36c0*/  IADD3 R14, P3, PT, R8, -0x1, RZ ;  /* 0xffffffff080e7810 */ /* 0x004fe40007f7e0ff */
[C---:B------:R-:W-:Y:S02]  /*36d0*/  LOP3.LUT R15, R9.reuse, 0x7fffffff, RZ, 0xc0, !PT ;  /* 0x7fffffff090f7812 */ /* 0x040fe400078ec0ff */
[----:B------:R-:W-:Y:S02]  /*36e0*/  ISETP.GE.AND P2, PT, R9, RZ, PT ;  /* 0x000000ff0900720c */ /* 0x000fe40003f46270 */
[----:B------:R-:W-:Y:S02]  /*36f0*/  ISETP.LT.U32.AND P1, PT, R14, -0x1, PT ;  /* 0xffffffff0e00780c */ /* 0x000fe40003f21070 */
[----:B------:R-:W-:-:S02]  /*3700*/  IADD3.X R9, PT, PT, R15, -0x1, RZ, P3, !PT ;  /* 0xffffffff0f097810 */ /* 0x000fc40001ffe4ff */
[----:B------:R-:W-:Y:S02]  /*3710*/  ISETP.EQ.U32.AND P3, PT, R8, RZ, PT ;  /* 0x000000ff0800720c */ /* 0x000fe40003f62070 */
[----:B------:R-:W-:Y:S02]  /*3720*/  ISETP.LT.U32.AND.EX P1, PT, R9, 0xfffff, !P2, P1 ;  /* 0x000fffff0900780c */ /* 0x000fe40005721110 */
[----:B------:R-:W-:Y:S02]  /*3730*/  IADD3 R9, P6, PT, RZ, R8, RZ ;  /* 0x00000008ff097210 */ /* 0x000fe40007fde0ff */
[----:B------:R-:W-:Y:S02]  /*3740*/  ISETP.EQ.OR.EX P5, PT, R15, RZ, P1, P3 ;  /* 0x000000ff0f00720c */ /* 0x000fe40000fa2730 */
[----:B------:R-:W-:Y:S02]  /*3750*/  ISETP.LT.U32.AND P4, PT, R9, RZ, PT ;  /* 0x000000ff0900720c */ /* 0x000fe40003f81070 */
[----:B------:R-:W-:-:S02]  /*3760*/  IADD3.X R9, PT, PT, R15, -0x100000, RZ, P6, !PT ;  /* 0xfff000000f097810 */ /* 0x000fc400037fe4ff */
[----:B------:R-:W-:Y:S02]  /*3770*/  ISETP.GT.U32.AND P1, PT, R8, RZ, PT ;  /* 0x000000ff0800720c */ /* 0x000fe40003f24070 */
[----:B------:R-:W-:Y:S02]  /*3780*/  ISETP.EQ.OR.EX P5, PT, R15, 0x7ff00000, P5, P3 ;  /* 0x7ff000000f00780c */ /* 0x000fe40002fa2730 */
[----:B------:R-:W-:Y:S01]  /*3790*/  ISETP.LT.U32.AND.EX P4, PT, R9, 0x7fe00000, !P2, P4 ;  /* 0x7fe000000900780c */ /* 0x000fe20005781140 */
[----:B------:R-:W-:Y:S01]  /*37a0*/  IMAD R9, R24, R25, R27 ;  /* 0x0000001918097224 */ /* 0x000fe200078e021b */
[----:B------:R-:W-:-:S03]  /*37b0*/  ISETP.GT.OR.EX P1, PT, R15, 0x7ff00000, P5, P1 ;  /* 0x7ff000000f00780c */ /* 0x000fc60002f24710 */
[----:B------:R-:W-:Y:S01]  /*37c0*/  IMAD R26, R9, 0x8, R2 ;  /* 0x00000008091a7824 */ /* 0x000fe200078e0202 */
[----:B------:R-:W-:-:S13]  /*37d0*/  PLOP3.LUT P1, PT, P1, P4, PT, 0xf8, 0x8f ;  /* 0x00000000008f781c */ /* 0x000fda0000f29f70 */
[----:B------:R-:W-:Y:S05]  /*37e0*/  @P1 BRA `(.L_x_175) ;  /* 0x0000000400241947 */ /* 0x000fea0003800000 */
[----:B------:R-:W0:Y:S01]  /*37f0*/  LDCU UR4, c[0x0][0x3c0] ;  /* 0x00007800ff0477ac */ /* 0x000e220008000800 */
        /* <DEDUP_REMOVED lines=55> */
[C---:B------:R-:W-:Y:S02]  /*3b70*/  DSETP.GEU.AND P1, PT, R16.reuse, RZ, PT ;  /* 0x000000ff1000722a */ /* 0x040fe40003f2e000 */
[----:B------:R-:W-:-:S10]  /*3b80*/  DADD R16, R16, +INF ;  /* 0x7ff0000010107429 */ /* 0x000fd40000000000 */
[----:B------:R-:W-:Y:S02]  /*3b90*/  @!P2 LEA.HI R15, R14, R14, RZ, 0x1 ;  /* 0x0000000e0e0fa211 */ /* 0x000fe400078f08ff */
[----:B------:R-:W-:Y:S02]  /*3ba0*/  FSEL R22, R16, RZ, P1 ;  /* 0x000000ff10167208 */ /* 0x000fe40000800000 */
[----:B------:R-:W-:Y:S02]  /*3bb0*/  @!P2 SHF.R.S32.HI R15, RZ, 0x1, R15 ;  /* 0x00000001ff0fa819 */ /* 0x000fe4000001140f */
[----:B------:R-:W-:Y:S02]  /*3bc0*/  FSEL R23, R17, RZ, P1 ;  /* 0x000000ff11177208 */ /* 0x000fe40000800000 */
[----:B------:R-:W-:Y:S01]  /*3bd0*/  @!P2 IADD3 R14, PT, PT, R14, -R15, RZ ;  /* 0x8000000f0e0ea210 */ /* 0x000fe20007ffe0ff */
[----:B------:R-:W-:-:S03]  /*3be0*/  @!P2 IMAD R15, R15, 0x100000, R9 ;  /* 0x001000000f0fa824 */ /* 0x000fc600078e0209 */
[----:B------:R-:W-:Y:S01]  /*3bf0*/  @!P2 LEA R9, R14, 0x3ff00000, 0x14 ;  /* 0x3ff000000e09a811 */ /* 0x000fe200078ea0ff */
[----:B------:R-:W-:Y:S02]  /*3c00*/  @!P2 IMAD.MOV.U32 R14, RZ, RZ, R8 ;  /* 0x000000ffff0ea224 */ /* 0x000fe400078e0008 */
[----:B------:R-:W-:-:S06]  /*3c10*/  @!P2 IMAD.MOV.U32 R8, RZ, RZ, RZ ;  /* 0x000000ffff08a224 */ /* 0x000fcc00078e00ff */
[----:B------:R-:W-:-:S11]  /*3c20*/  @!P2 DMUL R22, R14, R8 ;  /* 0x000000080e16a228 */ /* 0x000fd60000000000 */
.L_x_178:
[----:B------:R-:W-:Y:S05]  /*3c30*/  BSYNC.RECONVERGENT B3 ;  /* 0x0000000000037941 */ /* 0x000fea0003800200 */
.L_x_177:
[----:B------:R-:W0:Y:S02]  /*3c40*/  LDS.64 R8, [R26] ;  /* 0x000000001a087984 */ /* 0x000e240000000a00 */
[----:B0-----:R-:W-:-:S07]  /*3c50*/  DFMA R8, R22, R12, R8 ;  /* 0x0000000c1608722b */ /* 0x001fce0000000008 */
[----:B------:R0:W-:Y:S04]  /*3c60*/  STS.64 [R26], R8 ;  /* 0x000000081a007388 */ /* 0x0001e80000000a00 */
.L_x_176:
[----:B------:R-:W-:Y:S05]  /*3c70*/  BSYNC.RECONVERGENT B2 ;  /* 0x0000000000027941 */ /* 0x000fea0003800200 */
.L_x_175:
        /* <DEDUP_REMOVED lines=19> */
[----:B------:R-:W-:Y:S01]  /*3db0*/  VIADD R9, R27, 0x1 ;  /* 0x000000011b097836 */ /* 0x000fe20000000000 */
[----:B------:R-:W1:Y:S03]  /*3dc0*/  LDCU.64 UR12, c[0x0][0x380] ;  /* 0x00007000ff0c77ac */ /* 0x000e660008000a00 */
        /* <DEDUP_REMOVED lines=59> */
[----:B------:R-:W-:-:S03]  /*4180*/  FSEL R19, R17, RZ, P1 ;  /* 0x000000ff11137208 */ /* 0x000fc60000800000 */
[----:B------:R-:W-:Y:S02]  /*4190*/  @!P2 IMAD.IADD R14, R14, 0x1, -R15 ;  /* 0x000000010e0ea824 */ /* 0x000fe400078e0a0f */
[----:B------:R-:W-:-:S03]  /*41a0*/  @!P2 IMAD R15, R15, 0x100000, R9 ;  /* 0x001000000f0fa824 */ /* 0x000fc600078e0209 */
[----:B------:R-:W-:Y:S01]  /*41b0*/  @!P2 LEA R9, R14, 0x3ff00000, 0x14 ;  /* 0x3ff000000e09a811 */ /* 0x000fe200078ea0ff */
[----:B------:R-:W-:Y:S02]  /*41c0*/  @!P2 IMAD.MOV.U32 R14, RZ, RZ, R8 ;  /* 0x000000ffff0ea224 */ /* 0x000fe400078e0008 */
[----:B------:R-:W-:-:S06]  /*41d0*/  @!P2 IMAD.MOV.U32 R8, RZ, RZ, RZ ;  /* 0x000000ffff08a224 */ /* 0x000fcc00078e00ff */
[----:B------:R-:W-:-:S11]  /*41e0*/  @!P2 DMUL R18, R14, R8 ;  /* 0x000000080e12a228 */ /* 0x000fd60000000000 */
.L_x_182:
[----:B------:R-:W-:Y:S05]  /*41f0*/  BSYNC.RECONVERGENT B3 ;  /* 0x0000000000037941 */ /* 0x000fea0003800200 */
.L_x_181:
[----:B------:R-:W0:Y:S02]  /*4200*/  LDS.64 R8, [R26+0x8] ;  /* 0x000008001a087984 */ /* 0x000e240000000a00 */
[----:B0-----:R-:W-:-:S07]  /*4210*/  DFMA R8, R18, R12, R8 ;  /* 0x0000000c1208722b */ /* 0x001fce0000000008 */
[----:B------:R0:W-:Y:S04]  /*4220*/  STS.64 [R26+0x8], R8 ;  /* 0x000008081a007388 */ /* 0x0001e80000000a00 */
.L_x_180:
[----:B------:R-:W-:Y:S05]  /*4230*/  BSYNC.RECONVERGENT B2 ;  /* 0x0000000000027941 */ /* 0x000fea0003800200 */
.L_x_179:
[----:B------:R-:W-:-:S05]  /*4240*/  VIADD R27, R27, 0x2 ;  /* 0x000000021b1b7836 */ /* 0x000fca0000000000 */
[----:B------:R-:W-:-:S13]  /*4250*/  ISETP.NE.AND P1, PT, R27, R4, PT ;  /* 0x000000041b00720c */ /* 0x000fda0003f25270 */
[----:B------:R-:W-:Y:S05]  /*4260*/  @P1 BRA `(.L_x_183) ;  /* 0xfffffff400001947 */ /* 0x000fea000383ffff */
[----:B------:R-:W-:-:S07]  /*4270*/  IMAD.MOV.U32 R23, RZ, RZ, R4 ;  /* 0x000000ffff177224 */ /* 0x000fce00078e0004 */
.L_x_174:
        /* <DEDUP_REMOVED lines=24> */
[----:B------:R-:W1:Y:S01]  /*4400*/  LDCU.64 UR12, c[0x0][0x380] ;  /* 0x00007000ff0c77ac */ /* 0x000e620008000a00 */
[----:B0-----:R-:W-:-:S03]  /*4410*/  IMAD.WIDE.U32 R14, R23, UR4, R20 ;  /* 0x00000004170e7c25 */ /* 0x001fc6000f8e0014 */
[----:B-1----:R-:W-:-:S04]  /*4420*/  LEA R8, P1, R14, UR12, 0x3 ;  /* 0x0000000c0e087c11 */ /* 0x002fc8000f8218ff */
[----:B------:R-:W-:-:S06]  /*4430*/  LEA.HI.X R9, R14, UR13, R15, 0x3, P1 ;  /* 0x0000000d0e097c11 */ /* 0x000fcc00088f1c0f */
[----:B------:R-:W2:Y:S02]  /*4440*/  LDG.E.64.CONSTANT R8, desc[UR8][R8.64] ;  /* 0x0000000808087981 */ /* 0x000ea4000c1e9b00 */
[----:B--2---:R-:W-:-:S14]  /*4450*/  DSETP.NE.AND P1, PT, |R8|, +INF , PT ;  /* 0x7ff000000800742a */ /* 0x004fdc0003f25200 */
[----:B------:R-:W-:Y:S05]  /*4460*/  @!P1 BRA `(.L_x_172) ;  /* 0x0000000400009947 */ /* 0x000fea0003800000 */
[----:B------:R-:W-:Y:S01]  /*4470*/  IMAD.MOV.U32 R14, RZ, RZ, 0x652b82fe ;  /* 0x652b82feff0e7424 */ /* 0x000fe200078e00ff */
[----:B------:R-:W-:Y:S01]  /*4480*/  MOV R15, 0x3ff71547 ;  /* 0x3ff71547000f7802 */ /* 0x000fe20000000f00 */
[----:B------:R-:W-:Y:S01]  /*4490*/  UMOV UR12, 0xfefa39ef ;  /* 0xfefa39ef000c7882 */ /* 0x000fe20000000000 */
[----:B------:R-:W-:Y:S01]  /*44a0*/  UMOV UR13, 0x3fe62e42 ;  /* 0x3fe62e42000d7882 */ /* 0x000fe20000000000 */
[----:B------:R-:W-:Y:S01]  /*44b0*/  IMAD R25, R24, R25, R23 ;  /* 0x0000001918197224 */ /* 0x000fe200078e0217 */
[----:B------:R-:W-:Y:S01]  /*44c0*/  FSETP.GEU.AND P1, PT, |R9|, 4.1917929649353027344, PT ;  /* 0x4086232b0900780b */ /* 0x000fe20003f2e200 */
[----:B------:R-:W-:Y:S01]  /*44d0*/  BSSY.RECONVERGENT B2, `(.L_x_184) ;  /* 0x0000037000027945 */ /* 0x000fe20003800200 */
[----:B------:R-:W-:Y:S01]  /*44e0*/  DFMA R14, R8, R14, 6.75539944105574400000e+15 ;  /* 0x43380000080e742b */ /* 0x000fe2000000000e */
[----:B------:R-:W-:-:S07]  /*44f0*/  IMAD R22, R25, 0x8, R2 ;  /* 0x0000000819167824 */ /* 0x000fce00078e0202 */
        /* <DEDUP_REMOVED lines=52> */
.L_x_185:
[----:B------:R-:W-:Y:S05]  /*4840*/  BSYNC.RECONVERGENT B2 ;  /* 0x0000000000027941 */ /* 0x000fea0003800200 */
.L_x_184:
[----:B-1----:R-:W-:-:S07]  /*4850*/  DFMA R16, R20, R12, R16 ;  /* 0x0000000c1410722b */ /* 0x002fce0000000010 */
[----:B------:R0:W-:Y:S04]  /*4860*/  STS.64 [R22], R16 ;  /* 0x0000001016007388 */ /* 0x0001e80000000a00 */
.L_x_172:
[----:B------:R-:W-:Y:S05]  /*4870*/  BSYNC.RECONVERGENT B1 ;  /* 0x0000000000017941 */ /* 0x000fea0003800200 */
.L_x_163:
[----:B------:R-:W3:Y:S01]  /*4880*/  LDCU UR4, c[0x0][0x3c0] ;  /* 0x00007800ff0477ac */ /* 0x000ee20008000800 */
[----:B------:R-:W-:-:S04]  /*4890*/  IADD3 R6, PT, PT, R0, R6, RZ ;  /* 0x0000000600067210 */ /* 0x000fc80007ffe0ff */
[----:B---3--:R-:W-:-:S13]  /*48a0*/  ISETP.GE.U32.AND P1, PT, R6, UR4, PT ;  /* 0x0000000406007c0c */ /* 0x008fda000bf26070 */
[----:B------:R-:W-:Y:S05]  /*48b0*/  @!P1 BRA `(.L_x_186) ;  /* 0xffffffc000649947 */ /* 0x000fea000383ffff */
.L_x_142:
[----:B------:R-:W-:Y:S05]  /*48c0*/  BSYNC.RECONVERGENT B0 ;  /* 0x0000000000007941 */ /* 0x000fea0003800200 */
.L_x_141:
[----:B------:R-:W3:Y:S01]  /*48d0*/  S2R R6, SR_CgaCtaId ;  /* 0x0000000000067919 */ /* 0x000ee20000008800 */
[----:B------:R-:W-:Y:S02]  /*48e0*/  MOV R5, 0x400 ;  /* 0x0000040000057802 */ /* 0x000fe40000000f00 */
[----:B------:R-:W-:Y:S01]  /*48f0*/  ISETP.GE.U32.AND P0, PT, R0, 0x2, PT ;  /* 0x000000020000780c */ /* 0x000fe20003f06070 */
[----:B------:R-:W4:Y:S01]  /*4900*/  S2R R4, SR_TID.X ;  /* 0x0000000000047919 */ /* 0x000f220000002100 */
[----:B---3--:R-:W-:-:S05]  /*4910*/  LEA R7, R6, R5, 0x18 ;  /* 0x0000000506077211 */ /* 0x008fca00078ec0ff */
[----:B----4-:R-:W-:-:S05]  /*4920*/  IMAD R5, R4, 0x8, R7 ;  /* 0x0000000804057824 */ /* 0x010fca00078e0207 */
[----:B------:R3:W-:Y:S01]  /*4930*/  STS.64 [R5], R10 ;  /* 0x0000000a05007388 */ /* 0x0007e20000000a00 */
[----:B------:R-:W-:Y:S06]  /*4940*/  BAR.SYNC.DEFER_BLOCKING 0x0 ;  /* 0x0000000000007b1d */ /* 0x000fec0000010000 */
[----:B------:R-:W-:Y:S05]  /*4950*/  @!P0 BRA `(.L_x_187) ;  /* 0x0000000c00ac8947 */ /* 0x000fea0003800000 */
[----:B------:R-:W4:Y:S01]  /*4960*/  LDCU UR16, c[0x0][0x3c4] ;  /* 0x00007880ff1077ac */ /* 0x000f220008000800 */
[----:B------:R-:W-:Y:S02]  /*4970*/  IMAD R2, R0, 0x8, R7 ;  /* 0x0000000800027824 */ /* 0x000fe400078e0207 */
[----:B------:R-:W-:Y:S01]  /*4980*/  IMAD.MOV.U32 R7, RZ, RZ, R0 ;  /* 0x000000ffff077224 */ /* 0x000fe200078e0000 */
[----:B------:R-:W4:Y:S01]  /*4990*/  LDCU UR17, c[0x0][0x3c8] ;  /* 0x00007900ff1177ac */ /* 0x000f220008000800 */
[----:B--2---:R-:W-:Y:S01]  /*49a0*/  VIADD R9, R2, 0x20 ;  /* 0x0000002002097836 */ /* 0x004fe20000000000 */
[----:B------:R-:W2:Y:S01]  /*49b0*/  LDCU UR12, c[0x0][0x3c4] ;  /* 0x00007880ff0c77ac */ /* 0x000ea20008000800 */
[----:B----4-:R-:W-:Y:S02]  /*49c0*/  UIMAD UR18, UR16, UR17, URZ ;  /* 0x00000011101272a4 */ /* 0x010fe4000f8e02ff */
[----:B--2---:R-:W-:Y:S02]  /*49d0*/  ULOP3.LUT UR14, UR12, 0x7, URZ, 0xc0, !UPT ;  /* 0x000000070c0e7892 */ /* 0x004fe4000f8ec0ff */
[----:B------:R-:W-:Y:S01]  /*49e0*/  IMAD R6, R4, UR12, RZ ;  /* 0x0000000c04067c24 */ /* 0x000fe2000f8e02ff */
[----:B------:R-:W-:-:S02]  /*49f0*/  ULOP3.LUT UR4, UR18, 0x7, URZ, 0xc0, !UPT ;  /* 0x0000000712047892 */ /* 0x000fc4000f8ec0ff */
[----:B-1----:R-:W-:Y:S01]  /*4a00*/  IMAD R8, R4, UR18, RZ ;  /* 0x0000001204087c24 */ /* 0x002fe2000f8e02ff */
        /* <DEDUP_REMOVED lines=11> */
.L_x_199:
[--C-:B---3--:R-:W-:Y:S01]  /*4ac0*/  IMAD.MOV.U32 R10, RZ, RZ, R7.reuse ;  /* 0x000000ffff0a7224 */ /* 0x108fe200078e0007 */
[----:B------:R-:W-:Y:S01]  /*4ad0*/  SHF.R.U32.HI R7, RZ, 0x1, R7 ;  /* 0x00000001ff077819 */ /* 0x000fe20000011607 */
[----:B------:R-:W-:Y:S03]  /*4ae0*/  BSSY.RECONVERGENT B0, `(.L_x_188) ;  /* 0x00000cf000007945 */ /* 0x000fe60003800200 */
[----:B------:R-:W-:-:S13]  /*4af0*/  ISETP.GE.U32.AND P0, PT, R4, R7, PT ;  /* 0x000000070400720c */ /* 0x000fda0003f06070 */
[----:B012-4-:R-:W-:Y:S05]  /*4b00*/  @P0 BRA `(.L_x_189) ;  /* 0x0000000c00300947 */ /* 0x017fea0003800000 */
[C---:B------:R-:W-:Y:S01]  /*4b10*/  IMAD R13, R7.reuse, 0x8, R5 ;  /* 0x00000008070d7824 */ /* 0x040fe200078e0205 */
[----:B------:R-:W-:Y:S01]  /*4b20*/  LDS.64 R14, [R5] ;  /* 0x00000000050e7984 */ /* 0x000fe20000000a00 */
[----:B------:R-:W1:Y:S04]  /*4b30*/  LDCU UR7, c[0x0][0x3c4] ;  /* 0x00007880ff0777ac */ /* 0x000e680008000800 */
[----:B------:R-:W2:Y:S01]  /*4b40*/  LDS.64 R12, [R13] ;  /* 0x000000000d0c7984 */ /* 0x000ea20000000a00 */
[----:B-1----:R-:W-:Y:S01]  /*4b50*/  UISETP.NE.AND UP3, UPT, UR7, URZ, UPT ;  /* 0x000000ff0700728c */ /* 0x002fe2000bf65270 */
[----:B--2---:R-:W-:Y:S01]  /*4b60*/  DADD R14, R12, R14 ;  /* 0x000000000c0e7229 */ /* 0x004fe2000000000e */
[----:B------:R-:W-:-:S06]  /*4b70*/  IMAD.IADD R12, R7, 0x1, R4 ;  /* 0x00000001070c7824 */ /* 0x000fcc00078e0204 */
[----:B------:R1:W-:Y:S01]  /*4b80*/  STS.64 [R5], R14 ;  /* 0x0000000e05007388 */ /* 0x0003e20000000a00 */
[----:B------:R-:W-:Y:S05]  /*4b90*/  BRA.U !UP3, `(.L_x_190) ;  /* 0x000000050b787547 */ /* 0x000fea000b800000 */
[----:B------:R-:W-:Y:S01]  /*4ba0*/  IMAD.MOV.U32 R11, RZ, RZ, RZ ;  /* 0x000000ffff0b7224 */ /* 0x000fe200078e00ff */
[----:B------:R-:W-:Y:S06]  /*4bb0*/  BRA.U !UP2, `(.L_x_191) ;  /* 0x000000010aa47547 */ /* 0x000fec000b800000 */
[----:B------:R-:W-:Y:S01]  /*4bc0*/  LEA R11, R6, R9, 0x3 ;  /* 0x00000009060b7211 */ /* 0x000fe200078e18ff */
[----:B------:R-:W-:Y:S01]  /*4bd0*/  IMAD R13, R12, UR11, R9 ;  /* 0x0000000b0c0d7c24 */ /* 0x000fe2000f8e0209 */
[----:B------:R-:W-:-:S06]  /*4be0*/  UMOV UR4, UR6 ;  /* 0x0000000600047c82 */ /* 0x000fcc0008000000 */
.L_x_192:
[----:B-1----:R-:W-:Y:S01]  /*4bf0*/  LDS.64 R14, [R13+-0x20] ;  /* 0xffffe0000d0e7984 */ /* 0x002fe20000000a00 */
[----:B------:R-:W-:-:S03]  /*4c00*/  UIADD3 UR4, UPT, UPT, UR4, 0x8, URZ ;  /* 0x0000000804047890 */ /* 0x000fc6000fffe0ff */
[----:B0-----:R-:W0:Y:S01]  /*4c10*/  LDS.64 R22, [R11+-0x20] ;  /* 0xffffe0000b167984 */ /* 0x001e220000000a00 */
[----:B------:R-:W-:-:S03]  /*4c20*/  UISETP.NE.AND UP3, UPT, UR4, URZ, UPT ;  /* 0x000000ff0400728c */ /* 0x000fc6000bf65270 */
[----:B------:R-:W-:Y:S04]  /*4c30*/  LDS.64 R16, [R11+-0x18] ;  /* 0xffffe8000b107984 */ /* 0x000fe80000000a00 */
[----:B------:R-:W-:Y:S04]  /*4c40*/  LDS.64 R18, [R11+-0x10] ;  /* 0xfffff0000b127984 */ /* 0x000fe80000000a00 */
[----:B------:R-:W-:Y:S01]  /*4c50*/  LDS.64 R20, [R11+-0x8] ;  /* 0xfffff8000b147984 */ /* 0x000fe20000000a00 */
        /* <DEDUP_REMOVED lines=31> */
.L_x_191:
[----:B------:R-:W-:-:S09]  /*4e50*/  UISETP.NE.AND UP3, UPT, UR14, URZ, UPT ;  /* 0x000000ff0e00728c */ /* 0x000fd2000bf65270 */
[----:B------:R-:W-:Y:S05]  /*4e60*/  BRA.U !UP3, `(.L_x_190) ;  /* 0x000000010bc47547 */ /* 0x000fea000b800000 */
[----:B------:R-:W-:Y:S01]  /*4e70*/  UISETP.NE.AND UP3, UPT, UR15, URZ, UPT ;  /* 0x000000ff0f00728c */ /* 0x000fe2000bf65270 */
[----:B------:R-:W-:Y:S10]  /*4e80*/  BRA.U !UP1, `(.L_x_193) ;  /* 0x0000000109547547 */ /* 0x000ff4000b800000 */
[--C-:B------:R-:W-:Y:S02]  /*4e90*/  IMAD R13, R12, UR7, R11.reuse ;  /* 0x000000070c0d7c24 */ /* 0x100fe4000f8e020b */
[----:B-1----:R-:W-:Y:S02]  /*4ea0*/  IMAD.IADD R15, R6, 0x1, R11 ;  /* 0x00000001060f7824 */ /* 0x002fe400078e020b */
[--C-:B------:R-:W-:Y:S02]  /*4eb0*/  IMAD R20, R13, 0x8, R2.reuse ;  /* 0x000000080d147824 */ /* 0x100fe400078e0202 */
[----:B------:R-:W-:Y:S02]  /*4ec0*/  IMAD R13, R15, 0x8, R2 ;  /* 0x000000080f0d7824 */ /* 0x000fe400078e0202 */
[----:B------:R-:W-:Y:S01]  /*4ed0*/  VIADD R11, R11, 0x4 ;  /* 0x000000040b0b7836 */ /* 0x000fe20000000000 */
[----:B------:R-:W-:Y:S04]  /*4ee0*/  LDS.64 R14, [R20] ;  /* 0x00000000140e7984 */ /* 0x000fe80000000a00 */
[----:B0-----:R-:W0:Y:S02]  /*4ef0*/  LDS.64 R22, [R13] ;  /* 0x000000000d167984 */ /* 0x001e240000000a00 */
        /* <DEDUP_REMOVED lines=13> */
[----:B------:R2:W-:Y:S04]  /*4fd0*/  STS.64 [R13+0x18], R18 ;  /* 0x000018120d007388 */ /* 0x0005e80000000a00 */
.L_x_193:
[----:B------:R-:W-:Y:S05]  /*4fe0*/  BRA.U !UP3, `(.L_x_190) ;  /* 0x000000010b647547 */ /* 0x000fea000b800000 */
[----:B------:R-:W-:Y:S02]  /*4ff0*/  UISETP.NE.AND UP3, UPT, UR15, 0x1, UPT ;  /* 0x000000010f00788c */ /* 0x000fe4000bf65270 */
[----:B------:R-:W-:-:S07]  /*5000*/  ULOP3.LUT UP4, URZ, UR7, 0x1, URZ, 0xc0, !UPT ;  /* 0x0000000107ff7892 */ /* 0x000fce000f88c0ff */
[----:B------:R-:W-:Y:S05]  /*5010*/  BRA.U !UP3, `(.L_x_194) ;  /* 0x000000010b347547 */ /* 0x000fea000b800000 */
[--C-:B--2---:R-:W-:Y:S02]  /*5020*/  IMAD R13, R12, UR7, R11.reuse ;  /* 0x000000070c0d7c24 */ /* 0x104fe4000f8e020b */
[----:B-1----:R-:W-:Y:S02]  /*5030*/  IMAD.IADD R15, R6, 0x1, R11 ;  /* 0x00000001060f7824 */ /* 0x002fe400078e020b */
[----:B------:R-:W-:Y:S01]  /*5040*/  VIADD R11, R11, 0x2 ;  /* 0x000000020b0b7836 */ /* 0x000fe20000000000 */
[----:B------:R-:W-:Y:S01]  /*5050*/  LEA R13, R13, R2, 0x3 ;  /* 0x000000020d0d7211 */ /* 0x000fe200078e18ff */
[----:B------:R-:W-:-:S04]  /*5060*/  IMAD R21, R15, 0x8, R2 ;  /* 0x000000080f157824 */ /* 0x000fc800078e0202 */
[----:B------:R-:W-:Y:S04]  /*5070*/  LDS.64 R14, [R13] ;  /* 0x000000000d0e7984 */ /* 0x000fe80000000a00 */
[----:B0-----:R-:W0:Y:S02]  /*5080*/  LDS.64 R16, [R21] ;  /* 0x0000000015107984 */ /* 0x001e240000000a00 */
[----:B0-----:R-:W-:Y:S02]  /*5090*/  DADD R16, R14, R16 ;  /* 0x000000000e107229 */ /* 0x001fe40000000010 */
[----:B------:R-:W-:Y:S05]  /*50a0*/  LDS.64 R14, [R21+0x8] ;  /* 0x00000800150e7984 */ /* 0x000fea0000000a00 */
[----:B------:R-:W-:Y:S04]  /*50b0*/  STS.64 [R21], R16 ;  /* 0x0000001015007388 */ /* 0x000fe80000000a00 */
[----:B------:R-:W0:Y:S02]  /*50c0*/  LDS.64 R18, [R13+0x8] ;  /* 0x000008000d127984 */ /* 0x000e240000000a00 */
[----:B0-----:R-:W-:-:S07]  /*50d0*/  DADD R14, R18, R14 ;  /* 0x00000000120e7229 */ /* 0x001fce000000000e */
[----:B------:R3:W-:Y:S04]  /*50e0*/  STS.64 [R21+0x8], R14 ;  /* 0x0000080e15007388 */ /* 0x0007e80000000a00 */
.L_x_194:
[----:B------:R-:W-:Y:S05]  /*50f0*/  BRA.U !UP4, `(.L_x_190) ;  /* 0x000000010c207547 */ /* 0x000fea000b800000 */
[--C-:B--2---:R-:W-:Y:S02]  /*5100*/  IMAD R13, R12, UR7, R11.reuse ;  /* 0x000000070c0d7c24 */ /* 0x104fe4000f8e020b */
[----:B------:R-:W-:Y:S02]  /*5110*/  IMAD.IADD R11, R6, 0x1, R11 ;  /* 0x00000001060b7824 */ /* 0x000fe400078e020b */
[--C-:B------:R-:W-:Y:S02]  /*5120*/  IMAD R13, R13, 0x8, R2.reuse ;  /* 0x000000080d0d7824 */ /* 0x100fe400078e0202 */
[----:B------:R-:W-:-:S03]  /*5130*/  IMAD R11, R11, 0x8, R2 ;  /* 0x000000080b0b7824 */ /* 0x000fc600078e0202 */
[----:B-1-3--:R-:W-:Y:S04]  /*5140*/  LDS.64 R14, [R13] ;  /* 0x000000000d0e7984 */ /* 0x00afe80000000a00 */
[----:B0-----:R-:W0:Y:S02]  /*5150*/  LDS.64 R16, [R11] ;  /* 0x000000000b107984 */ /* 0x001e240000000a00 */
[----:B0-----:R-:W-:-:S07]  /*5160*/  DADD R14, R14, R16 ;  /* 0x000000000e0e7229 */ /* 0x001fce0000000010 */
[----:B------:R4:W-:Y:S04]  /*5170*/  STS.64 [R11], R14 ;  /* 0x0000000e0b007388 */ /* 0x0009e80000000a00 */
.L_x_190:
        /* <DEDUP_REMOVED lines=8> */
.L_x_196:
[----:B0-----:R-:W-:Y:S02]  /*5200*/  VIADD R16, R8, UR4 ;  /* 0x0000000408107c36 */ /* 0x001fe40008000000 */
[----:B-1-34-:R-:W-:Y:S01]  /*5210*/  VIADD R14, R12, UR4 ;  /* 0x000000040c0e7c36 */ /* 0x01afe20008000000 */
[----:B------:R-:W-:Y:S02]  /*5220*/  UIADD3 UR4, UPT, UPT, UR4, 0x8, URZ ;  /* 0x0000000804047890 */ /* 0x000fe4000fffe0ff */
[----:B------:R-:W-:Y:S01]  /*5230*/  LEA R11, R16, R3, 0x3 ;  /* 0x00000003100b7211 */ /* 0x000fe200078e18ff */
[----:B--2---:R-:W-:Y:S01]  /*5240*/  IMAD R13, R14, 0x8, R3 ;  /* 0x000000080e0d7824 */ /* 0x004fe200078e0203 */
[----:B------:R-:W-:-:S03]  /*5250*/  UISETP.NE.AND UP3, UPT, UR4, UR5, UPT ;  /* 0x000000050400728c */ /* 0x000fc6000bf65270 */
[----:B------:R-:W-:Y:S04]  /*5260*/  LDS.64 R16, [R11] ;  /* 0x000000000b107984 */ /* 0x000fe80000000a00 */
[----:B------:R-:W0:Y:S04]  /*5270*/  LDS.64 R14, [R13] ;  /* 0x000000000d0e7984 */ /* 0x000e280000000a00 */
[----:B------:R-:W-:Y:S04]  /*5280*/  LDS.64 R18, [R11+0x8] ;  /* 0x000008000b127984 */ /* 0x000fe80000000a00 */
[----:B------:R-:W-:Y:S04]  /*5290*/  LDS.64 R20, [R11+0x10] ;  /* 0x000010000b147984 */ /* 0x000fe80000000a00 */
        /* <DEDUP_REMOVED lines=30> */
.L_x_195:
[----:B------:R-:W-:-:S04]  /*5480*/  ULOP3.LUT UR12, UR7, 0x7, URZ, 0xc0, !UPT ;  /* 0x00000007070c7892 */ /* 0x000fc8000f8ec0ff */
[----:B------:R-:W-:-:S09]  /*5490*/  UISETP.NE.AND UP3, UPT, UR12, URZ, UPT ;  /* 0x000000ff0c00728c */ /* 0x000fd2000bf65270 */
[----:B------:R-:W-:Y:S05]  /*54a0*/  BRA.U !UP3, `(.L_x_189) ;  /* 0x000000010bc87547 */ /* 0x000fea000b800000 */
[----:B------:R-:W-:-:S04]  /*54b0*/  ULOP3.LUT UR12, UR7, 0x3, URZ, 0xc0, !UPT ;  /* 0x00000003070c7892 */ /* 0x000fc8000f8ec0ff */
[----:B------:R-:W-:Y:S01]  /*54c0*/  UISETP.NE.AND UP3, UPT, UR12, URZ, UPT ;  /* 0x000000ff0c00728c */ /* 0x000fe2000bf65270 */
[----:B------:R-:W-:Y:S10]  /*54d0*/  BRA.U !UP0, `(.L_x_197) ;  /* 0x0000000108547547 */ /* 0x000ff4000b800000 */
[----:B-1-34-:R-:W-:Y:S02]  /*54e0*/  VIADD R14, R12, UR4 ;  /* 0x000000040c0e7c36 */ /* 0x01afe40008000000 */
[----:B0-----:R-:W-:Y:S01]  /*54f0*/  VIADD R16, R8, UR4 ;  /* 0x0000000408107c36 */ /* 0x001fe20008000000 */
[----:B------:R-:W-:Y:S01]  /*5500*/  UIADD3 UR4, UPT, UPT, UR4, 0x4, URZ ;  /* 0x0000000404047890 */ /* 0x000fe2000fffe0ff */
[--C-:B--2---:R-:W-:Y:S02]  /*5510*/  IMAD R13, R14, 0x8, R3.reuse ;  /* 0x000000080e0d7824 */ /* 0x104fe400078e0203 */
        /* <DEDUP_REMOVED lines=17> */
.L_x_197:
[----:B------:R-:W-:Y:S05]  /*5630*/  BRA.U !UP3, `(.L_x_189) ;  /* 0x000000010b647547 */ /* 0x000fea000b800000 */
[----:B------:R-:W-:Y:S02]  /*5640*/  UISETP.NE.AND UP3, UPT, UR12, 0x1, UPT ;  /* 0x000000010c00788c */ /* 0x000fe4000bf65270 */
[----:B------:R-:W-:-:S07]  /*5650*/  ULOP3.LUT UP4, URZ, UR7, 0x1, URZ, 0xc0, !UPT ;  /* 0x0000000107ff7892 */ /* 0x000fce000f88c0ff */
[----:B------:R-:W-:Y:S05]  /*5660*/  BRA.U !UP3, `(.L_x_198) ;  /* 0x000000010b347547 */ /* 0x000fea000b800000 */
[----:B-1-34-:R-:W-:Y:S02]  /*5670*/  VIADD R14, R12, UR4 ;  /* 0x000000040c0e7c36 */ /* 0x01afe40008000000 */
[----:B0-----:R-:W-:Y:S01]  /*5680*/  VIADD R16, R8, UR4 ;  /* 0x0000000408107c36 */ /* 0x001fe20008000000 */
[----:B------:R-:W-:Y:S01]  /*5690*/  UIADD3 UR4, UPT, UPT, UR4, 0x2, URZ ;  /* 0x0000000204047890 */ /* 0x000fe2000fffe0ff */
[--C-:B------:R-:W-:Y:S02]  /*56a0*/  IMAD R11, R14, 0x8, R3.reuse ;  /* 0x000000080e0b7824 */ /* 0x100fe400078e0203 */
[----:B--2---:R-:W-:-:S03]  /*56b0*/  IMAD R13, R16, 0x8, R3 ;  /* 0x00000008100d7824 */ /* 0x004fc600078e0203 */
        /* <DEDUP_REMOVED lines=8> */
.L_x_198:
[----:B------:R-:W-:Y:S05]  /*5740*/  BRA.U !UP4, `(.L_x_189) ;  /* 0x000000010c207547 */ /* 0x000fea000b800000 */
[----:B------:R-:W-:Y:S01]  /*5750*/  IADD3 R12, PT, PT, R12, UR4, RZ ;  /* 0x000000040c0c7c10 */ /* 0x000fe2000fffe0ff */
[----:B01-34-:R-:W-:-:S04]  /*5760*/  VIADD R14, R8, UR4 ;  /* 0x00000004080e7c36 */ /* 0x01bfc80008000000 */
[--C-:B------:R-:W-:Y:S02]  /*5770*/  IMAD R11, R12, 0x8, R3.reuse ;  /* 0x000000080c0b7824 */ /* 0x100fe400078e0203 */
[----:B------:R-:W-:-:S03]  /*5780*/  IMAD R17, R14, 0x8, R3 ;  /* 0x000000080e117824 */ /* 0x000fc600078e0203 */
[----:B--2---:R-:W-:Y:S04]  /*5790*/  LDS.64 R12, [R11] ;  /* 0x000000000b0c7984 */ /* 0x004fe80000000a00 */
[----:B------:R-:W0:Y:S02]  /*57a0*/  LDS.64 R14, [R17] ;  /* 0x00000000110e7984 */ /* 0x000e240000000a00 */
[----:B0-----:R-:W-:-:S07]  /*57b0*/  DADD R12, R12, R14 ;  /* 0x000000000c0c7229 */ /* 0x001fce000000000e */
[----:B------:R0:W-:Y:S04]  /*57c0*/  STS.64 [R17], R12 ;  /* 0x0000000c11007388 */ /* 0x0001e80000000a00 */
.L_x_189:
[----:B------:R-:W-:Y:S05]  /*57d0*/  BSYNC.RECONVERGENT B0 ;  /* 0x0000000000007941 */ /* 0x000fea0003800200 */
.L_x_188:
[----:B------:R-:W-:Y:S01]  /*57e0*/  BAR.SYNC.DEFER_BLOCKING 0x0 ;  /* 0x0000000000007b1d */ /* 0x000fe20000010000 */
[----:B------:R-:W-:-:S13]  /*57f0*/  ISETP.GT.U32.AND P0, PT, R10, 0x3, PT ;  /* 0x000000030a00780c */ /* 0x000fda0003f04070 */
[----:B------:R-:W-:Y:S05]  /*5800*/  @P0 BRA `(.L_x_199) ;  /* 0xfffffff000ac0947 */ /* 0x000fea000383ffff */
.L_x_187:
[----:B------:R-:W5:Y:S02]  /*5810*/  S2R R4, SR_TID.X ;  /* 0x0000000000047919 */ /* 0x000f640000002100 */
[----:B-----5:R-:W-:-:S13]  /*5820*/  ISETP.NE.AND P0, PT, R4, RZ, PT ;  /* 0x000000ff0400720c */ /* 0x020fda0003f05270 */
[----:B------:R-:W-:Y:S05]  /*5830*/  @P0 EXIT ;  /* 0x000000000000094d */ /* 0x000fea0003800000 */
[----:B------:R-:W5:Y:S01]  /*5840*/  S2R R4, SR_CgaCtaId ;  /* 0x0000000000047919 */ /* 0x000f620000008800 */
[----:B-1-3--:R-:W-:Y:S02]  /*5850*/  MOV R5, 0x400 ;  /* 0x0000040000057802 */ /* 0x00afe40000000f00 */
[----:B0-----:R-:W-:Y:S02]  /*5860*/  CS2R R16, SRZ ;  /* 0x0000000000107805 */ /* 0x001fe4000001ff00 */
[----:B-----5:R-:W-:Y:S02]  /*5870*/  LEA R5, R4, R5, 0x18 ;  /* 0x0000000504057211 */ /* 0x020fe400078ec0ff */
[----:B------:R-:W0:Y:S03]  /*5880*/  LDC R4, c[0x0][0x3c4] ;  /* 0x0000f100ff047b82 */ /* 0x000e260000000800 */
[----:B------:R1:W3:Y:S01]  /*5890*/  LDS.64 R6, [R5] ;  /* 0x0000000005067984 */ /* 0x0002e20000000a00 */
[----:B0-----:R-:W-:-:S13]  /*58a0*/  ISETP.NE.AND P0, PT, R4, RZ, PT ;  /* 0x000000ff0400720c */ /* 0x001fda0003f05270 */
[----:B-1-3--:R-:W-:Y:S05]  /*58b0*/  @!P0 BRA `(.L_x_200) ;  /* 0x0000000400b48947 */ /* 0x00afea0003800000 */
[C---:B--2---:R-:W-:Y:S01]  /*58c0*/  VIADD R8, R4.reuse, 0xffffffff ;  /* 0xffffffff04087836 */ /* 0x044fe20000000000 */
[----:B------:R-:W-:Y:S01]  /*58d0*/  LOP3.LUT R24, R4, 0xf, RZ, 0xc0, !PT ;  /* 0x0000000f04187812 */ /* 0x000fe200078ec0ff */
        /* <DEDUP_REMOVED lines=13> */
.L_x_202:
[----:B------:R-:W-:Y:S01]  /*59b0*/  MOV R8, R12 ;  /* 0x0000000c00087202 */ /* 0x000fe20000000f00 */
[----:B------:R-:W-:-:S05]  /*59c0*/  IMAD.MOV.U32 R9, RZ, RZ, R13 ;  /* 0x000000ffff097224 */ /* 0x000fca00078e000d */
[----:B------:R-:W2:Y:S04]  /*59d0*/  LDG.E.64.CONSTANT R18, desc[UR8][R8.64+-0x40] ;  /* 0xffffc00808127981 */ /* 0x000ea8000c1e9b00 */
[----:B------:R-:W3:Y:S04]  /*59e0*/  LDG.E.64.CONSTANT R22, desc[UR8][R8.64+-0x38] ;  /* 0xffffc80808167981 */ /* 0x000ee8000c1e9b00 */
[----:B------:R-:W5:Y:S04]  /*59f0*/  LDG.E.64.CONSTANT R20, desc[UR8][R8.64+-0x30] ;  /* 0xffffd00808147981 */ /* 0x000f68000c1e9b00 */
[----:B----4-:R-:W4:Y:S04]  /*5a00*/  LDG.E.64.CONSTANT R10, desc[UR8][R8.64+-0x28] ;  /* 0xffffd808080a7981 */ /* 0x010f28000c1e9b00 */
[----:B------:R-:W4:Y:S04]  /*5a10*/  LDG.E.64.CONSTANT R12, desc[UR8][R8.64+-0x20] ;  /* 0xffffe008080c7981 */ /* 0x000f28000c1e9b00 */
[----:B------:R-:W4:Y:S01]  /*5a20*/  LDG.E.64.CONSTANT R14, desc[UR8][R8.64+-0x18] ;  /* 0xffffe808080e7981 */ /* 0x000f22000c1e9b00 */
[----:B--2---:R-:W-:-:S03]  /*5a30*/  DADD R18, R18, R16 ;  /* 0x0000000012127229 */ /* 0x004fc60000000010 */
[----:B------:R-:W2:Y:S05]  /*5a40*/  LDG.E.64.CONSTANT R16, desc[UR8][R8.64+-0x10] ;  /* 0xfffff00808107981 */ /* 0x000eaa000c1e9b00 */
[----:B---3--:R-:W-:Y:S02]  /*5a50*/  DADD R22, R18, R22 ;  /* 0x0000000012167229 */ /* 0x008fe40000000016 */
[----:B------:R-:W3:Y:S06]  /*5a60*/  LDG.E.64.CONSTANT R18, desc[UR8][R8.64+-0x8] ;  /* 0xfffff80808127981 */ /* 0x000eec000c1e9b00 */
[----:B-----5:R-:W-:-:S02]  /*5a70*/  DADD R20, R22, R20 ;  /* 0x0000000016147229 */ /* 0x020fc40000000014 */
[----:B------:R-:W5:Y:S06]  /*5a80*/  LDG.E.64.CONSTANT R22, desc[UR8][R8.64] ;  /* 0x0000000808167981 */ /* 0x000f6c000c1e9b00 */
[----:B----4-:R-:W-:Y:S02]  /*5a90*/  DADD R10, R20, R10 ;  /* 0x00000000140a7229 */ /* 0x010fe4000000000a */
[----:B------:R-:W4:Y:S06]  /*5aa0*/  LDG.E.64.CONSTANT R20, desc[UR8][R8.64+0x8] ;  /* 0x0000080808147981 */ /* 0x000f2c000c1e9b00 */
[----:B------:R-:W-:-:S02]  /*5ab0*/  DADD R12, R10, R12 ;  /* 0x000000000a0c7229 */ /* 0x000fc4000000000c */
[----:B------:R-:W4:Y:S06]  /*5ac0*/  LDG.E.64.CONSTANT R10, desc[UR8][R8.64+0x10] ;  /* 0x00001008080a7981 */ /* 0x000f2c000c1e9b00 */
[----:B------:R-:W-:Y:S02]  /*5ad0*/  DADD R14, R12, R14 ;  /* 0x000000000c0e7229 */ /* 0x000fe4000000000e */
[----:B------:R-:W4:Y:S06]  /*5ae0*/  LDG.E.64.CONSTANT R12, desc[UR8][R8.64+0x18] ;  /* 0x00001808080c7981 */ /* 0x000f2c000c1e9b00 */
[----:B--2---:R-:W-:-:S02]  /*5af0*/  DADD R16, R14, R16 ;  /* 0x000000000e107229 */ /* 0x004fc40000000010 */
[----:B------:R-:W2:Y:S06]  /*5b00*/  LDG.E.64.CONSTANT R14, desc[UR8][R8.64+0x20] ;  /* 0x00002008080e7981 */ /* 0x000eac000c1e9b00 */
[----:B---3--:R-:W-:Y:S02]  /*5b10*/  DADD R18, R16, R18 ;  /* 0x0000000010127229 */ /* 0x008fe40000000012 */
[----:B------:R-:W3:Y:S06]  /*5b20*/  LDG.E.64.CONSTANT R16, desc[UR8][R8.64+0x28] ;  /* 0x0000280808107981 */ /* 0x000eec000c1e9b00 */
[----:B-----5:R-:W-:-:S02]  /*5b30*/  DADD R22, R18, R22 ;  /* 0x0000000012167229 */ /* 0x020fc40000000016 */
[----:B------:R-:W5:Y:S06]  /*5b40*/  LDG.E.64.CONSTANT R18, desc[UR8][R8.64+0x30] ;  /* 0x0000300808127981 */ /* 0x000f6c000c1e9b00 */
[----:B----4-:R-:W-:Y:S02]  /*5b50*/  DADD R20, R22, R20 ;  /* 0x0000000016147229 */ /* 0x010fe40000000014 */
[----:B------:R-:W4:Y:S01]  /*5b60*/  LDG.E.64.CONSTANT R22, desc[UR8][R8.64+0x38] ;  /* 0x0000380808167981 */ /* 0x000f22000c1e9b00 */
        /* <DEDUP_REMOVED lines=8> */
[----:B-----5:R-:W-:-:S08]  /*5bf0*/  DADD R10, R10, R18 ;  /* 0x000000000a0a7229 */ /* 0x020fd00000000012 */
[----:B----4-:R-:W-:Y:S01]  /*5c00*/  DADD R16, R10, R22 ;  /* 0x000000000a107229 */ /* 0x010fe20000000016 */
[----:B------:R-:W-:Y:S10]  /*5c10*/  @P1 BRA `(.L_x_202) ;  /* 0xfffffffc00641947 */ /* 0x000ff4000383ffff */
.L_x_201:
        /* <DEDUP_REMOVED lines=9> */
[----:B------:R-:W5:Y:S04]  /*5cb0*/  LDG.E.64.CONSTANT R18, desc[UR8][R20.64+0x10] ;  /* 0x0000100814127981 */ /* 0x000f68000c1e9b00 */
[----:B----4-:R-:W4:Y:S04]  /*5cc0*/  LDG.E.64.CONSTANT R14, desc[UR8][R20.64+0x18] ;  /* 0x00001808140e7981 */ /* 0x010f28000c1e9b00 */
[----:B------:R-:W4:Y:S04]  /*5cd0*/  LDG.E.64.CONSTANT R12, desc[UR8][R20.64+0x20] ;  /* 0x00002008140c7981 */ /* 0x000f28000c1e9b00 */
[----:B------:R-:W4:Y:S04]  /*5ce0*/  LDG.E.64.CONSTANT R10, desc[UR8][R20.64+0x28] ;  /* 0x00002808140a7981 */ /* 0x000f28000c1e9b00 */
[----:B------:R-:W4:Y:S01]  /*5cf0*/  LDG.E.64.CONSTANT R28, desc[UR8][R20.64+0x38] ;  /* 0x00003808141c7981 */ /* 0x000f22000c1e9b00 */
[----:B--2---:R-:W-:-:S03]  /*5d00*/  DADD R22, R16, R22 ;  /* 0x0000000010167229 */ /* 0x004fc60000000016 */
[----:B------:R-:W2:Y:S05]  /*5d10*/  LDG.E.64.CONSTANT R16, desc[UR8][R20.64+0x30] ;  /* 0x0000300814107981 */ /* 0x000eaa000c1e9b00 */
[----:B---3--:R-:W-:-:S08]  /*5d20*/  DADD R8, R22, R8 ;  /* 0x0000000016087229 */ /* 0x008fd00000000008 */
[----:B-----5:R-:W-:-:S08]  /*5d30*/  DADD R8, R8, R18 ;  /* 0x0000000008087229 */ /* 0x020fd00000000012 */
[----:B----4-:R-:W-:-:S08]  /*5d40*/  DADD R8, R8, R14 ;  /* 0x0000000008087229 */ /* 0x010fd0000000000e */
[----:B------:R-:W-:-:S08]  /*5d50*/  DADD R8, R8, R12 ;  /* 0x0000000008087229 */ /* 0x000fd0000000000c */
[----:B------:R-:W-:Y:S01]  /*5d60*/  DADD R8, R8, R10 ;  /* 0x0000000008087229 */ /* 0x000fe2000000000a */
[----:B------:R-:W-:-:S07]  /*5d70*/  VIADD R25, R25, 0x8 ;  /* 0x0000000819197836 */ /* 0x000fce0000000000 */
[----:B--2---:R-:W-:-:S08]  /*5d80*/  DADD R16, R8, R16 ;  /* 0x0000000008107229 */ /* 0x004fd00000000010 */
[----:B------:R-:W-:-:S11]  /*5d90*/  DADD R16, R16, R28 ;  /* 0x0000000010107229 */ /* 0x000fd6000000001c */
.L_x_203:
        /* <DEDUP_REMOVED lines=8> */
[----:B----4-:R-:W3:Y:S04]  /*5e20*/  LDG.E.64.CONSTANT R10, desc[UR8][R18.64+0x8] ;  /* 0x00000808120a7981 */ /* 0x010ee8000c1e9b00 */
[----:B------:R-:W4:Y:S04]  /*5e30*/  LDG.E.64.CONSTANT R8, desc[UR8][R18.64+0x10] ;  /* 0x0000100812087981 */ /* 0x000f28000c1e9b00 */
[----:B------:R-:W5:Y:S01]  /*5e40*/  LDG.E.64.CONSTANT R14, desc[UR8][R18.64+0x18] ;  /* 0x00001808120e7981 */ /* 0x000f62000c1e9b00 */
[----:B------:R-:W-:Y:S01]  /*5e50*/  VIADD R25, R25, 0x4 ;  /* 0x0000000419197836 */ /* 0x000fe20000000000 */
[----:B--2---:R-:W-:-:S08]  /*5e60*/  DADD R20, R16, R20 ;  /* 0x0000000010147229 */ /* 0x004fd00000000014 */
[----:B---3--:R-:W-:-:S08]  /*5e70*/  DADD R10, R20, R10 ;  /* 0x00000000140a7229 */ /* 0x008fd0000000000a */
[----:B----4-:R-:W-:-:S08]  /*5e80*/  DADD R8, R10, R8 ;  /* 0x000000000a087229 */ /* 0x010fd00000000008 */
[----:B-----5:R-:W-:-:S11]  /*5e90*/  DADD R16, R8, R14 ;  /* 0x0000000008107229 */ /* 0x020fd6000000000e */
.L_x_204:
[----:B------:R-:W-:Y:S05]  /*5ea0*/  @!P2 BRA `(.L_x_200) ;  /* 0x000000000038a947 */ /* 0x000fea0003800000 */
[----:B------:R-:W0:Y:S01]  /*5eb0*/  LDC.64 R8, c[0x0][0x390] ;  /* 0x0000e400ff087b82 */ /* 0x000e220000000a00 */
[----:B------:R-:W-:Y:S02]  /*5ec0*/  IMAD.MOV R12, RZ, RZ, -R12 ;  /* 0x000000ffff0c7224 */ /* 0x000fe400078e0a0c */
[----:B0-----:R-:W-:-:S04]  /*5ed0*/  IMAD.WIDE.U32 R8, R25, 0x8, R8 ;  /* 0x0000000819087825 */ /* 0x001fc800078e0008 */
[----:B------:R-:W-:Y:S02]  /*5ee0*/  IMAD.MOV.U32 R10, RZ, RZ, R8 ;  /* 0x000000ffff0a7224 */ /* 0x000fe400078e0008 */
[----:B----4-:R-:W-:-:S07]  /*5ef0*/  IMAD.MOV.U32 R11, RZ, RZ, R9 ;  /* 0x000000ffff0b7224 */ /* 0x010fce00078e0009 */
.L_x_205:
[----:B------:R-:W-:Y:S01]  /*5f00*/  MOV R8, R10 ;  /* 0x0000000a00087202 */ /* 0x000fe20000000f00 */
[----:B------:R-:W-:-:S06]  /*5f10*/  IMAD.MOV.U32 R9, RZ, RZ, R11 ;  /* 0x000000ffff097224 */ /* 0x000fcc00078e000b */
[----:B------:R-:W2:Y:S01]  /*5f20*/  LDG.E.64.CONSTANT R8, desc[UR8][R8.64] ;  /* 0x0000000808087981 */ /* 0x000ea2000c1e9b00 */
[----:B------:R-:W-:Y:S01]  /*5f30*/  VIADD R12, R12, 0x1 ;  /* 0x000000010c0c7836 */ /* 0x000fe20000000000 */
[----:B------:R-:W-:-:S04]  /*5f40*/  IADD3 R10, P2, PT, R10, 0x8, RZ ;  /* 0x000000080a0a7810 */ /* 0x000fc80007f5e0ff */
[----:B------:R-:W-:Y:S01]  /*5f50*/  ISETP.NE.AND P1, PT, R12, RZ, PT ;  /* 0x000000ff0c00720c */ /* 0x000fe20003f25270 */
[----:B------:R-:W-:Y:S01]  /*5f60*/  IMAD.X R11, RZ, RZ, R11, P2 ;  /* 0x000000ffff0b7224 */ /* 0x000fe200010e060b */
[----:B--2---:R-:W-:-:S11]  /*5f70*/  DADD R16, R8, R16 ;  /* 0x0000000008107229 */ /* 0x004fd60000000010 */
[----:B------:R-:W-:Y:S05]  /*5f80*/  @P1 BRA `(.L_x_205) ;  /* 0xfffffffc00dc1947 */ /* 0x000fea000383ffff */
.L_x_200:
[----:B------:R-:W0:Y:S01]  /*5f90*/  LDCU UR6, c[0x0][0x3cc] ;  /* 0x00007980ff0677ac */ /* 0x000e220008000800 */
[----:B------:R-:W-:Y:S01]  /*5fa0*/  CS2R R24, SRZ ;  /* 0x0000000000187805 */ /* 0x000fe2000001ff00 */
[----:B0-----:R-:W-:-:S09]  /*5fb0*/  UISETP.NE.AND UP0, UPT, UR6, URZ, UPT ;  /* 0x000000ff0600728c */ /* 0x001fd2000bf05270 */
[----:B------:R-:W-:Y:S05]  /*5fc0*/  BRA.U !UP0, `(.L_x_206) ;  /* 0x0000000908c87547 */ /* 0x000fea000b800000 */
[----:B------:R-:W-:Y:S01]  /*5fd0*/  UISETP.GE.U32.AND UP0, UPT, UR6, 0x8, UPT ;  /* 0x000000080600788c */ /* 0x000fe2000bf06070 */
[----:B------:R-:W-:Y:S01]  /*5fe0*/  IMAD.MOV.U32 R28, RZ, RZ, RZ ;  /* 0x000000ffff1c7224 */ /* 0x000fe200078e00ff */
        /* <DEDUP_REMOVED lines=11> */
[----:B--2---:R-:W-:-:S04]  /*60a0*/  IMAD.U32 R8, RZ, RZ, UR4 ;  /* 0x00000004ff087e24 */ /* 0x004fc8000f8e00ff */
[----:B------:R-:W-:-:S07]  /*60b0*/  IMAD.U32 R9, RZ, RZ, UR5 ;  /* 0x00000005ff097e24 */ /* 0x000fce000f8e00ff */
.L_x_208:
[----:B----4-:R-:W2:Y:S01]  /*60c0*/  LDG.E.CONSTANT R15, desc[UR8][R8.64+-0x50] ;  /* 0xffffb008080f7981 */ /* 0x010ea2000c1e9900 */
        /* <DEDUP_REMOVED lines=77> */
.L_x_207:
[----:B------:R-:W-:Y:S05]  /*65a0*/  BRA.U !UP1, `(.L_x_206) ;  /* 0x0000000509507547 */ /* 0x000fea000b800000 */
[----:B------:R-:W-:Y:S02]  /*65b0*/  UISETP.GE.U32.AND UP0, UPT, UR7, 0x4, UPT ;  /* 0x000000040700788c */ /* 0x000fe4000bf06070 */
[----:B------:R-:W-:-:S04]  /*65c0*/  ULOP3.LUT UR5, UR6, 0x3, URZ, 0xc0, !UPT ;  /* 0x0000000306057892 */ /* 0x000fc8000f8ec0ff */
[----:B------:R-:W-:-:S03]  /*65d0*/  UISETP.NE.AND UP1, UPT, UR5, URZ, UPT ;  /* 0x000000ff0500728c */ /* 0x000fc6000bf25270 */
[----:B------:R-:W-:Y:S08]  /*65e0*/  BRA.U !UP0, `(.L_x_209) ;  /* 0x0000000108a07547 */ /* 0x000ff0000b800000 */
[----:B------:R-:W0:Y:S08]  /*65f0*/  LDC.64 R26, c[0x0][0x398] ;  /* 0x0000e600ff1a7b82 */ /* 0x000e300000000a00 */
[----:B--2---:R-:W1:Y:S01]  /*6600*/  LDC.64 R18, c[0x0][0x3a0] ;  /* 0x0000e800ff127b82 */ /* 0x004e620000000a00 */
[----:B0-----:R-:W-:-:S05]  /*6610*/  IMAD.WIDE.U32 R26, R28, 0x18, R26 ;  /* 0x000000181c1a7825 */ /* 0x001fca00078e001a */
[----:B------:R-:W1:Y:S04]  /*6620*/  LDG.E.CONSTANT R23, desc[UR8][R26.64+0x10] ;  /* 0x000010081a177981 */ /* 0x000e68000c1e9900 */
[----:B------:R-:W2:Y:S04]  /*6630*/  LDG.E.CONSTANT R21, desc[UR8][R26.64+0x28] ;  /* 0x000028081a157981 */ /* 0x000ea8000c1e9900 */
[----:B----4-:R-:W3:Y:S04]  /*6640*/  LDG.E.64.CONSTANT R14, desc[UR8][R26.64] ;  /* 0x000000081a0e7981 */ /* 0x010ee8000c1e9b00 */
        /* <DEDUP_REMOVED lines=24> */
[----:B------:R-:W-:Y:S01]  /*67d0*/  IADD3 R28, PT, PT, R28, 0x4, RZ ;  /* 0x000000041c1c7810 */ /* 0x000fe20007ffe0ff */
        /* <DEDUP_REMOVED lines=9> */
.L_x_209:
[----:B------:R-:W-:Y:S05]  /*6870*/  BRA.U !UP1, `(.L_x_206) ;  /* 0x00000001099c7547 */ /* 0x000fea000b800000 */
[----:B------:R-:W-:Y:S02]  /*6880*/  UISETP.NE.AND UP0, UPT, UR5, 0x1, UPT ;  /* 0x000000010500788c */ /* 0x000fe4000bf05270 */
[----:B------:R-:W-:-:S04]  /*6890*/  ULOP3.LUT UR4, UR6, 0x1, URZ, 0xc0, !UPT ;  /* 0x0000000106047892 */ /* 0x000fc8000f8ec0ff */
[----:B------:R-:W-:-:S03]  /*68a0*/  UISETP.NE.U32.AND UP1, UPT, UR4, 0x1, UPT ;  /* 0x000000010400788c */ /* 0x000fc6000bf25070 */
[----:B------:R-:W-:Y:S08]  /*68b0*/  BRA.U !UP0, `(.L_x_210) ;  /* 0x0000000108587547 */ /* 0x000ff0000b800000 */
[----:B--2---:R-:W0:Y:S08]  /*68c0*/  LDC.64 R22, c[0x0][0x398] ;  /* 0x0000e600ff167b82 */ /* 0x004e300000000a00 */
[----:B----4-:R-:W1:Y:S01]  /*68d0*/  LDC.64 R10, c[0x0][0x3a0] ;  /* 0x0000e800ff0a7b82 */ /* 0x010e620000000a00 */
[----:B0-----:R-:W-:-:S05]  /*68e0*/  IMAD.WIDE.U32 R22, R28, 0x18, R22 ;  /* 0x000000181c167825 */ /* 0x001fca00078e0016 */
[----:B------:R-:W1:Y:S04]  /*68f0*/  LDG.E.CONSTANT R27, desc[UR8][R22.64+0x10] ;  /* 0x00001008161b7981 */ /* 0x000e68000c1e9900 */
[----:B------:R-:W2:Y:S04]  /*6900*/  LDG.E.CONSTANT R13, desc[UR8][R22.64+0x28] ;  /* 0x00002808160d7981 */ /* 0x000ea8000c1e9900 */
[----:B------:R-:W3:Y:S04]  /*6910*/  LDG.E.64.CONSTANT R20, desc[UR8][R22.64] ;  /* 0x0000000816147981 */ /* 0x000ee8000c1e9b00 */
[----:B------:R-:W4:Y:S04]  /*6920*/  LDG.E.64.CONSTANT R14, desc[UR8][R22.64+0x8] ;  /* 0x00000808160e7981 */ /* 0x000f28000c1e9b00 */
[----:B------:R-:W5:Y:S01]  /*6930*/  LDG.E.64.CONSTANT R18, desc[UR8][R22.64+0x20] ;  /* 0x0000200816127981 */ /* 0x000f62000c1e9b00 */
[----:B-1----:R-:W-:-:S04]  /*6940*/  IMAD.WIDE.U32 R26, R27, 0x8, R10 ;  /* 0x000000081b1a7825 */ /* 0x002fc800078e000a */
[----:B--2---:R-:W-:Y:S01]  /*6950*/  IMAD.WIDE.U32 R12, R13, 0x8, R10 ;  /* 0x000000080d0c7825 */ /* 0x004fe200078e000a */
[----:B------:R-:W3:Y:S04]  /*6960*/  LDG.E.64.CONSTANT R8, desc[UR8][R26.64] ;  /* 0x000000081a087981 */ /* 0x000ee8000c1e9b00 */
[----:B------:R-:W2:Y:S04]  /*6970*/  LDG.E.64.CONSTANT R10, desc[UR8][R22.64+0x18] ;  /* 0x00001808160a7981 */ /* 0x000ea8000c1e9b00 */
[----:B------:R-:W2:Y:S01]  /*6980*/  LDG.E.64.CONSTANT R12, desc[UR8][R12.64] ;  /* 0x000000080c0c7981 */ /* 0x000ea2000c1e9b00 */
[----:B------:R-:W-:Y:S01]  /*6990*/  VIADD R28, R28, 0x2 ;  /* 0x000000021c1c7836 */ /* 0x000fe20000000000 */
[----:B---3--:R-:W-:-:S02]  /*69a0*/  DADD R8, -R20, R8 ;  /* 0x0000000014087229 */ /* 0x008fc40000000108 */
[----:B--2---:R-:W-:-:S06]  /*69b0*/  DADD R10, -R10, R12 ;  /* 0x000000000a0a7229 */ /* 0x004fcc000000010c */
[----:B----4-:R-:W-:Y:S02]  /*69c0*/  DMUL R8, R14, R8 ;  /* 0x000000080e087228 */ /* 0x010fe40000000000 */
[----:B-----5:R-:W-:-:S06]  /*69d0*/  DMUL R18, R18, R10 ;  /* 0x0000000a12127228 */ /* 0x020fcc0000000000 */
[----:B------:R-:W-:Y:S02]  /*69e0*/  DMUL R10, R8, 0.5 ;  /* 0x3fe00000080a7828 */ /* 0x000fe40000000000 */
[----:B------:R-:W-:-:S06]  /*69f0*/  DMUL R14, R18, 0.5 ;  /* 0x3fe00000120e7828 */ /* 0x000fcc0000000000 */
[----:B------:R-:W-:-:S08]  /*6a00*/  DFMA R10, R8, R10, R24 ;  /* 0x0000000a080a722b */ /* 0x000fd00000000018 */
[----:B------:R-:W-:-:S11]  /*6a10*/  DFMA R24, R18, R14, R10 ;  /* 0x0000000e1218722b */ /* 0x000fd6000000000a */
.L_x_210:
[----:B------:R-:W-:Y:S05]  /*6a20*/  BRA.U UP1, `(.L_x_206) ;  /* 0x0000000101307547 */ /* 0x000fea000b800000 */
[----:B--2---:R-:W0:Y:S08]  /*6a30*/  LDC.64 R8, c[0x0][0x398] ;  /* 0x0000e600ff087b82 */ /* 0x004e300000000a00 */
[----:B------:R-:W1:Y:S01]  /*6a40*/  LDC.64 R12, c[0x0][0x3a0] ;  /* 0x0000e800ff0c7b82 */ /* 0x000e620000000a00 */
[----:B0-----:R-:W-:-:S05]  /*6a50*/  IMAD.WIDE.U32 R28, R28, 0x18, R8 ;  /* 0x000000181c1c7825 */ /* 0x001fca00078e0008 */
[----:B------:R-:W1:Y:S04]  /*6a60*/  LDG.E.CONSTANT R9, desc[UR8][R28.64+0x10] ;  /* 0x000010081c097981 */ /* 0x000e68000c1e9900 */
[----:B----4-:R-:W2:Y:S01]  /*6a70*/  LDG.E.64.CONSTANT R10, desc[UR8][R28.64+0x8] ;  /* 0x000008081c0a7981 */ /* 0x010ea2000c1e9b00 */
[----:B-1----:R-:W-:-:S03]  /*6a80*/  IMAD.WIDE.U32 R12, R9, 0x8, R12 ;  /* 0x00000008090c7825 */ /* 0x002fc600078e000c */
[----:B------:R-:W3:Y:S04]  /*6a90*/  LDG.E.64.CONSTANT R8, desc[UR8][R28.64] ;  /* 0x000000081c087981 */ /* 0x000ee8000c1e9b00 */
[----:B------:R-:W3:Y:S02]  /*6aa0*/  LDG.E.64.CONSTANT R12, desc[UR8][R12.64] ;  /* 0x000000080c0c7981 */ /* 0x000ee4000c1e9b00 */
[----:B---3--:R-:W-:-:S08]  /*6ab0*/  DADD R8, -R8, R12 ;  /* 0x0000000008087229 */ /* 0x008fd0000000010c */
[----:B--2---:R-:W-:-:S08]  /*6ac0*/  DMUL R8, R10, R8 ;  /* 0x000000080a087228 */ /* 0x004fd00000000000 */
[----:B------:R-:W-:-:S08]  /*6ad0*/  DMUL R10, R8, 0.5 ;  /* 0x3fe00000080a7828 */ /* 0x000fd00000000000 */
[----:B------:R-:W-:-:S11]  /*6ae0*/  DFMA R24, R8, R10, R24 ;  /* 0x0000000a0818722b */ /* 0x000fd60000000018 */
.L_x_206:
[----:B------:R-:W0:Y:S01]  /*6af0*/  LDCU.64 UR4, c[0x0][0x3d0] ;  /* 0x00007a00ff0477ac */ /* 0x000e220008000a00 */
[----:B--2---:R-:W1:Y:S01]  /*6b00*/  LDC.64 R8, c[0x0][0x3a8] ;  /* 0x0000ea00ff087b82 */ /* 0x004e620000000a00 */
        /* <DEDUP_REMOVED lines=20> */
.L_x_213:
[----:B0-----:R-:W0:Y:S01]  /*6c50*/  LDS.64 R24, [R26+-0x20] ;  /* 0xffffe0001a187984 */ /* 0x001e220000000a00 */
[----:B------:R-:W-:Y:S01]  /*6c60*/  MOV R6, R27 ;  /* 0x0000001b00067202 */ /* 0x000fe20000000f00 */
[----:B------:R-:W-:Y:S02]  /*6c70*/  IMAD.MOV.U32 R7, RZ, RZ, R28 ;  /* 0x000000ffff077224 */ /* 0x000fe400078e001c */
[----:B------:R-:W1:Y:S01]  /*6c80*/  LDS.64 R8, [R26+-0x18] ;  /* 0xffffe8001a087984 */ /* 0x000e620000000a00 */
[----:B------:R-:W-:Y:S01]  /*6c90*/  VIADD R12, R12, 0x8 ;  /* 0x000000080c0c7836 */ /* 0x000fe20000000000 */
[----:B------:R-:W-:Y:S02]  /*6ca0*/  IADD3 R27, P1, PT, R6, 0x40, RZ ;  /* 0x00000040061b7810 */ /* 0x000fe40007f3e0ff */
[----:B----4-:R-:W2:Y:S02]  /*6cb0*/  LDS.64 R10, [R26+-0x10] ;  /* 0xfffff0001a0a7984 */ /* 0x010ea40000000a00 */
[----:B------:R-:W-:Y:S01]  /*6cc0*/  ISETP.NE.AND P0, PT, R12, RZ, PT ;  /* 0x000000ff0c00720c */ /* 0x000fe20003f05270 */
        /* <DEDUP_REMOVED lines=16> */
.L_x_212:
        /* <DEDUP_REMOVED lines=8> */
[----:B----4-:R-:W2:Y:S04]  /*6e50*/  LDS.64 R10, [R12+0x8] ;  /* 0x000008000c0a7984 */ /* 0x010ea80000000a00 */
        /* <DEDUP_REMOVED lines=8> */
.L_x_214:
        /* <DEDUP_REMOVED lines=8> */
[----:B----4-:R-:W2:Y:S01]  /*6f60*/  LDS.64 R10, [R12+0x8] ;  /* 0x000008000c0a7984 */ /* 0x010ea20000000a00 */
[----:B0-----:R-:W-:-:S04]  /*6f70*/  IMAD.WIDE.U32 R8, R13, 0x8, R8 ;  /* 0x000000080d087825 */ /* 0x001fc800078e0008 */
[----:B------:R-:W-:Y:S01]  /*6f80*/  VIADD R13, R13, 0x2 ;  /* 0x000000020d0d7836 */ /* 0x000fe20000000000 */
[----:B-1----:R0:W-:Y:S04]  /*6f90*/  STG.E.64 desc[UR8][R8.64], R6 ;  /* 0x0000000608007986 */ /* 0x0021e8000c101b08 */
[----:B--2---:R0:W-:Y:S02]  /*6fa0*/  STG.E.64 desc[UR8][R8.64+0x8], R10 ;  /* 0x0000080a08007986 */ /* 0x0041e4000c101b08 */
.L_x_215:
[C---:B0-----:R-:W-:Y:S01]  /*6fb0*/  @!P1 LEA R6, R13.reuse, R2, 0x3 ;  /* 0x000000020d069211 */ /* 0x041fe200078e18ff */
[----:B------:R-:W0:Y:S05]  /*6fc0*/  @!P1 LDC.64 R8, c[0x0][0x3b0] ;  /* 0x0000ec00ff089b82 */ /* 0x000e2a0000000a00 */
[----:B------:R-:W1:Y:S01]  /*6fd0*/  @!P1 LDS.64 R6, [R6] ;  /* 0x0000000006069984 */ /* 0x000e620000000a00 */
[----:B0-----:R-:W-:-:S05]  /*6fe0*/  @!P1 IMAD.WIDE.U32 R8, R13, 0x8, R8 ;  /* 0x000000080d089825 */ /* 0x001fca00078e0008 */
[----:B-1----:R1:W-:Y:S02]  /*6ff0*/  @!P1 STG.E.64 desc[UR8][R8.64], R6 ;  /* 0x0000000608009986 */ /* 0x0023e4000c101b08 */
.L_x_211:
[----:B------:R-:W2:Y:S01]  /*7000*/  LDC R2, c[0x0][0x3c8] ;  /* 0x0000f200ff027b82 */ /* 0x000ea20000000800 */
[----:B------:R-:W2:Y:S02]  /*7010*/  LDCU UR4, c[0x0][0x3c4] ;  /* 0x00007880ff0477ac */ /* 0x000ea40008000800 */
[----:B--2---:R-:W-:-:S05]  /*7020*/  IMAD R2, R2, UR4, RZ ;  /* 0x0000000402027c24 */ /* 0x004fca000f8e02ff */
[----:B------:R-:W-:-:S13]  /*7030*/  ISETP.NE.AND P0, PT, R2, RZ, PT ;  /* 0x000000ff0200720c */ /* 0x000fda0003f05270 */
[----:B------:R-:W-:Y:S05]  /*7040*/  @!P0 EXIT ;  /* 0x000000000000894d */ /* 0x000fea0003800000 */
[C---:B------:R-:W-:Y:S01]  /*7050*/  ISETP.GE.U32.AND P0, PT, R2.reuse, 0x8, PT ;  /* 0x000000080200780c */ /* 0x040fe20003f06070 */
[----:B01----:R-:W-:Y:S01]  /*7060*/  IMAD.MOV.U32 R6, RZ, RZ, RZ ;  /* 0x000000ffff067224 */ /* 0x003fe200078e00ff */
        /* <DEDUP_REMOVED lines=13> */
.L_x_217:
[----:B0-----:R-:W0:Y:S01]  /*7140*/  LDS.64 R4, [R7+-0x20] ;  /* 0xffffe00007047984 */ /* 0x001e220000000a00 */
[----:B------:R-:W-:Y:S02]  /*7150*/  IMAD.MOV.U32 R22, RZ, RZ, R25 ;  /* 0x000000ffff167224 */ /* 0x000fe400078e0019 */
[----:B------:R-:W-:Y:S01]  /*7160*/  IMAD.MOV.U32 R23, RZ, RZ, R26 ;  /* 0x000000ffff177224 */ /* 0x000fe200078e001a */
[----:B------:R-:W1:Y:S01]  /*7170*/  LDS.64 R8, [R7+-0x18] ;  /* 0xffffe80007087984 */ /* 0x000e620000000a00 */
[----:B------:R-:W-:Y:S01]  /*7180*/  VIADD R0, R0, 0x8 ;  /* 0x0000000800007836 */ /* 0x000fe20000000000 */
[----:B------:R-:W-:Y:S02]  /*7190*/  IADD3 R25, P1, PT, R22, 0x40, RZ ;  /* 0x0000004016197810 */ /* 0x000fe40007f3e0ff */
[----:B----4-:R-:W2:Y:S02]  /*71a0*/  LDS.64 R10, [R7+-0x10] ;  /* 0xfffff000070a7984 */ /* 0x010ea40000000a00 */
[----:B------:R-:W-:-:S02]  /*71b0*/  ISETP.NE.AND P0, PT, R0, RZ, PT ;  /* 0x000000ff0000720c */ /* 0x000fc40003f05270 */
[----:B------:R-:W3:Y:S01]  /*71c0*/  LDS.64 R12, [R7+-0x8] ;  /* 0xfffff800070c7984 */ /* 0x000ee20000000a00 */
[----:B------:R-:W-:-:S03]  /*71d0*/  IADD3.X R26, PT, PT, RZ, R23, RZ, P1, !PT ;  /* 0x00000017ff1a7210 */ /* 0x000fc60000ffe4ff */
        /* <DEDUP_REMOVED lines=14> */
.L_x_216:
        /* <DEDUP_REMOVED lines=17> */
.L_x_218:
        /* <DEDUP_REMOVED lines=8> */
[----:B----4-:R-:W2:Y:S01]  /*7450*/  LDS.64 R10, [R0+0x8] ;  /* 0x00000800000a7984 */ /* 0x010ea20000000a00 */
[----:B0-----:R-:W-:-:S04]  /*7460*/  IMAD.WIDE.U32 R8, R6, 0x8, R8 ;  /* 0x0000000806087825 */ /* 0x001fc800078e0008 */
[----:B------:R-:W-:Y:S01]  /*7470*/  VIADD R6, R6, 0x2 ;  /* 0x0000000206067836 */ /* 0x000fe20000000000 */
[----:B-1----:R3:W-:Y:S04]  /*7480*/  STG.E.64 desc[UR8][R8.64], R4 ;  /* 0x0000000408007986 */ /* 0x0027e8000c101b08 */
[----:B--2---:R3:W-:Y:S02]  /*7490*/  STG.E.64 desc[UR8][R8.64+0x8], R10 ;  /* 0x0000080a08007986 */ /* 0x0047e4000c101b08 */
.L_x_219:
[----:B------:R-:W-:Y:S05]  /*74a0*/  @P0 EXIT ;  /* 0x000000000000094d */ /* 0x000fea0003800000 */
[C---:B------:R-:W-:Y:S01]  /*74b0*/  IMAD R3, R6.reuse, 0x8, R3 ;  /* 0x0000000806037824 */ /* 0x040fe200078e0203 */
[----:B01-3--:R-:W0:Y:S05]  /*74c0*/  LDC.64 R4, c[0x0][0x3b8] ;  /* 0x0000ee00ff047b82 */ /* 0x00be2a0000000a00 */
[----:B------:R-:W1:Y:S01]  /*74d0*/  LDS.64 R2, [R3] ;  /* 0x0000000003027984 */ /* 0x000e620000000a00 */
[----:B0-----:R-:W-:-:S05]  /*74e0*/  IMAD.WIDE.U32 R6, R6, 0x8, R4 ;  /* 0x0000000806067825 */ /* 0x001fca00078e0004 */
[----:B-1----:R-:W-:Y:S01]  /*74f0*/  STG.E.64 desc[UR8][R6.64], R2 ;  /* 0x0000000206007986 */ /* 0x002fe2000c101b08 */
[----:B------:R-:W-:Y:S05]  /*7500*/  EXIT ;  /* 0x000000000000794d */ /* 0x000fea0003800000 */
        .weak           $__internal_1_$__cuda_sm20_dblrcp_rn_slowpath_v3
        .type           $__internal_1_$__cuda_sm20_dblrcp_rn_slowpath_v3,@function
        .size           $__internal_1_$__cuda_sm20_dblrcp_rn_slowpath_v3,(.L_x_292 - $__internal_1_$__cuda_sm20_dblrcp_rn_slowpath_v3)
$__internal_1_$__cuda_sm20_dblrcp_rn_slowpath_v3:
[----:B------:R-:W-:Y:S01]  /*7510*/  IMAD.MOV.U32 R8, RZ, RZ, R16 ;  /* 0x000000ffff087224 */ /* 0x000fe200078e0010 */
[----:B------:R-:W-:Y:S01]  /*7520*/  BSSY.RECONVERGENT B2, `(.L_x_220) ;  /* 0x0000026000027945 */ /* 0x000fe20003800200 */
[----:B------:R-:W-:-:S06]  /*7530*/  IMAD.MOV.U32 R9, RZ, RZ, R17 ;  /* 0x000000ffff097224 */ /* 0x000fcc00078e0011 */
[----:B------:R-:W-:-:S14]  /*7540*/  DSETP.GTU.AND P1, PT, |R8|, +INF , PT ;  /* 0x7ff000000800742a */ /* 0x000fdc0003f2c200 */
[----:B------:R-:W-:Y:S05]  /*7550*/  @P1 BRA `(.L_x_221) ;  /* 0x0000000000801947 */ /* 0x000fea0003800000 */
[----:B------:R-:W-:-:S04]  /*7560*/  LOP3.LUT R16, R17, 0x7fffffff, RZ, 0xc0, !PT ;  /* 0x7fffffff11107812 */ /* 0x000fc800078ec0ff */
[----:B------:R-:W-:-:S04]  /*7570*/  IADD3 R12, PT, PT, R16, -0x1, RZ ;  /* 0xffffffff100c7810 */ /* 0x000fc80007ffe0ff */
[----:B------:R-:W-:-:S13]  /*7580*/  ISETP.GE.U32.AND P1, PT, R12, 0x7fefffff, PT ;  /* 0x7fefffff0c00780c */ /* 0x000fda0003f26070 */
[----:B------:R-:W-:Y:S01]  /*7590*/  @P1 LOP3.LUT R13, R9, 0x7ff00000, RZ, 0x3c, !PT ;  /* 0x7ff00000090d1812 */ /* 0x000fe200078e3cff */
[----:B------:R-:W-:Y:S01]  /*75a0*/  @P1 IMAD.MOV.U32 R12, RZ, RZ, RZ ;  /* 0x000000ffff0c1224 */ /* 0x000fe200078e00ff */
[----:B------:R-:W-:Y:S06]  /*75b0*/  @P1 BRA `(.L_x_222) ;  /* 0x0000000000701947 */ /* 0x000fec0003800000 */
[----:B------:R-:W-:-:S13]  /*75c0*/  ISETP.GE.U32.AND P1, PT, R16, 0x1000001, PT ;  /* 0x010000011000780c */ /* 0x000fda0003f26070 */
[----:B------:R-:W-:Y:S05]  /*75d0*/  @!P1 BRA `(.L_x_223) ;  /* 0x0000000000389947 */ /* 0x000fea0003800000 */
[----:B------:R-:W-:Y:S02]  /*75e0*/  VIADD R13, R9, 0xc0200000 ;  /* 0xc0200000090d7836 */ /* 0x000fe40000000000 */
[----:B------:R-:W-:Y:S02]  /*75f0*/  IMAD.MOV.U32 R12, RZ, RZ, R8 ;  /* 0x000000ffff0c7224 */ /* 0x000fe400078e0008 */
[----:B------:R-:W0:Y:S01]  /*7600*/  MUFU.RCP64H R17, R13 ;  /* 0x0000000d00117308 */ /* 0x000e220000001800 */
[----:B------:R-:W-:-:S06]  /*7610*/  IMAD.MOV.U32 R16, RZ, RZ, R15 ;  /* 0x000000ffff107224 */ /* 0x000fcc00078e000f */
        /* <DEDUP_REMOVED lines=10> */
.L_x_223:
        /* <DEDUP_REMOVED lines=10> */
.L_x_221:
[----:B------:R-:W-:Y:S01]  /*7760*/  LOP3.LUT R13, R9, 0x80000, RZ, 0xfc, !PT ;  /* 0x00080000090d7812 */ /* 0x000fe200078efcff */
[----:B------:R-:W-:-:S07]  /*7770*/  IMAD.MOV.U32 R12, RZ, RZ, R8 ;  /* 0x000000ffff0c7224 */ /* 0x000fce00078e0008 */
.L_x_222:
[----:B------:R-:W-:Y:S05]  /*7780*/  BSYNC.RECONVERGENT B2 ;  /* 0x0000000000027941 */ /* 0x000fea0003800200 */
.L_x_220:
[----:B------:R-:W-:-:S04]  /*7790*/  IMAD.MOV.U32 R15, RZ, RZ, 0x0 ;  /* 0x00000000ff0f7424 */ /* 0x000fc800078e00ff */
[----:B------:R-:W-:Y:S05]  /*77a0*/  RET.REL.NODEC R14 `(flow_nll_grad_reduce) ;  /* 0xffffff880e147950 */ /* 0x000fea0003c3ffff */
.L_x_224:
        /* <DEDUP_REMOVED lines=13> */
.L_x_292:


//--------------------- .text.flow_nll_reduce_f32 --------------------------
	.section	.text.flow_nll_reduce_f32,"ax",@progbits
	.align	128
        .global         flow_nll_reduce_f32
        .type           flow_nll_reduce_f32,@function
        .size           flow_nll_reduce_f32,(.L_x_296 - flow_nll_reduce_f32)
        .other          flow_nll_reduce_f32,@"STO_CUDA_ENTRY STV_DEFAULT"
flow_nll_reduce_f32:
.text.flow_nll_reduce_f32:
[----:B------:R-:W-:Y:S01]  /*0000*/  LDC R1, c[0x0][0x37c] ;  /* 0x0000df00ff017b82 */ /* 0x000fe20000000800 */
[----:B------:R-:W0:Y:S01]  /*0010*/  S2R R4, SR_TID.X ;  /* 0x0000000000047919 */ /* 0x000e220000002100 */
[----:B------:R-:W0:Y:S01]  /*0020*/  LDCU UR5, c[0x0][0x3a8] ;  /* 0x00007500ff0577ac */ /* 0x000e220008000800 */
[----:B------:R-:W-:Y:S01]  /*0030*/  BSSY.RECONVERGENT B1, `(.L_x_225) ;  /* 0x00001a3000017945 */ /* 0x000fe20003800200 */
[----:B------:R-:W-:Y:S01]  /*0040*/  CS2R R10, SRZ ;  /* 0x00000000000a7805 */ /* 0x000fe2000001ff00 */
[----:B------:R-:W1:Y:S01]  /*0050*/  LDCU UR4, c[0x0][0x360] ;  /* 0x00006c00ff0477ac */ /* 0x000e620008000800 */
[----:B------:R-:W2:Y:S01]  /*0060*/  LDCU.64 UR8, c[0x0][0x358] ;  /* 0x00006b00ff0877ac */ /* 0x000ea20008000a00 */
[----:B-1----:R-:W-:Y:S01]  /*0070*/  IMAD.U32 R0, RZ, RZ, UR4 ;  /* 0x00000004ff007e24 */ /* 0x002fe2000f8e00ff */
[----:B0-----:R-:W-:-:S13]  /*0080*/  ISETP.GE.U32.AND P0, PT, R4, UR5, PT ;  /* 0x0000000504007c0c */ /* 0x001fda000bf06070 */
[----:B--2---:R-:W-:Y:S05]  /*0090*/  @P0 BRA `(.L_x_226) ;  /* 0x0000001800700947 */ /* 0x004fea0003800000 */
[----:B------:R-:W0:Y:S01]  /*00a0*/  LDCU UR4, c[0x0][0x3ac] ;  /* 0x00007580ff0477ac */ /* 0x000e220008000800 */
[----:B------:R-:W-:Y:S02]  /*00b0*/  HFMA2 R2, -RZ, RZ, 0, 0 ;  /* 0x00000000ff027431 */ /* 0x000fe400000001ff */
[----:B------:R-:W-:Y:S01]  /*00c0*/  IMAD.MOV.U32 R8, RZ, RZ, 0x0 ;  /* 0x00000000ff087424 */ /* 0x000fe200078e00ff */
[----:B------:R-:W-:Y:S01]  /*00d0*/  CS2R R10, SRZ ;  /* 0x00000000000a7805 */ /* 0x000fe2000001ff00 */
[----:B------:R-:W-:Y:S02]  /*00e0*/  IMAD.MOV.U32 R9, RZ, RZ, 0x7ff00000 ;  /* 0x7ff00000ff097424 */ /* 0x000fe400078e00ff */
[----:B------:R-:W-:-:S06]  /*00f0*/  IMAD.MOV.U32 R3, RZ, RZ, 0x100000 ;  /* 0x00100000ff037424 */ /* 0x000fcc00078e00ff */
[----:B------:R-:W-:Y:S01]  /*0100*/  DFMA R8, R8, R2, +INF ;  /* 0x7ff000000808742b */ /* 0x000fe20000000002 */
[----:B------:R-:W-:Y:S02]  /*0110*/  IMAD.MOV.U32 R3, RZ, RZ, R4 ;  /* 0x000000ffff037224 */ /* 0x000fe400078e0004 */
[----:B0-----:R-:W-:-:S08]  /*0120*/  IMAD R2, RZ, RZ, -UR4 ;  /* 0x80000004ff027e24 */ /* 0x001fd0000f8e02ff */
.L_x_243:
[----:B------:R-:W0:Y:S01]  /*0130*/  LDCU UR4, c[0x0][0x3ac] ;  /* 0x00007580ff0477ac */ /* 0x000e220008000800 */
[----:B------:R-:W-:Y:S02]  /*0140*/  CS2R R6, SRZ ;  /* 0x0000000000067805 */ /* 0x000fe4000001ff00 */
[----:B------:R-:W-:Y:S01]  /*0150*/  MOV R4, 0x0 ;  /* 0x0000000000047802 */ /* 0x000fe20000000f00 */
[----:B------:R-:W-:Y:S01]  /*0160*/  IMAD.MOV.U32 R5, RZ, RZ, -0x100000 ;  /* 0xfff00000ff057424 */ /* 0x000fe200078e00ff */
[----:B0-----:R-:W-:-:S09]  /*0170*/  UISETP.NE.AND UP0, UPT, UR4, URZ, UPT ;  /* 0x000000ff0400728c */ /* 0x001fd2000bf05270 */
[----:B------:R-:W-:Y:S05]  /*0180*/  BRA.U !UP0, `(.L_x_227) ;  /* 0x0000000d08e47547 */ /* 0x000fea000b800000 */
[----:B------:R-:W0:Y:S01]  /*0190*/  LDC.64 R12, c[0x0][0x380] ;  /* 0x0000e000ff0c7b82 */ /* 0x000e220000000a00 */
[----:B------:R-:W1:Y:S01]  /*01a0*/  LDCU.64 UR4, c[0x0][0x388] ;  /* 0x00007100ff0477ac */ /* 0x000e620008000a00 */
[----:B------:R-:W-:Y:S01]  /*01b0*/  MOV R28, R2 ;  /* 0x00000002001c7202 */ /* 0x000fe20000000f00 */
[----:B------:R-:W-:Y:S01]  /*01c0*/  IMAD.MOV.U32 R4, RZ, RZ, 0x0 ;  /* 0x00000000ff047424 */ /* 0x000fe200078e00ff */
[----:B------:R-:W-:Y:S01]  /*01d0*/  CS2R R6, SRZ ;  /* 0x0000000000067805 */ /* 0x000fe2000001ff00 */
[----:B------:R-:W-:Y:S02]  /*01e0*/  IMAD.MOV.U32 R5, RZ, RZ, -0x100000 ;  /* 0xfff00000ff057424 */ /* 0x000fe400078e00ff */
[----:B-1----:R-:W-:Y:S02]  /*01f0*/  IMAD.U32 R26, RZ, RZ, UR4 ;  /* 0x00000004ff1a7e24 */ /* 0x002fe4000f8e00ff */
[----:B------:R-:W-:Y:S02]  /*0200*/  IMAD.U32 R27, RZ, RZ, UR5 ;  /* 0x00000005ff1b7e24 */ /* 0x000fe4000f8e00ff */
[----:B0-----:R-:W-:-:S07]  /*0210*/  IMAD.WIDE.U32 R12, R3, 0x4, R12 ;  /* 0x00000004030c7825 */ /* 0x001fce00078e000c */
.L_x_237:
        /* <DEDUP_REMOVED lines=20> */
[----:B------:R-:W2:Y:S01]  /*0360*/  LDG.E.CONSTANT R14, desc[UR8][R12.64] ;  /* 0x000000080c0e7981 */ /* 0x000ea2000c1e9900 */
[----:B------:R-:W-:Y:S01]  /*0370*/  BSSY.RECONVERGENT B0, `(.L_x_228) ;  /* 0x00000d5000007945 */ /* 0x000fe20003800200 */
[----:B--2---:R-:W0:Y:S02]  /*0380*/  F2F.F64.F32 R14, R14 ;  /* 0x0000000e000e7310 */ /* 0x004e240000201800 */
[----:B0-----:R-:W-:-:S14]  /*0390*/  DSETP.NE.AND P0, PT, |R14|, +INF , PT ;  /* 0x7ff000000e00742a */ /* 0x001fdc0003f05200 */
[----:B------:R-:W-:Y:S05]  /*03a0*/  @!P0 BRA `(.L_x_229) ;  /* 0x0000000c00448947 */ /* 0x000fea0003800000 */
[----:B------:R-:W-:Y:S01]  /*03b0*/  ISETP.GT.AND P0, PT, R17, 0xfffff, PT ;  /* 0x000fffff1100780c */ /* 0x000fe20003f04270 */
[----:B------:R-:W-:Y:S01]  /*03c0*/  IMAD.MOV.U32 R20, RZ, RZ, R16 ;  /* 0x000000ffff147224 */ /* 0x000fe200078e0010 */
[----:B------:R-:W-:Y:S02]  /*03d0*/  MOV R19, R17 ;  /* 0x0000001100137202 */ /* 0x000fe40000000f00 */
[----:B------:R-:W-:-:S09]  /*03e0*/  MOV R24, 0xfffffc01 ;  /* 0xfffffc0100187802 */ /* 0x000fd20000000f00 */
        /* <DEDUP_REMOVED lines=8> */
[----:B------:R-:W-:Y:S01]  /*0470*/  UMOV UR4, 0x3ae80f1e ;  /* 0x3ae80f1e00047882 */ /* 0x000fe20000000000 */
[----:B------:R-:W-:Y:S01]  /*0480*/  LEA.HI R24, R19, R24, RZ, 0xc ;  /* 0x0000001813187211 */ /* 0x000fe200078f60ff */
[----:B------:R-:W-:Y:S01]  /*0490*/  UMOV UR5, 0x3eb1380b ;  /* 0x3eb1380b00057882 */ /* 0x000fe20000000000 */
[----:B------:R-:W-:Y:S01]  /*04a0*/  LOP3.LUT R21, R16, 0x3ff00000, RZ, 0xfc, !PT ;  /* 0x3ff0000010157812 */ /* 0x000fe200078efcff */
[----:B------:R-:W-:-:S03]  /*04b0*/  IMAD.MOV.U32 R16, RZ, RZ, RZ ;  /* 0x000000ffff107224 */ /* 0x000fc600078e00ff */
[----:B------:R-:W-:-:S13]  /*04c0*/  ISETP.GE.U32.AND P0, PT, R21, 0x3ff6a09f, PT ;  /* 0x3ff6a09f1500780c */ /* 0x000fda0003f06070 */
[----:B------:R-:W-:Y:S01]  /*04d0*/  @P0 VIADD R17, R21, 0xfff00000 ;  /* 0xfff0000015110836 */ /* 0x000fe20000000000 */
[----:B------:R-:W-:-:S04]  /*04e0*/  @P0 IADD3 R24, PT, PT, R24, 0x1, RZ ;  /* 0x0000000118180810 */ /* 0x000fc80007ffe0ff */
        /* <DEDUP_REMOVED lines=37> */
[----:B------:R-:W-:Y:S01]  /*0740*/  DMUL R20, R20, R18 ;  /* 0x0000001214147228 */ /* 0x000fe20000000000 */
[----:B------:R-:W-:Y:S01]  /*0750*/  LOP3.LUT R18, R24, 0x80000000, RZ, 0x3c, !PT ;  /* 0x8000000018127812 */ /* 0x000fe200078e3cff */
[----:B------:R-:W-:-:S06]  /*0760*/  IMAD.MOV.U32 R19, RZ, RZ, 0x43300000 ;  /* 0x43300000ff137424 */ /* 0x000fcc00078e00ff */
[----:B------:R-:W-:Y:S02]  /*0770*/  DFMA R20, R16, R20, R22 ;  /* 0x000000141014722b */ /* 0x000fe40000000016 */
[----:B------:R-:W-:Y:S01]  /*0780*/  DADD R18, R18, -UR4 ;  /* 0x8000000412127e29 */ /* 0x000fe20008000000 */
[----:B------:R-:W-:Y:S01]  /*0790*/  UMOV UR4, 0xfefa39ef ;  /* 0xfefa39ef00047882 */ /* 0x000fe20000000000 */
[----:B------:R-:W-:-:S06]  /*07a0*/  UMOV UR5, 0x3fe62e42 ;  /* 0x3fe62e4200057882 */ /* 0x000fcc0000000000 */
[----:B------:R-:W-:-:S08]  /*07b0*/  DFMA R22, R18, UR4, R16 ;  /* 0x0000000412167c2b */ /* 0x000fd00008000010 */
        /* <DEDUP_REMOVED lines=8> */
.L_x_230:
[----:B------:R-:W-:Y:S01]  /*0840*/  IMAD.MOV.U32 R18, RZ, RZ, 0x0 ;  /* 0x00000000ff127424 */ /* 0x000fe200078e00ff */
[----:B------:R-:W-:Y:S01]  /*0850*/  LOP3.LUT P0, RZ, R17, 0x7fffffff, RZ, 0xc0, !PT ;  /* 0x7fffffff11ff7812 */ /* 0x000fe2000780c0ff */
[----:B------:R-:W-:-:S06]  /*0860*/  IMAD.MOV.U32 R19, RZ, RZ, 0x7ff00000 ;  /* 0x7ff00000ff137424 */ /* 0x000fcc00078e00ff */
[----:B------:R-:W-:-:S10]  /*0870*/  DFMA R18, R16, R18, +INF ;  /* 0x7ff000001012742b */ /* 0x000fd40000000012 */
[----:B------:R-:W-:Y:S02]  /*0880*/  FSEL R20, R18, RZ, P0 ;  /* 0x000000ff12147208 */ /* 0x000fe40000000000 */
[----:B------:R-:W-:-:S07]  /*0890*/  FSEL R21, R19, -QNAN , P0 ;  /* 0xfff0000013157808 */ /* 0x000fce0000000000 */
.L_x_231:
        /* <DEDUP_REMOVED lines=64> */
.L_x_234:
[----:B------:R-:W-:Y:S05]  /*0ca0*/  BSYNC.RECONVERGENT B2 ;  /* 0x0000000000027941 */ /* 0x000fea0003800200 */
.L_x_233:
[----:B------:R-:W-:Y:S01]  /*0cb0*/  DFMA R6, R6, R20, 1 ;  /* 0x3ff000000606742b */ /* 0x000fe20000000014 */
[----:B------:R-:W-:Y:S02]  /*0cc0*/  IMAD.MOV.U32 R4, RZ, RZ, R14 ;  /* 0x000000ffff047224 */ /* 0x000fe400078e000e */
[----:B------:R-:W-:Y:S01]  /*0cd0*/  IMAD.MOV.U32 R5, RZ, RZ, R15 ;  /* 0x000000ffff057224 */ /* 0x000fe200078e000f */
[----:B------:R-:W-:Y:S07]  /*0ce0*/  BRA `(.L_x_229) ;  /* 0x0000000000f47947 */ /* 0x000fee0003800000 */
.L_x_232:
        /* <DEDUP_REMOVED lines=44> */
[----:B------:R-:W-:Y:S01]  /*0fb0*/  IMAD R21, R14, 0x100000, R17 ;  /* 0x001000000e157824 */ /* 0x000fe200078e0211 */
[----:B------:R-:W-:Y:S01]  /*0fc0*/  MOV R20, R16 ;  /* 0x0000001000147202 */ /* 0x000fe20000000f00 */
        /* <DEDUP_REMOVED lines=13> */
.L_x_236:
[----:B------:R-:W-:Y:S05]  /*10a0*/  BSYNC.RECONVERGENT B2 ;  /* 0x0000000000027941 */ /* 0x000fea0003800200 */
.L_x_235:
[----:B------:R-:W-:-:S11]  /*10b0*/  DADD R6, R6, R20 ;  /* 0x0000000006067229 */ /* 0x000fd60000000014 */
.L_x_229:
[----:B------:R-:W-:Y:S05]  /*10c0*/  BSYNC.RECONVERGENT B0 ;  /* 0x0000000000007941 */ /* 0x000fea0003800200 */
.L_x_228:
[----:B------:R-:W0:Y:S01]  /*10d0*/  LDC R15, c[0x0][0x3a8] ;  /* 0x0000ea00ff0f7b82 */ /* 0x000e220000000800 */
[----:B------:R-:W-:-:S04]  /*10e0*/  IADD3 R26, P0, PT, R26, 0x8, RZ ;  /* 0x000000081a1a7810 */ /* 0x000fc80007f1e0ff */
[----:B------:R-:W-:Y:S01]  /*10f0*/  IADD3.X R27, PT, PT, RZ, R27, RZ, P0, !PT ;  /* 0x0000001bff1b7210 */ /* 0x000fe200007fe4ff */
[----:B0-----:R-:W-:Y:S01]  /*1100*/  IMAD.WIDE.U32 R12, R15, 0x4, R12 ;  /* 0x000000040f0c7825 */ /* 0x001fe200078e000c */
[----:B------:R-:W-:Y:S07]  /*1110*/  @P1 BRA `(.L_x_237) ;  /* 0xfffffff000401947 */ /* 0x000fee000383ffff */
.L_x_227:
[----:B------:R-:W-:Y:S01]  /*1120*/  ISETP.GT.AND P0, PT, R7, 0xfffff, PT ;  /* 0x000fffff0700780c */ /* 0x000fe20003f04270 */
[--C-:B------:R-:W-:Y:S01]  /*1130*/  IMAD.MOV.U32 R12, RZ, RZ, R6.reuse ;  /* 0x000000ffff0c7224 */ /* 0x100fe200078e0006 */
[----:B------:R-:W-:Y:S01]  /*1140*/  BSSY.RECONVERGENT B0, `(.L_x_238) ;  /* 0x0000052000007945 */ /* 0x000fe20003800200 */
[--C-:B------:R-:W-:Y:S02]  /*1150*/  IMAD.MOV.U32 R13, RZ, RZ, R7.reuse ;  /* 0x000000ffff0d7224 */ /* 0x100fe400078e0007 */
[----:B------:R-:W-:Y:S02]  /*1160*/  IMAD.MOV.U32 R19, RZ, RZ, R7 ;  /* 0x000000ffff137224 */ /* 0x000fe400078e0007 */
[----:B------:R-:W-:Y:S02]  /*1170*/  IMAD.MOV.U32 R18, RZ, RZ, -0x3ff ;  /* 0xfffffc01ff127424 */ /* 0x000fe400078e00ff */
[----:B------:R-:W-:-:S04]  /*1180*/  IMAD.MOV.U32 R16, RZ, RZ, R6 ;  /* 0x000000ffff107224 */ /* 0x000fc800078e0006 */
[----:B------:R-:W-:Y:S01]  /*1190*/  @!P0 DMUL R12, R12, 1.80143985094819840000e+16 ;  /* 0x435000000c0c8828 */ /* 0x000fe20000000000 */
[----:B------:R-:W-:-:S09]  /*11a0*/  @!P0 MOV R18, 0xfffffbcb ;  /* 0xfffffbcb00128802 */ /* 0x000fd20000000f00 */
[----:B------:R-:W-:Y:S01]  /*11b0*/  @!P0 MOV R19, R13 ;  /* 0x0000000d00138202 */ /* 0x000fe20000000f00 */
[----:B------:R-:W-:-:S04]  /*11c0*/  @!P0 IMAD.MOV.U32 R16, RZ, RZ, R12 ;  /* 0x000000ffff108224 */ /* 0x000fc800078e000c */
        /* <DEDUP_REMOVED lines=11> */
[----:B------:R-:W-:Y:S01]  /*1280*/  UMOV UR6, 0x80000000 ;  /* 0x8000000000067882 */ /* 0x000fe20000000000 */
[----:B------:R-:W-:Y:S01]  /*1290*/  ISETP.GE.U32.AND P0, PT, R17, 0x3ff6a09f, PT ;  /* 0x3ff6a09f1100780c */ /* 0x000fe20003f06070 */
[----:B------:R-:W-:Y:S01]  /*12a0*/  UMOV UR7, 0x43300000 ;  /* 0x4330000000077882 */ /* 0x000fe20000000000 */
[----:B------:R-:W-:-:S11]  /*12b0*/  MOV R19, 0x43300000 ;  /* 0x4330000000137802 */ /* 0x000fd60000000f00 */
        /* <DEDUP_REMOVED lines=52> */
.L_x_239:
[----:B------:R-:W-:Y:S01]  /*1600*/  IMAD.MOV.U32 R6, RZ, RZ, 0x0 ;  /* 0x00000000ff067424 */ /* 0x000fe200078e00ff */
[----:B------:R-:W-:Y:S01]  /*1610*/  LOP3.LUT P0, RZ, R13, 0x7fffffff, RZ, 0xc0, !PT ;  /* 0x7fffffff0dff7812 */ /* 0x000fe2000780c0ff */
[----:B------:R-:W-:-:S06]  /*1620*/  IMAD.MOV.U32 R7, RZ, RZ, 0x7ff00000 ;  /* 0x7ff00000ff077424 */ /* 0x000fcc00078e00ff */
[----:B------:R-:W-:-:S10]  /*1630*/  DFMA R6, R12, R6, +INF ;  /* 0x7ff000000c06742b */ /* 0x000fd40000000006 */
[----:B------:R-:W-:Y:S02]  /*1640*/  FSEL R14, R6, RZ, P0 ;  /* 0x000000ff060e7208 */ /* 0x000fe40000000000 */
[----:B------:R-:W-:-:S07]  /*1650*/  FSEL R15, R7, -QNAN , P0 ;  /* 0xfff00000070f7808 */ /* 0x000fce0000000000 */
.L_x_240:
[----:B------:R-:W-:Y:S05]  /*1660*/  BSYNC.RECONVERGENT B0 ;  /* 0x0000000000007941 */ /* 0x000fea0003800200 */
.L_x_238:
        /* <DEDUP_REMOVED lines=8> */
[----:B------:R-:W-:Y:S01]  /*16f0*/  MOV R7, 0x40000000 ;  /* 0x4000000000077802 */ /* 0x000fe20000000f00 */
[----:B------:R-:W-:Y:S01]  /*1700*/  IMAD.MOV.U32 R4, RZ, RZ, RZ ;  /* 0x000000ffff047224 */ /* 0x000fe200078e00ff */
[----:B------:R-:W-:Y:S01]  /*1710*/  UMOV UR4, 0x3ae80f1e ;  /* 0x3ae80f1e00047882 */ /* 0x000fe20000000000 */
[----:B------:R-:W-:Y:S01]  /*1720*/  IMAD.MOV.U32 R14, RZ, RZ, -0x748574fc ;  /* 0x8b7a8b04ff0e7424 */ /* 0x000fe200078e00ff */
[----:B------:R-:W-:Y:S01]  /*1730*/  UMOV UR5, 0x3eb1380b ;  /* 0x3eb1380b00057882 */ /* 0x000fe20000000000 */
[----:B------:R-:W-:Y:S01]  /*1740*/  IMAD.MOV.U32 R15, RZ, RZ, 0x3ed0ee25 ;  /* 0x3ed0ee25ff0f7424 */ /* 0x000fe200078e00ff */
[----:B------:R-:W-:Y:S01]  /*1750*/  MOV R20, 0xfefa39ef ;  /* 0xfefa39ef00147802 */ /* 0x000fe20000000f00 */
[----:B------:R-:W-:Y:S01]  /*1760*/  IMAD.MOV.U32 R21, RZ, RZ, 0x3fe62e42 ;  /* 0x3fe62e42ff157424 */ /* 0x000fe200078e00ff */
[----:B------:R-:W-:Y:S01]  /*1770*/  UMOV UR6, 0x55555554 ;  /* 0x5555555400067882 */ /* 0x000fe20000000000 */
[----:B------:R-:W-:Y:S01]  /*1780*/  UMOV UR7, 0x3fb55555 ;  /* 0x3fb5555500077882 */ /* 0x000fe20000000000 */
        /* <DEDUP_REMOVED lines=39> */
.L_x_242:
[----:B------:R-:W-:Y:S05]  /*1a00*/  BSYNC.RECONVERGENT B0 ;  /* 0x0000000000007941 */ /* 0x000fea0003800200 */
.L_x_241:
[----:B------:R-:W0:Y:S01]  /*1a10*/  LDCU UR4, c[0x0][0x3a8] ;  /* 0x00007500ff0477ac */ /* 0x000e220008000800 */
[----:B------:R-:W-:Y:S01]  /*1a20*/  IADD3 R3, PT, PT, R0, R3, RZ ;  /* 0x0000000300037210 */ /* 0x000fe20007ffe0ff */
[----:B------:R-:W-:-:S03]  /*1a30*/  DADD R10, R14, R10 ;  /* 0x000000000e0a7229 */ /* 0x000fc6000000000a */
[----:B0-----:R-:W-:-:S13]  /*1a40*/  ISETP.GE.U32.AND P0, PT, R3, UR4, PT ;  /* 0x0000000403007c0c */ /* 0x001fda000bf06070 */
[----:B------:R-:W-:Y:S05]  /*1a50*/  @!P0 BRA `(.L_x_243) ;  /* 0xffffffe400b48947 */ /* 0x000fea000383ffff */
.L_x_226:
[----:B------:R-:W-:Y:S05]  /*1a60*/  BSYNC.RECONVERGENT B1 ;  /* 0x0000000000017941 */ /* 0x000fea0003800200 */
.L_x_225:
[----:B------:R-:W0:Y:S01]  /*1a70*/  S2R R9, SR_TID.X ;  /* 0x0000000000097919 */ /* 0x000e220000002100 */
[----:B------:R-:W1:Y:S01]  /*1a80*/  S2UR UR5, SR_CgaCtaId ;  /* 0x00000000000579c3 */ /* 0x000e620000008800 */
[----:B------:R-:W-:Y:S01]  /*1a90*/  UMOV UR4, 0x400 ;  /* 0x0000040000047882 */ /* 0x000fe20000000000 */
[----:B------:R-:W-:Y:S01]  /*1aa0*/  ISETP.GE.U32.AND P0, PT, R0, 0x2, PT ;  /* 0x000000020000780c */ /* 0x000fe20003f06070 */
[----:B-1----:R-:W-:-:S06]  /*1ab0*/  ULEA UR4, UR5, UR4, 0x18 ;  /* 0x0000000405047291 */ /* 0x002fcc000f8ec0ff */
[C---:B0-----:R-:W-:Y:S02]  /*1ac0*/  LEA R7, R9.reuse, UR4, 0x3 ;  /* 0x0000000409077c11 */ /* 0x041fe4000f8e18ff */
[----:B------:R-:W-:-:S03]  /*1ad0*/  ISETP.NE.AND P1, PT, R9, RZ, PT ;  /* 0x000000ff0900720c */ /* 0x000fc60003f25270 */
[----:B------:R0:W-:Y:S01]  /*1ae0*/  STS.64 [R7], R10 ;  /* 0x0000000a07007388 */ /* 0x0001e20000000a00 */
[----:B------:R-:W-:Y:S06]  /*1af0*/  BAR.SYNC.DEFER_BLOCKING 0x0 ;  /* 0x0000000000007b1d */ /* 0x000fec0000010000 */
[----:B------:R-:W-:Y:S05]  /*1b00*/  @!P0 BRA `(.L_x_244) ;  /* 0x00000000002c8947 */ /* 0x000fea0003800000 */
.L_x_245:
[----:B------:R-:W-:-:S04]  /*1b10*/  SHF.R.U32.HI R8, RZ, 0x1, R0 ;  /* 0x00000001ff087819 */ /* 0x000fc80000011600 */
[----:B------:R-:W-:-:S13]  /*1b20*/  ISETP.GE.U32.AND P0, PT, R9, R8, PT ;  /* 0x000000080900720c */ /* 0x000fda0003f06070 */
[----:B------:R-:W-:Y:S01]  /*1b30*/  @!P0 IMAD R6, R8, 0x8, R7 ;  /* 0x0000000808068824 */ /* 0x000fe200078e0207 */
[----:B------:R-:W-:Y:S04]  /*1b40*/  @!P0 LDS.64 R4, [R7] ;  /* 0x0000000007048984 */ /* 0x000fe80000000a00 */
[----:B------:R-:W1:Y:S02]  /*1b50*/  @!P0 LDS.64 R2, [R6] ;  /* 0x0000000006028984 */ /* 0x000e640000000a00 */
[----:B-1----:R-:W-:-:S07]  /*1b60*/  @!P0 DADD R2, R2, R4 ;  /* 0x0000000002028229 */ /* 0x002fce0000000004 */
[----:B------:R1:W-:Y:S01]  /*1b70*/  @!P0 STS.64 [R7], R2 ;  /* 0x0000000207008388 */ /* 0x0003e20000000a00 */
[----:B------:R-:W-:Y:S01]  /*1b80*/  BAR.SYNC.DEFER_BLOCKING 0x0 ;  /* 0x0000000000007b1d */ /* 0x000fe20000010000 */
[----:B------:R-:W-:Y:S01]  /*1b90*/  ISETP.GT.U32.AND P0, PT, R0, 0x3, PT ;  /* 0x000000030000780c */ /* 0x000fe20003f04070 */
[----:B------:R-:W-:-:S12]  /*1ba0*/  IMAD.MOV.U32 R0, RZ, RZ, R8 ;  /* 0x000000ffff007224 */ /* 0x000fd800078e0008 */
[----:B-1----:R-:W-:Y:S05]  /*1bb0*/  @P0 BRA `(.L_x_245) ;  /* 0xfffffffc00d40947 */ /* 0x002fea000383ffff */
.L_x_244:
        /* <DEDUP_REMOVED lines=17> */
[----:B------:R-:W-:-:S06]  /*1cd0*/  ULOP3.LUT UR4, UR4, 0xfffffff0, URZ, 0xc0, !UPT ;  /* 0xfffffff004047892 */ /* 0x000fcc000f8ec0ff */
[----:B------:R-:W-:Y:S01]  /*1ce0*/  MOV R0, UR4 ;  /* 0x0000000400007c02 */ /* 0x000fe20008000f00 */
[----:B--2---:R-:W-:-:S04]  /*1cf0*/  UIADD3 UR5, UP1, UPT, UR6, 0x40, URZ ;  /* 0x0000004006057890 */ /* 0x004fc8000ff3e0ff */
[----:B------:R-:W-:Y:S02]  /*1d00*/  UIADD3.X UR6, UPT, UPT, URZ, UR7, URZ, UP1, !UPT ;  /* 0x00000007ff067290 */ /* 0x000fe40008ffe4ff */
[----:B------:R-:W-:Y:S01]  /*1d10*/  IMAD.U32 R6, RZ, RZ, UR5 ;  /* 0x00000005ff067e24 */ /* 0x000fe2000f8e00ff */
[----:B------:R-:W-:-:S03]  /*1d20*/  UIADD3 UR7, UPT, UPT, -UR4, URZ, URZ ;  /* 0x000000ff04077290 */ /* 0x000fc6000fffe1ff */
[----:B0-----:R-:W-:-:S09]  /*1d30*/  IMAD.U32 R7, RZ, RZ, UR6 ;  /* 0x00000006ff077e24 */ /* 0x001fd2000f8e00ff */
.L_x_248:
        /* <DEDUP_REMOVED lines=16> */
[----:B------:R-:W5:Y:S07]  /*1e40*/  LDG.E.64.CONSTANT R18, desc[UR8][R6.64+0x20] ;  /* 0x0000200806127981 */ /* 0x000f6e000c1e9b00 */
[----:B------:R-:W-:Y:S01]  /*1e50*/  DADD R24, R24, R8 ;  /* 0x0000000018187229 */ /* 0x000fe20000000008 */
[----:B------:R-:W5:Y:S07]  /*1e60*/  LDG.E.64.CONSTANT R8, desc[UR8][R6.64+0x28] ;  /* 0x0000280806087981 */ /* 0x000f6e000c1e9b00 */
[----:B------:R-:W-:Y:S01]  /*1e70*/  DADD R24, R24, R10 ;  /* 0x0000000018187229 */ /* 0x000fe2000000000a */
[----:B------:R-:W5:Y:S07]  /*1e80*/  LDG.E.64.CONSTANT R10, desc[UR8][R6.64+0x30] ;  /* 0x00003008060a7981 */ /* 0x000f6e000c1e9b00 */
[----:B------:R-:W-:Y:S01]  /*1e90*/  DADD R24, R24, R12 ;  /* 0x0000000018187229 */ /* 0x000fe2000000000c */
[----:B------:R0:W5:Y:S01]  /*1ea0*/  LDG.E.64.CONSTANT R12, desc[UR8][R6.64+0x38] ;  /* 0x00003808060c7981 */ /* 0x000162000c1e9b00 */
[----:B------:R-:W-:-:S04]  /*1eb0*/  UIADD3 UR7, UPT, UPT, UR7, 0x10, URZ ;  /* 0x0000001007077890 */ /* 0x000fc8000fffe0ff */
[----:B------:R-:W-:Y:S02]  /*1ec0*/  UISETP.NE.AND UP1, UPT, UR7, URZ, UPT ;  /* 0x000000ff0700728c */ /* 0x000fe4000bf25270 */
[----:B------:R-:W-:Y:S01]  /*1ed0*/  DADD R14, R24, R14 ;  /* 0x00000000180e7229 */ /* 0x000fe2000000000e */
[----:B0-----:R-:W-:-:S07]  /*1ee0*/  IADD3 R6, P0, PT, R6, 0x80, RZ ;  /* 0x0000008006067810 */ /* 0x001fce0007f1e0ff */
[----:B------:R-:W-:Y:S01]  /*1ef0*/  DADD R14, R14, R16 ;  /* 0x000000000e0e7229 */ /* 0x000fe20000000010 */
[----:B------:R-:W-:-:S07]  /*1f00*/  IMAD.X R7, RZ, RZ, R7, P0 ;  /* 0x000000ffff077224 */ /* 0x000fce00000e0607 */
[----:B--2---:R-:W-:-:S08]  /*1f10*/  DADD R4, R14, R4 ;  /* 0x000000000e047229 */ /* 0x004fd00000000004 */
[----:B---3--:R-:W-:-:S08]  /*1f20*/  DADD R4, R4, R20 ;  /* 0x0000000004047229 */ /* 0x008fd00000000014 */
[----:B----4-:R-:W-:-:S08]  /*1f30*/  DADD R4, R4, R22 ;  /* 0x0000000004047229 */ /* 0x010fd00000000016 */
[----:B-----5:R-:W-:-:S08]  /*1f40*/  DADD R4, R4, R18 ;  /* 0x0000000004047229 */ /* 0x020fd00000000012 */
[----:B------:R-:W-:-:S08]  /*1f50*/  DADD R4, R4, R8 ;  /* 0x0000000004047229 */ /* 0x000fd00000000008 */
[----:B------:R-:W-:-:S08]  /*1f60*/  DADD R4, R4, R10 ;  /* 0x0000000004047229 */ /* 0x000fd0000000000a */
[----:B------:R-:W-:Y:S01]  /*1f70*/  DADD R4, R4, R12 ;  /* 0x0000000004047229 */ /* 0x000fe2000000000c */
[----:B------:R-:W-:Y:S10]  /*1f80*/  BRA.U UP1, `(.L_x_248) ;  /* 0xfffffffd016c7547 */ /* 0x000ff4000b83ffff */
.L_x_247:
[----:B------:R-:W-:Y:S05]  /*1f90*/  BRA.U !UP0, `(.L_x_246) ;  /* 0x0000000108dc7547 */ /* 0x000fea000b800000 */
[----:B------:R-:W2:Y:S01]  /*1fa0*/  LDCU UR4, c[0x0][0x3ac] ;  /* 0x00007580ff0477ac */ /* 0x000ea20008000800 */
[----:B------:R-:W-:Y:S02]  /*1fb0*/  UISETP.GE.U32.AND UP0, UPT, UR10, 0x8, UPT ;  /* 0x000000080a00788c */ /* 0x000fe4000bf06070 */
[----:B--2---:R-:W-:-:S04]  /*1fc0*/  ULOP3.LUT UR5, UR4, 0x7, URZ, 0xc0, !UPT ;  /* 0x0000000704057892 */ /* 0x004fc8000f8ec0ff */
[----:B------:R-:W-:-:S03]  /*1fd0*/  UISETP.NE.AND UP1, UPT, UR5, URZ, UPT ;  /* 0x000000ff0500728c */ /* 0x000fc6000bf25270 */
[----:B------:R-:W-:Y:S08]  /*1fe0*/  BRA.U !UP0, `(.L_x_249) ;  /* 0x00000001084c7547 */ /* 0x000ff0000b800000 */
[----:B------:R-:W2:Y:S02]  /*1ff0*/  LDC.64 R16, c[0x0][0x388] ;  /* 0x0000e200ff107b82 */ /* 0x000ea40000000a00 */
[----:B--2---:R-:W-:-:S05]  /*2000*/  IMAD.WIDE.U32 R16, R0, 0x8, R16 ;  /* 0x0000000800107825 */ /* 0x004fca00078e0010 */
[----:B------:R-:W2:Y:S04]  /*2010*/  LDG.E.64.CONSTANT R18, desc[UR8][R16.64] ;  /* 0x0000000810127981 */ /* 0x000ea8000c1e9b00 */
[----:B------:R-:W3:Y:S04]  /*2020*/  LDG.E.64.CONSTANT R20, desc[UR8][R16.64+0x8] ;  /* 0x0000080810147981 */ /* 0x000ee8000c1e9b00 */
[----:B------:R-:W4:Y:S04]  /*2030*/  LDG.E.64.CONSTANT R22, desc[UR8][R16.64+0x10] ;  /* 0x0000100810167981 */ /* 0x000f28000c1e9b00 */
[----:B------:R-:W5:Y:S04]  /*2040*/  LDG.E.64.CONSTANT R12, desc[UR8][R16.64+0x18] ;  /* 0x00001808100c7981 */ /* 0x000f68000c1e9b00 */
[----:B0-----:R-:W5:Y:S04]  /*2050*/  LDG.E.64.CONSTANT R10, desc[UR8][R16.64+0x20] ;  /* 0x00002008100a7981 */ /* 0x001f68000c1e9b00 */
[----:B------:R-:W5:Y:S04]  /*2060*/  LDG.E.64.CONSTANT R8, desc[UR8][R16.64+0x28] ;  /* 0x0000280810087981 */ /* 0x000f68000c1e9b00 */
[----:B------:R-:W5:Y:S04]  /*2070*/  LDG.E.64.CONSTANT R6, desc[UR8][R16.64+0x30] ;  /* 0x0000300810067981 */ /* 0x000f68000c1e9b00 */
[----:B------:R-:W5:Y:S01]  /*2080*/  LDG.E.64.CONSTANT R14, desc[UR8][R16.64+0x38] ;  /* 0x00003808100e7981 */ /* 0x000f62000c1e9b00 */
[----:B------:R-:W-:Y:S01]  /*2090*/  IADD3 R0, PT, PT, R0, 0x8, RZ ;  /* 0x0000000800007810 */ /* 0x000fe20007ffe0ff */
        /* <DEDUP_REMOVED lines=8> */
.L_x_249:
[----:B------:R-:W-:Y:S05]  /*2120*/  BRA.U !UP1, `(.L_x_246) ;  /* 0x0000000109787547 */ /* 0x000fea000b800000 */
[----:B------:R-:W-:Y:S02]  /*2130*/  UISETP.GE.U32.AND UP0, UPT, UR5, 0x4, UPT ;  /* 0x000000040500788c */ /* 0x000fe4000bf06070 */
[----:B------:R-:W-:-:S04]  /*2140*/  ULOP3.LUT UR4, UR4, 0x3, URZ, 0xc0, !UPT ;  /* 0x0000000304047892 */ /* 0x000fc8000f8ec0ff */
[----:B------:R-:W-:-:S03]  /*2150*/  UISETP.NE.AND UP1, UPT, UR4, URZ, UPT ;  /* 0x000000ff0400728c */ /* 0x000fc6000bf25270 */
[----:B------:R-:W-:Y:S08]  /*2160*/  BRA.U !UP0, `(.L_x_250) ;  /* 0x00000001082c7547 */ /* 0x000ff0000b800000 */
[----:B0-----:R-:W0:Y:S02]  /*2170*/  LDC.64 R6, c[0x0][0x388] ;  /* 0x0000e200ff067b82 */ /* 0x001e240000000a00 */
        /* <DEDUP_REMOVED lines=10> */
.L_x_250:
[----:B------:R-:W-:Y:S05]  /*2220*/  BRA.U !UP1, `(.L_x_246) ;  /* 0x0000000109387547 */ /* 0x000fea000b800000 */
[----:B0-----:R-:W0:Y:S01]  /*2230*/  LDC.64 R6, c[0x0][0x388] ;  /* 0x0000e200ff067b82 */ /* 0x001e220000000a00 */
[----:B------:R-:W-:Y:S01]  /*2240*/  UIADD3 UR4, UPT, UPT, -UR4, URZ, URZ ;  /* 0x000000ff04047290 */ /* 0x000fe2000fffe1ff */
[----:B0-----:R-:W-:-:S04]  /*2250*/  IMAD.WIDE.U32 R6, R0, 0x8, R6 ;  /* 0x0000000800067825 */ /* 0x001fc800078e0006 */
[----:B------:R-:W-:Y:S01]  /*2260*/  IMAD.MOV.U32 R0, RZ, RZ, R6 ;  /* 0x000000ffff007224 */ /* 0x000fe200078e0006 */
[----:B------:R-:W-:-:S07]  /*2270*/  MOV R9, R7 ;  /* 0x0000000700097202 */ /* 0x000fce0000000f00 */
.L_x_251:
[----:B------:R-:W-:Y:S02]  /*2280*/  IMAD.MOV.U32 R6, RZ, RZ, R0 ;  /* 0x000000ffff067224 */ /* 0x000fe400078e0000 */
[----:B------:R-:W-:-:S06]  /*2290*/  IMAD.MOV.U32 R7, RZ, RZ, R9 ;  /* 0x000000ffff077224 */ /* 0x000fcc00078e0009 */
[----:B------:R-:W2:Y:S01]  /*22a0*/  LDG.E.64.CONSTANT R6, desc[UR8][R6.64] ;  /* 0x0000000806067981 */ /* 0x000ea2000c1e9b00 */
[----:B------:R-:W-:Y:S01]  /*22b0*/  UIADD3 UR4, UPT, UPT, UR4, 0x1, URZ ;  /* 0x0000000104047890 */ /* 0x000fe2000fffe0ff */
[----:B------:R-:W-:-:S03]  /*22c0*/  IADD3 R0, P0, PT, R0, 0x8, RZ ;  /* 0x0000000800007810 */ /* 0x000fc60007f1e0ff */
[----:B------:R-:W-:Y:S01]  /*22d0*/  UISETP.NE.AND UP0, UPT, UR4, URZ, UPT ;  /* 0x000000ff0400728c */ /* 0x000fe2000bf05270 */
[----:B------:R-:W-:Y:S01]  /*22e0*/  IADD3.X R9, PT, PT, RZ, R9, RZ, P0, !PT ;  /* 0x00000009ff097210 */ /* 0x000fe200007fe4ff */
[----:B--2---:R-:W-:-:S07]  /*22f0*/  DADD R4, R6, R4 ;  /* 0x0000000006047229 */ /* 0x004fce0000000004 */
[----:B------:R-:W-:Y:S05]  /*2300*/  BRA.U UP0, `(.L_x_251) ;  /* 0xfffffffd00dc7547 */ /* 0x000fea000b83ffff */
.L_x_246:
        /* <DEDUP_REMOVED lines=12> */
[----:B------:R-:W-:-:S04]  /*23d0*/  ULOP3.LUT UR10, UR6, 0xfffffff8, URZ, 0xc0, !UPT ;  /* 0xfffffff8060a7892 */ /* 0x000fc8000f8ec0ff */
[----:B------:R-:W-:Y:S02]  /*23e0*/  UIADD3 UR11, UPT, UPT, -UR10, URZ, URZ ;  /* 0x000000ff0a0b7290 */ /* 0x000fe4000fffe1ff */
[----:B------:R-:W-:Y:S01]  /*23f0*/  IMAD.U32 R0, RZ, RZ, UR10 ;  /* 0x0000000aff007e24 */ /* 0x000fe2000f8e00ff */
[----:B--2---:R-:W-:-:S04]  /*2400*/  UIADD3 UR4, UP1, UPT, UR4, 0x60, URZ ;  /* 0x0000006004047890 */ /* 0x004fc8000ff3e0ff */
[----:B------:R-:W-:Y:S02]  /*2410*/  UIADD3.X UR5, UPT, UPT, URZ, UR5, URZ, UP1, !UPT ;  /* 0x00000005ff057290 */ /* 0x000fe40008ffe4ff */
[----:B------:R-:W-:-:S04]  /*2420*/  MOV R6, UR4 ;  /* 0x0000000400067c02 */ /* 0x000fc80008000f00 */
[----:B0-----:R-:W-:-:S07]  /*2430*/  IMAD.U32 R7, RZ, RZ, UR5 ;  /* 0x00000005ff077e24 */ /* 0x001fce000f8e00ff */
.L_x_254:
[----:B------:R-:W2:Y:S01]  /*2440*/  LDG.E.CONSTANT R29, desc[UR8][R6.64+-0x50] ;  /* 0xffffb008061d7981 */ /* 0x000ea2000c1e9900 */
[----:B------:R-:W2:Y:S03]  /*2450*/  LDC.64 R8, c[0x0][0x398] ;  /* 0x0000e600ff087b82 */ /* 0x000ea60000000a00 */
[----:B------:R-:W3:Y:S04]  /*2460*/  LDG.E.CONSTANT R23, desc[UR8][R6.64+-0x38] ;  /* 0xffffc80806177981 */ /* 0x000ee8000c1e9900 */
[----:B------:R-:W4:Y:S04]  /*2470*/  LDG.E.CONSTANT R11, desc[UR8][R6.64+-0x20] ;  /* 0xffffe008060b7981 */ /* 0x000f28000c1e9900 */
[----:B------:R-:W5:Y:S04]  /*2480*/  LDG.E.64.CONSTANT R26, desc[UR8][R6.64+-0x60] ;  /* 0xffffa008061a7981 */ /* 0x000f68000c1e9b00 */
[----:B------:R-:W5:Y:S04]  /*2490*/  LDG.E.64.CONSTANT R16, desc[UR8][R6.64+-0x58] ;  /* 0xffffa80806107981 */ /* 0x000f68000c1e9b00 */
[----:B------:R-:W5:Y:S04]  /*24a0*/  LDG.E.CONSTANT R25, desc[UR8][R6.64+-0x8] ;  /* 0xfffff80806197981 */ /* 0x000f68000c1e9900 */
[----:B------:R-:W5:Y:S04]  /*24b0*/  LDG.E.64.CONSTANT R20, desc[UR8][R6.64+-0x48] ;  /* 0xffffb80806147981 */ /* 0x000f68000c1e9b00 */
[----:B------:R-:W5:Y:S01]  /*24c0*/  LDG.E.64.CONSTANT R14, desc[UR8][R6.64+-0x40] ;  /* 0xffffc008060e7981 */ /* 0x000f62000c1e9b00 */
[----:B--2---:R-:W-:-:S05]  /*24d0*/  IMAD.WIDE.U32 R28, R29, 0x8, R8 ;  /* 0x000000081d1c7825 */ /* 0x004fca00078e0008 */
[----:B------:R5:W2:Y:S01]  /*24e0*/  LDG.E.64.CONSTANT R12, desc[UR8][R28.64] ;  /* 0x000000081c0c7981 */ /* 0x000aa2000c1e9b00 */
[----:B---3--:R-:W-:-:S06]  /*24f0*/  IMAD.WIDE.U32 R22, R23, 0x8, R8 ;  /* 0x0000000817167825 */ /* 0x008fcc00078e0008 */
[----:B------:R-:W3:Y:S01]  /*2500*/  LDG.E.64.CONSTANT R22, desc[UR8][R22.64] ;  /* 0x0000000816167981 */ /* 0x000ee2000c1e9b00 */
[----:B----4-:R-:W-:-:S06]  /*2510*/  IMAD.WIDE.U32 R10, R11, 0x8, R8 ;  /* 0x000000080b0a7825 */ /* 0x010fcc00078e0008 */
[----:B------:R-:W4:Y:S01]  /*2520*/  LDG.E.64.CONSTANT R10, desc[UR8][R10.64] ;  /* 0x000000080a0a7981 */ /* 0x000f22000c1e9b00 */
[----:B-----5:R-:W-:Y:S01]  /*2530*/  IMAD.WIDE.U32 R28, R25, 0x8, R8 ;  /* 0x00000008191c7825 */ /* 0x020fe200078e0008 */
[----:B--2---:R-:W-:Y:S02]  /*2540*/  DADD R26, -R26, R12 ;  /* 0x000000001a1a7229 */ /* 0x004fe4000000010c */
[----:B------:R-:W4:Y:S06]  /*2550*/  LDG.E.64.CONSTANT R12, desc[UR8][R6.64+-0x30] ;  /* 0xffffd008060c7981 */ /* 0x000f2c000c1e9b00 */
[----:B------:R-:W-:-:S08]  /*2560*/  DMUL R16, R16, R26 ;  /* 0x0000001a10107228 */ /* 0x000fd00000000000 */
[----:B------:R-:W-:Y:S02]  /*2570*/  DMUL R26, R16, 0.5 ;  /* 0x3fe00000101a7828 */ /* 0x000fe40000000000 */
[----:B---3--:R-:W-:Y:S01]  /*2580*/  DADD R24, -R20, R22 ;  /* 0x0000000014187229 */ /* 0x008fe20000000116 */
[----:B------:R-:W2:Y:S05]  /*2590*/  LDG.E.64.CONSTANT R22, desc[UR8][R28.64] ;  /* 0x000000081c167981 */ /* 0x000eaa000c1e9b00 */
[----:B------:R-:W-:Y:S01]  /*25a0*/  DFMA R18, R16, R26, R18 ;  /* 0x0000001a1012722b */ /* 0x000fe20000000012 */
[----:B------:R-:W2:Y:S04]  /*25b0*/  LDG.E.64.CONSTANT R20, desc[UR8][R6.64+-0x18] ;  /* 0xffffe80806147981 */ /* 0x000ea8000c1e9b00 */
[----:B------:R-:W3:Y:S01]  /*25c0*/  LDG.E.64.CONSTANT R16, desc[UR8][R6.64+-0x28] ;  /* 0xffffd80806107981 */ /* 0x000ee2000c1e9b00 */
[----:B------:R-:W-:-:S03]  /*25d0*/  DMUL R24, R14, R24 ;  /* 0x000000180e187228 */ /* 0x000fc60000000000 */
[----:B------:R-:W5:Y:S04]  /*25e0*/  LDG.E.64.CONSTANT R14, desc[UR8][R6.64+-0x10] ;  /* 0xfffff008060e7981 */ /* 0x000f68000c1e9b00 */
[----:B------:R-:W5:Y:S01]  /*25f0*/  LDG.E.CONSTANT R27, desc[UR8][R6.64+0x10] ;  /* 0x00001008061b7981 */ /* 0x000f62000c1e9900 */
[----:B----4-:R-:W-:-:S03]  /*2600*/  DADD R12, -R12, R10 ;  /* 0x000000000c0c7229 */ /* 0x010fc6000000010a */
[----:B------:R-:W4:Y:S01]  /*2610*/  LDG.E.CONSTANT R11, desc[UR8][R6.64+0x28] ;  /* 0x00002808060b7981 */ /* 0x000f22000c1e9900 */
[----:B--2---:R-:W-:-:S03]  /*2620*/  DADD R20, -R20, R22 ;  /* 0x0000000014147229 */ /* 0x004fc60000000116 */
[----:B------:R-:W2:Y:S01]  /*2630*/  LDG.E.CONSTANT R23, desc[UR8][R6.64+0x58] ;  /* 0x0000580806177981 */ /* 0x000ea2000c1e9900 */
[----:B---3--:R-:W-:Y:S02]  /*2640*/  DMUL R16, R16, R12 ;  /* 0x0000000c10107228 */ /* 0x008fe40000000000 */
[----:B------:R-:W-:Y:S02]  /*2650*/  DMUL R12, R24, 0.5 ;  /* 0x3fe00000180c7828 */ /* 0x000fe40000000000 */
[----:B-----5:R-:W-:Y:S02]  /*2660*/  DMUL R14, R14, R20 ;  /* 0x000000140e0e7228 */ /* 0x020fe40000000000 */
[----:B------:R-:W3:Y:S04]  /*2670*/  LDG.E.64.CONSTANT R20, desc[UR8][R6.64+0x8] ;  /* 0x0000080806147981 */ /* 0x000ee8000c1e9b00 */
[----:B------:R-:W-:-:S02]  /*2680*/  DFMA R12, R24, R12, R18 ;  /* 0x0000000c180c722b */ /* 0x000fc40000000012 */
[C---:B------:R-:W-:Y:S01]  /*2690*/  DMUL R18, R16.reuse, 0.5 ;  /* 0x3fe0000010127828 */ /* 0x040fe20000000000 */
[--C-:B------:R-:W-:Y:S01]  /*26a0*/  IMAD.WIDE.U32 R26, R27, 0x8, R8.reuse ;  /* 0x000000081b1a7825 */ /* 0x100fe200078e0008 */
[----:B------:R-:W5:Y:S05]  /*26b0*/  LDG.E.CONSTANT R25, desc[UR8][R6.64+0x40] ;  /* 0x0000400806197981 */ /* 0x000f6a000c1e9900 */
[----:B------:R-:W3:Y:S01]  /*26c0*/  LDG.E.64.CONSTANT R26, desc[UR8][R26.64] ;  /* 0x000000081a1a7981 */ /* 0x000ee2000c1e9b00 */
[----:B------:R-:W-:Y:S02]  /*26d0*/  DFMA R12, R16, R18, R12 ;  /* 0x00000012100c722b */ /* 0x000fe4000000000c */
[----:B------:R-:W-:Y:S01]  /*26e0*/  DMUL R18, R14, 0.5 ;  /* 0x3fe000000e127828 */ /* 0x000fe20000000000 */
[----:B------:R-:W3:Y:S01]  /*26f0*/  LDG.E.64.CONSTANT R16, desc[UR8][R6.64] ;  /* 0x0000000806107981 */ /* 0x000ee2000c1e9b00 */
[----:B----4-:R-:W-:-:S06]  /*2700*/  IMAD.WIDE.U32 R28, R11, 0x8, R8 ;  /* 0x000000080b1c7825 */ /* 0x010fcc00078e0008 */
[----:B------:R-:W-:Y:S02]  /*2710*/  DFMA R10, R14, R18, R12 ;  /* 0x000000120e0a722b */ /* 0x000fe4000000000c */
[----:B------:R-:W4:Y:S04]  /*2720*/  LDG.E.64.CONSTANT R18, desc[UR8][R6.64+0x18] ;  /* 0x0000180806127981 */ /* 0x000f28000c1e9b00 */
[----:B------:R-:W4:Y:S04]  /*2730*/  LDG.E.64.CONSTANT R14, desc[UR8][R28.64] ;  /* 0x000000081c0e7981 */ /* 0x000f28000c1e9b00 */
[----:B------:R-:W4:Y:S01]  /*2740*/  LDG.E.64.CONSTANT R12, desc[UR8][R6.64+0x20] ;  /* 0x00002008060c7981 */ /* 0x000f22000c1e9b00 */
[----:B-----5:R-:W-:-:S04]  /*2750*/  IMAD.WIDE.U32 R24, R25, 0x8, R8 ;  /* 0x0000000819187825 */ /* 0x020fc800078e0008 */
[----:B--2---:R-:W-:Y:S02]  /*2760*/  IMAD.WIDE.U32 R8, R23, 0x8, R8 ;  /* 0x0000000817087825 */ /* 0x004fe400078e0008 */
[----:B------:R-:W2:Y:S01]  /*2770*/  LDG.E.64.CONSTANT R24, desc[UR8][R24.64] ;  /* 0x0000000818187981 */ /* 0x000ea2000c1e9b00 */
[----:B---3--:R-:W-:-:S03]  /*2780*/  DADD R16, -R16, R26 ;  /* 0x0000000010107229 */ /* 0x008fc6000000011a */
[----:B------:R-:W3:Y:S04]  /*2790*/  LDG.E.64.CONSTANT R8, desc[UR8][R8.64] ;  /* 0x0000000808087981 */ /* 0x000ee8000c1e9b00 */
[----:B------:R-:W2:Y:S01]  /*27a0*/  LDG.E.64.CONSTANT R26, desc[UR8][R6.64+0x30] ;  /* 0x00003008061a7981 */ /* 0x000ea2000c1e9b00 */
[----:B------:R-:W-:Y:S02]  /*27b0*/  DMUL R16, R20, R16 ;  /* 0x0000001014107228 */ /* 0x000fe40000000000 */
[----:B----4-:R-:W-:Y:S01]  /*27c0*/  DADD R20, -R18, R14 ;  /* 0x0000000012147229 */ /* 0x010fe2000000010e */
[----:B------:R-:W4:Y:S04]  /*27d0*/  LDG.E.64.CONSTANT R14, desc[UR8][R6.64+0x38] ;  /* 0x00003808060e7981 */ /* 0x000f28000c1e9b00 */
[----:B------:R-:W3:Y:S03]  /*27e0*/  LDG.E.64.CONSTANT R18, desc[UR8][R6.64+0x48] ;  /* 0x0000480806127981 */ /* 0x000ee6000c1e9b00 */
[----:B------:R-:W-:Y:S01]  /*27f0*/  DMUL R20, R12, R20 ;  /* 0x000000140c147228 */ /* 0x000fe20000000000 */
[----:B------:R0:W5:Y:S01]  /*2800*/  LDG.E.64.CONSTANT R12, desc[UR8][R6.64+0x50] ;  /* 0x00005008060c7981 */ /* 0x000162000c1e9b00 */
[----:B------:R-:W-:-:S08]  /*2810*/  DMUL R22, R16, 0.5 ;  /* 0x3fe0000010167828 */ /* 0x000fd00000000000 */
[----:B------:R-:W-:Y:S02]  /*2820*/  DFMA R10, R16, R22, R10 ;  /* 0x00000016100a722b */ /* 0x000fe4000000000a */
[----:B------:R-:W-:Y:S01]  /*2830*/  DMUL R16, R20, 0.5 ;  /* 0x3fe0000014107828 */ /* 0x000fe20000000000 */
[----:B------:R-:W-:-:S07]  /*2840*/  UIADD3 UR11, UPT, UPT, UR11, 0x8, URZ ;  /* 0x000000080b0b7890 */ /* 0x000fce000fffe0ff */
[----:B------:R-:W-:Y:S02]  /*2850*/  DFMA R10, R20, R16, R10 ;  /* 0x00000010140a722b */ /* 0x000fe4000000000a */
[----:B--2---:R-:W-:Y:S01]  /*2860*/  DADD R26, -R26, R24 ;  /* 0x000000001a1a7229 */ /* 0x004fe20000000118 */
[----:B------:R-:W-:Y:S01]  /*2870*/  UISETP.NE.AND UP1, UPT, UR11, URZ, UPT ;  /* 0x000000ff0b00728c */ /* 0x000fe2000bf25270 */
[----:B0-----:R-:W-:-:S05]  /*2880*/  IADD3 R6, P0, PT, R6, 0xc0, RZ ;  /* 0x000000c006067810 */ /* 0x001fca0007f1e0ff */
[----:B------:R-:W-:Y:S01]  /*2890*/  IMAD.X R7, RZ, RZ, R7, P0 ;  /* 0x000000ffff077224 */ /* 0x000fe200000e0607 */
[----:B----4-:R-:W-:Y:S02]  /*28a0*/  DMUL R14, R14, R26 ;  /* 0x0000001a0e0e7228 */ /* 0x010fe40000000000 */
[----:B---3--:R-:W-:-:S06]  /*28b0*/  DADD R18, -R18, R8 ;  /* 0x0000000012127229 */ /* 0x008fcc0000000108 */
[----:B------:R-:W-:Y:S02]  /*28c0*/  DMUL R8, R14, 0.5 ;  /* 0x3fe000000e087828 */ /* 0x000fe40000000000 */
[----:B-----5:R-:W-:-:S06]  /*28d0*/  DMUL R18, R12, R18 ;  /* 0x000000120c127228 */ /* 0x020fcc0000000000 */
[----:B------:R-:W-:Y:S02]  /*28e0*/  DFMA R8, R14, R8, R10 ;  /* 0x000000080e08722b */ /* 0x000fe4000000000a */
[----:B------:R-:W-:-:S08]  /*28f0*/  DMUL R12, R18, 0.5 ;  /* 0x3fe00000120c7828 */ /* 0x000fd00000000000 */
[----:B------:R-:W-:Y:S01]  /*2900*/  DFMA R18, R18, R12, R8 ;  /* 0x0000000c1212722b */ /* 0x000fe20000000008 */
[----:B------:R-:W-:Y:S10]  /*2910*/  BRA.U UP1, `(.L_x_254) ;  /* 0xfffffff901c87547 */ /* 0x000ff4000b83ffff */
.L_x_253:
[----:B------:R-:W-:Y:S05]  /*2920*/  BRA.U !UP0, `(.L_x_252) ;  /* 0x0000000508507547 */ /* 0x000fea000b800000 */
[----:B------:R-:W-:Y:S02]  /*2930*/  UISETP.GE.U32.AND UP0, UPT, UR7, 0x4, UPT ;  /* 0x000000040700788c */ /* 0x000fe4000bf06070 */
[----:B------:R-:W-:-:S04]  /*2940*/  ULOP3.LUT UR5, UR6, 0x3, URZ, 0xc0, !UPT ;  /* 0x0000000306057892 */ /* 0x000fc8000f8ec0ff */
[----:B------:R-:W-:-:S03]  /*2950*/  UISETP.NE.AND UP1, UPT, UR5, URZ, UPT ;  /* 0x000000ff0500728c */ /* 0x000fc6000bf25270 */
[----:B------:R-:W-:Y:S08]  /*2960*/  BRA.U !UP0, `(.L_x_255) ;  /* 0x0000000108a07547 */ /* 0x000ff0000b800000 */
[----:B0-----:R-:W0:Y:S08]  /*2970*/  LDC.64 R6, c[0x0][0x390] ;  /* 0x0000e400ff067b82 */ /* 0x001e300000000a00 */
[----:B------:R-:W2:Y:S01]  /*2980*/  LDC.64 R12, c[0x0][0x398] ;  /* 0x0000e600ff0c7b82 */ /* 0x000ea20000000a00 */
[----:B0-----:R-:W-:-:S05]  /*2990*/  IMAD.WIDE.U32 R6, R0, 0x18, R6 ;  /* 0x0000001800067825 */ /* 0x001fca00078e0006 */
[----:B------:R-:W2:Y:S04]  /*29a0*/  LDG.E.CONSTANT R27, desc[UR8][R6.64+0x10] ;  /* 0x00001008061b7981 */ /* 0x000ea8000c1e9900 */
[----:B------:R-:W3:Y:S04]  /*29b0*/  LDG.E.CONSTANT R29, desc[UR8][R6.64+0x28] ;  /* 0x00002808061d7981 */ /* 0x000ee8000c1e9900 */
[----:B------:R-:W4:Y:S04]  /*29c0*/  LDG.E.CONSTANT R11, desc[UR8][R6.64+0x40] ;  /* 0x00004008060b7981 */ /* 0x000f28000c1e9900 */
[----:B------:R-:W5:Y:S04]  /*29d0*/  LDG.E.64.CONSTANT R24, desc[UR8][R6.64] ;  /* 0x0000000806187981 */ /* 0x000f68000c1e9b00 */
[----:B------:R-:W5:Y:S04]  /*29e0*/  LDG.E.CONSTANT R15, desc[UR8][R6.64+0x58] ;  /* 0x00005808060f7981 */ /* 0x000f68000c1e9900 */
[----:B------:R-:W5:Y:S04]  /*29f0*/  LDG.E.64.CONSTANT R16, desc[UR8][R6.64+0x8] ;  /* 0x0000080806107981 */ /* 0x000f68000c1e9b00 */
[----:B------:R-:W5:Y:S01]  /*2a00*/  LDG.E.64.CONSTANT R20, desc[UR8][R6.64+0x18] ;  /* 0x0000180806147981 */ /* 0x000f62000c1e9b00 */
[----:B--2---:R-:W-:-:S05]  /*2a10*/  IMAD.WIDE.U32 R26, R27, 0x8, R12 ;  /* 0x000000081b1a7825 */ /* 0x004fca00078e000c */
[----:B------:R-:W2:Y:S01]  /*2a20*/  LDG.E.64.CONSTANT R8, desc[UR8][R26.64] ;  /* 0x000000081a087981 */ /* 0x000ea2000c1e9b00 */
[----:B---3--:R-:W-:-:S05]  /*2a30*/  IMAD.WIDE.U32 R28, R29, 0x8, R12 ;  /* 0x000000081d1c7825 */ /* 0x008fca00078e000c */
[----:B------:R-:W3:Y:S01]  /*2a40*/  LDG.E.64.CONSTANT R22, desc[UR8][R28.64] ;  /* 0x000000081c167981 */ /* 0x000ee2000c1e9b00 */
[----:B----4-:R-:W-:-:S03]  /*2a50*/  IMAD.WIDE.U32 R10, R11, 0x8, R12 ;  /* 0x000000080b0a7825 */ /* 0x010fc600078e000c */
[----:B------:R-:W4:Y:S01]  /*2a60*/  LDG.E.64.CONSTANT R26, desc[UR8][R6.64+0x50] ;  /* 0x00005008061a7981 */ /* 0x000f22000c1e9b00 */
[----:B-----5:R-:W-:-:S03]  /*2a70*/  IMAD.WIDE.U32 R12, R15, 0x8, R12 ;  /* 0x000000080f0c7825 */ /* 0x020fc600078e000c */
[----:B------:R-:W5:Y:S04]  /*2a80*/  LDG.E.64.CONSTANT R10, desc[UR8][R10.64] ;  /* 0x000000080a0a7981 */ /* 0x000f68000c1e9b00 */
[----:B------:R-:W4:Y:S04]  /*2a90*/  LDG.E.64.CONSTANT R14, desc[UR8][R6.64+0x20] ;  /* 0x00002008060e7981 */ /* 0x000f28000c1e9b00 */
[----:B------:R-:W5:Y:S01]  /*2aa0*/  LDG.E.64.CONSTANT R12, desc[UR8][R12.64] ;  /* 0x000000080c0c7981 */ /* 0x000f62000c1e9b00 */
[----:B--2---:R-:W-:-:S03]  /*2ab0*/  DADD R24, -R24, R8 ;  /* 0x0000000018187229 */ /* 0x004fc60000000108 */
[----:B------:R-:W5:Y:S01]  /*2ac0*/  LDG.E.64.CONSTANT R8, desc[UR8][R6.64+0x30] ;  /* 0x0000300806087981 */ /* 0x000f62000c1e9b00 */
[----:B---3--:R-:W-:-:S04]  /*2ad0*/  DADD R22, -R20, R22 ;  /* 0x0000000014167229 */ /* 0x008fc80000000116 */
[----:B------:R-:W-:Y:S01]  /*2ae0*/  DMUL R16, R16, R24 ;  /* 0x0000001810107228 */ /* 0x000fe20000000000 */
[----:B------:R-:W2:Y:S04]  /*2af0*/  LDG.E.64.CONSTANT R20, desc[UR8][R6.64+0x38] ;  /* 0x0000380806147981 */ /* 0x000ea8000c1e9b00 */
[----:B------:R-:W3:Y:S03]  /*2b00*/  LDG.E.64.CONSTANT R24, desc[UR8][R6.64+0x48] ;  /* 0x0000480806187981 */ /* 0x000ee6000c1e9b00 */
[----:B------:R-:W-:Y:S02]  /*2b10*/  DMUL R28, R16, 0.5 ;  /* 0x3fe00000101c7828 */ /* 0x000fe40000000000 */
[----:B----4-:R-:W-:-:S06]  /*2b20*/  DMUL R14, R14, R22 ;  /* 0x000000160e0e7228 */ /* 0x010fcc0000000000 */
[----:B------:R-:W-:Y:S01]  /*2b30*/  DFMA R16, R16, R28, R18 ;  /* 0x0000001c1010722b */ /* 0x000fe20000000012 */
[----:B------:R-:W-:Y:S01]  /*2b40*/  IADD3 R0, PT, PT, R0, 0x4, RZ ;  /* 0x0000000400007810 */ /* 0x000fe20007ffe0ff */
[----:B-----5:R-:W-:Y:S02]  /*2b50*/  DADD R8, -R8, R10 ;  /* 0x0000000008087229 */ /* 0x020fe4000000010a */
[----:B------:R-:W-:-:S06]  /*2b60*/  DMUL R10, R14, 0.5 ;  /* 0x3fe000000e0a7828 */ /* 0x000fcc0000000000 */
[----:B--2---:R-:W-:Y:S02]  /*2b70*/  DMUL R8, R20, R8 ;  /* 0x0000000814087228 */ /* 0x004fe40000000000 */
[----:B---3--:R-:W-:Y:S02]  /*2b80*/  DADD R24, -R24, R12 ;  /* 0x0000000018187229 */ /* 0x008fe4000000010c */
[----:B------:R-:W-:-:S04]  /*2b90*/  DFMA R10, R14, R10, R16 ;  /* 0x0000000a0e0a722b */ /* 0x000fc80000000010 */
[----:B------:R-:W-:Y:S02]  /*2ba0*/  DMUL R12, R8, 0.5 ;  /* 0x3fe00000080c7828 */ /* 0x000fe40000000000 */
[----:B------:R-:W-:-:S06]  /*2bb0*/  DMUL R24, R26, R24 ;  /* 0x000000181a187228 */ /* 0x000fcc0000000000 */
[----:B------:R-:W-:Y:S02]  /*2bc0*/  DFMA R10, R8, R12, R10 ;  /* 0x0000000c080a722b */ /* 0x000fe4000000000a */
[----:B------:R-:W-:-:S08]  /*2bd0*/  DMUL R18, R24, 0.5 ;  /* 0x3fe0000018127828 */ /* 0x000fd00000000000 */
[----:B------:R-:W-:-:S11]  /*2be0*/  DFMA R18, R24, R18, R10 ;  /* 0x000000121812722b */ /* 0x000fd6000000000a */
.L_x_255:
[----:B------:R-:W-:Y:S05]  /*2bf0*/  BRA.U !UP1, `(.L_x_252) ;  /* 0x00000001099c7547 */ /* 0x000fea000b800000 */
[----:B------:R-:W-:Y:S02]  /*2c00*/  UISETP.NE.AND UP0, UPT, UR5, 0x1, UPT ;  /* 0x000000010500788c */ /* 0x000fe4000bf05270 */
[----:B------:R-:W-:-:S04]  /*2c10*/  ULOP3.LUT UR4, UR6, 0x1, URZ, 0xc0, !UPT ;  /* 0x0000000106047892 */ /* 0x000fc8000f8ec0ff */
[----:B------:R-:W-:-:S03]  /*2c20*/  UISETP.NE.U32.AND UP1, UPT, UR4, 0x1, UPT ;  /* 0x000000010400788c */ /* 0x000fc6000bf25070 */
[----:B------:R-:W-:Y:S08]  /*2c30*/  BRA.U !UP0, `(.L_x_256) ;  /* 0x0000000108587547 */ /* 0x000ff0000b800000 */
[----:B0-----:R-:W0:Y:S08]  /*2c40*/  LDC.64 R6, c[0x0][0x390] ;  /* 0x0000e400ff067b82 */ /* 0x001e300000000a00 */
[----:B------:R-:W2:Y:S01]  /*2c50*/  LDC.64 R10, c[0x0][0x398] ;  /* 0x0000e600ff0a7b82 */ /* 0x000ea20000000a00 */
[----:B0-----:R-:W-:-:S05]  /*2c60*/  IMAD.WIDE.U32 R6, R0, 0x18, R6 ;  /* 0x0000001800067825 */ /* 0x001fca00078e0006 */
[----:B------:R-:W2:Y:S04]  /*2c70*/  LDG.E.CONSTANT R13, desc[UR8][R6.64+0x10] ;  /* 0x00001008060d7981 */ /* 0x000ea8000c1e9900 */
[----:B------:R-:W3:Y:S04]  /*2c80*/  LDG.E.CONSTANT R21, desc[UR8][R6.64+0x28] ;  /* 0x0000280806157981 */ /* 0x000ee8000c1e9900 */
[----:B------:R-:W4:Y:S04]  /*2c90*/  LDG.E.64.CONSTANT R8, desc[UR8][R6.64] ;  /* 0x0000000806087981 */ /* 0x000f28000c1e9b00 */
[----:B------:R-:W5:Y:S04]  /*2ca0*/  LDG.E.64.CONSTANT R14, desc[UR8][R6.64+0x18] ;  /* 0x00001808060e7981 */ /* 0x000f68000c1e9b00 */
[----:B------:R-:W5:Y:S01]  /*2cb0*/  LDG.E.64.CONSTANT R16, desc[UR8][R6.64+0x20] ;  /* 0x0000200806107981 */ /* 0x000f62000c1e9b00 */
[----:B--2---:R-:W-:-:S04]  /*2cc0*/  IMAD.WIDE.U32 R12, R13, 0x8, R10 ;  /* 0x000000080d0c7825 */ /* 0x004fc800078e000a */
[----:B---3--:R-:W-:Y:S02]  /*2cd0*/  IMAD.WIDE.U32 R20, R21, 0x8, R10 ;  /* 0x0000000815147825 */ /* 0x008fe400078e000a */
[----:B------:R-:W4:Y:S04]  /*2ce0*/  LDG.E.64.CONSTANT R12, desc[UR8][R12.64] ;  /* 0x000000080c0c7981 */ /* 0x000f28000c1e9b00 */
[----:B------:R-:W5:Y:S04]  /*2cf0*/  LDG.E.64.CONSTANT R20, desc[UR8][R20.64] ;  /* 0x0000000814147981 */ /* 0x000f68000c1e9b00 */
[----:B------:R-:W2:Y:S01]  /*2d00*/  LDG.E.64.CONSTANT R10, desc[UR8][R6.64+0x8] ;  /* 0x00000808060a7981 */ /* 0x000ea2000c1e9b00 */
[----:B------:R-:W-:Y:S01]  /*2d10*/  VIADD R0, R0, 0x2 ;  /* 0x0000000200007836 */ /* 0x000fe20000000000 */
[----:B----4-:R-:W-:-:S02]  /*2d20*/  DADD R8, -R8, R12 ;  /* 0x0000000008087229 */ /* 0x010fc4000000010c */
[----:B-----5:R-:W-:-:S06]  /*2d30*/  DADD R14, -R14, R20 ;  /* 0x000000000e0e7229 */ /* 0x020fcc0000000114 */
[----:B--2---:R-:W-:Y:S02]  /*2d40*/  DMUL R8, R10, R8 ;  /* 0x000000080a087228 */ /* 0x004fe40000000000 */
[----:B------:R-:W-:-:S06]  /*2d50*/  DMUL R14, R16, R14 ;  /* 0x0000000e100e7228 */ /* 0x000fcc0000000000 */
[----:B------:R-:W-:Y:S02]  /*2d60*/  DMUL R10, R8, 0.5 ;  /* 0x3fe00000080a7828 */ /* 0x000fe40000000000 */
[----:B------:R-:W-:-:S06]  /*2d70*/  DMUL R12, R14, 0.5 ;  /* 0x3fe000000e0c7828 */ /* 0x000fcc0000000000 */
[----:B------:R-:W-:-:S08]  /*2d80*/  DFMA R10, R8, R10, R18 ;  /* 0x0000000a080a722b */ /* 0x000fd00000000012 */
[----:B------:R-:W-:-:S11]  /*2d90*/  DFMA R18, R14, R12, R10 ;  /* 0x0000000c0e12722b */ /* 0x000fd6000000000a */
.L_x_256:
[----:B------:R-:W-:Y:S05]  /*2da0*/  BRA.U UP1, `(.L_x_252) ;  /* 0x0000000101307547 */ /* 0x000fea000b800000 */
[----:B0-----:R-:W0:Y:S08]  /*2db0*/  LDC.64 R6, c[0x0][0x390] ;  /* 0x0000e400ff067b82 */ /* 0x001e300000000a00 */
[----:B------:R-:W2:Y:S01]  /*2dc0*/  LDC.64 R12, c[0x0][0x398] ;  /* 0x0000e600ff0c7b82 */ /* 0x000ea20000000a00 */
[----:B0-----:R-:W-:-:S05]  /*2dd0*/  IMAD.WIDE.U32 R6, R0, 0x18, R6 ;  /* 0x0000001800067825 */ /* 0x001fca00078e0006 */
[----:B------:R-:W2:Y:S04]  /*2de0*/  LDG.E.CONSTANT R9, desc[UR8][R6.64+0x10] ;  /* 0x0000100806097981 */ /* 0x000ea8000c1e9900 */
[----:B------:R-:W3:Y:S01]  /*2df0*/  LDG.E.64.CONSTANT R10, desc[UR8][R6.64+0x8] ;  /* 0x00000808060a7981 */ /* 0x000ee2000c1e9b00 */
[----:B--2---:R-:W-:-:S03]  /*2e00*/  IMAD.WIDE.U32 R12, R9, 0x8, R12 ;  /* 0x00000008090c7825 */ /* 0x004fc600078e000c */
[----:B------:R-:W2:Y:S04]  /*2e10*/  LDG.E.64.CONSTANT R8, desc[UR8][R6.64] ;  /* 0x0000000806087981 */ /* 0x000ea8000c1e9b00 */
[----:B------:R-:W2:Y:S02]  /*2e20*/  LDG.E.64.CONSTANT R12, desc[UR8][R12.64] ;  /* 0x000000080c0c7981 */ /* 0x000ea4000c1e9b00 */
[----:B--2---:R-:W-:-:S08]  /*2e30*/  DADD R8, -R8, R12 ;  /* 0x0000000008087229 */ /* 0x004fd0000000010c */
[----:B---3--:R-:W-:-:S08]  /*2e40*/  DMUL R8, R10, R8 ;  /* 0x000000080a087228 */ /* 0x008fd00000000000 */
[----:B------:R-:W-:-:S08]  /*2e50*/  DMUL R10, R8, 0.5 ;  /* 0x3fe00000080a7828 */ /* 0x000fd00000000000 */
[----:B------:R-:W-:-:S11]  /*2e60*/  DFMA R18, R8, R10, R18 ;  /* 0x0000000a0812722b */ /* 0x000fd60000000012 */
.L_x_252:
[----:B------:R-:W2:Y:S01]  /*2e70*/  LDCU.64 UR4, c[0x0][0x3b8] ;  /* 0x00007700ff0477ac */ /* 0x000ea20008000a00 */
[----:B0-----:R-:W0:Y:S01]  /*2e80*/  LDC.64 R6, c[0x0][0x3a0] ;  /* 0x0000e800ff067b82 */ /* 0x001e220000000a00 */
[----:B-1----:R-:W-:-:S08]  /*2e90*/  DADD R2, -R2, R4 ;  /* 0x0000000002027229 */ /* 0x002fd00000000104 */
[----:B------:R-:W-:-:S08]  /*2ea0*/  DADD R2, R2, R18 ;  /* 0x0000000002027229 */ /* 0x000fd00000000012 */
[----:B--2---:R-:W-:-:S07]  /*2eb0*/  DADD R2, R2, UR4 ;  /* 0x0000000402027e29 */ /* 0x004fce0008000000 */
[----:B0-----:R-:W-:Y:S01]  /*2ec0*/  STG.E.64 desc[UR8][R6.64], R2 ;  /* 0x0000000206007986 */ /* 0x001fe2000c101b08 */
[----:B------:R-:W-:Y:S05]  /*2ed0*/  EXIT ;  /* 0x000000000000794d */ /* 0x000fea0003800000 */
.L_x_257:
        /* <DEDUP_REMOVED lines=10> */
.L_x_296:


//--------------------- .text.flow_nll_reduce     --------------------------
	.section	.text.flow_nll_reduce,"ax",@progbits
	.align	128
        .global         flow_nll_reduce
        .type           flow_nll_reduce,@function
        .size           flow_nll_reduce,(.L_x_297 - flow_nll_reduce)
        .other          flow_nll_reduce,@"STO_CUDA_ENTRY STV_DEFAULT"
flow_nll_reduce:
.text.flow_nll_reduce:
        /* <DEDUP_REMOVED lines=19> */
.L_x_276:
        /* <DEDUP_REMOVED lines=15> */
.L_x_270:
        /* <DEDUP_REMOVED lines=20> */
[----:B------:R-:W2:Y:S01]  /*0360*/  LDG.E.64.CONSTANT R14, desc[UR8][R12.64] ;  /* 0x000000080c0e7981 */ /* 0x000ea2000c1e9b00 */
[----:B------:R-:W-:Y:S01]  /*0370*/  BSSY.RECONVERGENT B0, `(.L_x_261) ;  /* 0x00000d4000007945 */ /* 0x000fe20003800200 */
[----:B--2---:R-:W-:-:S14]  /*0380*/  DSETP.NE.AND P0, PT, |R14|, +INF , PT ;  /* 0x7ff000000e00742a */ /* 0x004fdc0003f05200 */
        /* <DEDUP_REMOVED lines=74> */
.L_x_263:
[----:B------:R-:W-:Y:S01]  /*0830*/  IMAD.MOV.U32 R18, RZ, RZ, 0x0 ;  /* 0x00000000ff127424 */ /* 0x000fe200078e00ff */
[----:B------:R-:W-:Y:S01]  /*0840*/  LOP3.LUT P0, RZ, R17, 0x7fffffff, RZ, 0xc0, !PT ;  /* 0x7fffffff11ff7812 */ /* 0x000fe2000780c0ff */
[----:B------:R-:W-:-:S06]  /*0850*/  IMAD.MOV.U32 R19, RZ, RZ, 0x7ff00000 ;  /* 0x7ff00000ff137424 */ /* 0x000fcc00078e00ff */
[----:B------:R-:W-:-:S10]  /*0860*/  DFMA R18, R16, R18, +INF ;  /* 0x7ff000001012742b */ /* 0x000fd40000000012 */
[----:B------:R-:W-:Y:S02]  /*0870*/  FSEL R20, R18, RZ, P0 ;  /* 0x000000ff12147208 */ /* 0x000fe40000000000 */
[----:B------:R-:W-:-:S07]  /*0880*/  FSEL R21, R19, -QNAN , P0 ;  /* 0xfff0000013157808 */ /* 0x000fce0000000000 */
.L_x_264:
        /* <DEDUP_REMOVED lines=64> */
.L_x_267:
[----:B------:R-:W-:Y:S05]  /*0c90*/  BSYNC.RECONVERGENT B2 ;  /* 0x0000000000027941 */ /* 0x000fea0003800200 */
.L_x_266:
[----:B------:R-:W-:Y:S01]  /*0ca0*/  DFMA R6, R6, R20, 1 ;  /* 0x3ff000000606742b */ /* 0x000fe20000000014 */
[----:B------:R-:W-:Y:S02]  /*0cb0*/  IMAD.MOV.U32 R4, RZ, RZ, R14 ;  /* 0x000000ffff047224 */ /* 0x000fe400078e000e */
[----:B------:R-:W-:Y:S01]  /*0cc0*/  IMAD.MOV.U32 R5, RZ, RZ, R15 ;  /* 0x000000ffff057224 */ /* 0x000fe200078e000f */
[----:B------:R-:W-:Y:S07]  /*0cd0*/  BRA `(.L_x_262) ;  /* 0x0000000000f47947 */ /* 0x000fee0003800000 */
.L_x_265:
        /* <DEDUP_REMOVED lines=59> */
.L_x_269:
[----:B------:R-:W-:Y:S05]  /*1090*/  BSYNC.RECONVERGENT B2 ;  /* 0x0000000000027941 */ /* 0x000fea0003800200 */
.L_x_268:
[----:B------:R-:W-:-:S11]  /*10a0*/  DADD R6, R6, R20 ;  /* 0x0000000006067229 */ /* 0x000fd60000000014 */
.L_x_262:
[----:B------:R-:W-:Y:S05]  /*10b0*/  BSYNC.RECONVERGENT B0 ;  /* 0x0000000000007941 */ /* 0x000fea0003800200 */
.L_x_261:
[----:B------:R-:W0:Y:S01]  /*10c0*/  LDC R15, c[0x0][0x3a8] ;  /* 0x0000ea00ff0f7b82 */ /* 0x000e220000000800 */
[----:B------:R-:W-:-:S04]  /*10d0*/  IADD3 R26, P0, PT, R26, 0x8, RZ ;  /* 0x000000081a1a7810 */ /* 0x000fc80007f1e0ff */
[----:B------:R-:W-:Y:S01]  /*10e0*/  IADD3.X R27, PT, PT, RZ, R27, RZ, P0, !PT ;  /* 0x0000001bff1b7210 */ /* 0x000fe200007fe4ff */
[----:B0-----:R-:W-:Y:S01]  /*10f0*/  IMAD.WIDE.U32 R12, R15, 0x8, R12 ;  /* 0x000000080f0c7825 */ /* 0x001fe200078e000c */
[----:B------:R-:W-:Y:S07]  /*1100*/  @P1 BRA `(.L_x_270) ;  /* 0xfffffff000441947 */ /* 0x000fee000383ffff */
.L_x_260:
        /* <DEDUP_REMOVED lines=78> */
.L_x_272:
[----:B------:R-:W-:Y:S01]  /*15f0*/  IMAD.MOV.U32 R6, RZ, RZ, 0x0 ;  /* 0x00000000ff067424 */ /* 0x000fe200078e00ff */
[----:B------:R-:W-:Y:S01]  /*1600*/  LOP3.LUT P0, RZ, R13, 0x7fffffff, RZ, 0xc0, !PT ;  /* 0x7fffffff0dff7812 */ /* 0x000fe2000780c0ff */
[----:B------:R-:W-:-:S06]  /*1610*/  IMAD.MOV.U32 R7, RZ, RZ, 0x7ff00000 ;  /* 0x7ff00000ff077424 */ /* 0x000fcc00078e00ff */
[----:B------:R-:W-:-:S10]  /*1620*/  DFMA R6, R12, R6, +INF ;  /* 0x7ff000000c06742b */ /* 0x000fd40000000006 */
[----:B------:R-:W-:Y:S02]  /*1630*/  FSEL R14, R6, RZ, P0 ;  /* 0x000000ff060e7208 */ /* 0x000fe40000000000 */
[----:B------:R-:W-:-:S07]  /*1640*/  FSEL R15, R7, -QNAN , P0 ;  /* 0xfff00000070f7808 */ /* 0x000fce0000000000 */
.L_x_273:
[----:B------:R-:W-:Y:S05]  /*1650*/  BSYNC.RECONVERGENT B0 ;  /* 0x0000000000007941 */ /* 0x000fea0003800200 */
.L_x_271:
        /* <DEDUP_REMOVED lines=57> */
.L_x_275:
[----:B------:R-:W-:Y:S05]  /*19f0*/  BSYNC.RECONVERGENT B0 ;  /* 0x0000000000007941 */ /* 0x000fea0003800200 */
.L_x_274:
[----:B------:R-:W0:Y:S01]  /*1a00*/  LDCU UR4, c[0x0][0x3a8] ;  /* 0x00007500ff0477ac */ /* 0x000e220008000800 */
[----:B------:R-:W-:Y:S01]  /*1a10*/  IADD3 R3, PT, PT, R0, R3, RZ ;  /* 0x0000000300037210 */ /* 0x000fe20007ffe0ff */
[----:B------:R-:W-:-:S03]  /*1a20*/  DADD R10, R14, R10 ;  /* 0x000000000e0a7229 */ /* 0x000fc6000000000a */
[----:B0-----:R-:W-:-:S13]  /*1a30*/  ISETP.GE.U32.AND P0, PT, R3, UR4, PT ;  /* 0x0000000403007c0c */ /* 0x001fda000bf06070 */
[----:B------:R-:W-:Y:S05]  /*1a40*/  @!P0 BRA `(.L_x_276) ;  /* 0xffffffe400b88947 */ /* 0x000fea000383ffff */
.L_x_259:
[----:B------:R-:W-:Y:S05]  /*1a50*/  BSYNC.RECONVERGENT B1 ;  /* 0x0000000000017941 */ /* 0x000fea0003800200 */
.L_x_258:
        /* <DEDUP_REMOVED lines=10> */
.L_x_278:
        /* <DEDUP_REMOVED lines=11> */
.L_x_277:
        /* <DEDUP_REMOVED lines=24> */
.L_x_281:
        /* <DEDUP_REMOVED lines=37> */
.L_x_280:
        /* <DEDUP_REMOVED lines=25> */
.L_x_282:
        /* <DEDUP_REMOVED lines=16> */
.L_x_283:
[----:B------:R-:W-:Y:S05]  /*2210*/  BRA.U !UP1, `(.L_x_279) ;  /* 0x0000000109387547 */ /* 0x000fea000b800000 */
[----:B0-----:R-:W0:Y:S01]  /*2220*/  LDC.64 R6, c[0x0][0x388] ;  /* 0x0000e200ff067b82 */ /* 0x001e220000000a00 */
[----:B------:R-:W-:Y:S01]  /*2230*/  UIADD3 UR4, UPT, UPT, -UR4, URZ, URZ ;  /* 0x000000ff04047290 */ /* 0x000fe2000fffe1ff */
[----:B0-----:R-:W-:-:S04]  /*2240*/  IMAD.WIDE.U32 R6, R0, 0x8, R6 ;  /* 0x0000000800067825 */ /* 0x001fc800078e0006 */
[----:B------:R-:W-:Y:S01]  /*2250*/  IMAD.MOV.U32 R0, RZ, RZ, R6 ;  /* 0x000000ffff007224 */ /* 0x000fe200078e0006 */
[----:B------:R-:W-:-:S07]  /*2260*/  MOV R9, R7 ;  /* 0x0000000700097202 */ /* 0x000fce0000000f00 */
.L_x_284:
        /* <DEDUP_REMOVED lines=9> */
.L_x_279:
        /* <DEDUP_REMOVED lines=19> */
.L_x_287:
        /* <DEDUP_REMOVED lines=78> */
.L_x_286:
        /* <DEDUP_REMOVED lines=45> */
.L_x_288:
        /* <DEDUP_REMOVED lines=27> */
.L_x_289:
        /* <DEDUP_REMOVED lines=13> */
.L_x_285:
[----:B------:R-:W2:Y:S01]  /*2e60*/  LDCU.64 UR4, c[0x0][0x3b8] ;  /* 0x00007700ff0477ac */ /* 0x000ea20008000a00 */
[----:B0-----:R-:W0:Y:S01]  /*2e70*/  LDC.64 R6, c[0x0][0x3a0] ;  /* 0x0000e800ff067b82 */ /* 0x001e220000000a00 */
[----:B-1----:R-:W-:-:S08]  /*2e80*/  DADD R2, -R2, R4 ;  /* 0x0000000002027229 */ /* 0x002fd00000000104 */
[----:B------:R-:W-:-:S08]  /*2e90*/  DADD R2, R2, R18 ;  /* 0x0000000002027229 */ /* 0x000fd00000000012 */
[----:B--2---:R-:W-:-:S07]  /*2ea0*/  DADD R2, R2, UR4 ;  /* 0x0000000402027e29 */ /* 0x004fce0008000000 */
[----:B0-----:R-:W-:Y:S01]  /*2eb0*/  STG.E.64 desc[UR8][R6.64], R2 ;  /* 0x0000000206007986 */ /* 0x001fe2000c101b08 */
[----:B------:R-:W-:Y:S05]  /*2ec0*/  EXIT ;  /* 0x000000000000794d */ /* 0x000fea0003800000 */
.L_x_290:
        /* <DEDUP_REMOVED lines=11> */
.L_x_297:


//--------------------- .nv.shared.flow_batch_nll_reduce --------------------------
	.section	.nv.shared.flow_batch_nll_reduce,"aw",@nobits
	.sectionflags	@""
	.align	16
	.zero		1024


//--------------------- .nv.shared.reserved.0     --------------------------
	.section	.nv.shared.reserved.0,"aw",@nobits
	.weak		__nv_reservedSMEM_offset_0_alias
	.size		__nv_reservedSMEM_offset_0_alias, 0, 64
	.other		__nv_reservedSMEM_offset_0_alias,@"STO_CUDA_RESERVED_SHARED STV_DEFAULT"
__nv_reservedSMEM_offset_0_alias:
	.zero		0
	.zero		64


//--------------------- .nv.shared.flow_nll_grad_reduce_f32 --------------------------
	.section	.nv.shared.flow_nll_grad_reduce_f32,"aw",@nobits
	.sectionflags	@""
	.align	16
	.zero		1024


//--------------------- .nv.shared.flow_nll_grad_reduce --------------------------
	.section	.nv.shared.flow_nll_grad_reduce,"aw",@nobits
	.sectionflags	@""
	.align	16
	.zero		1024


//--------------------- .nv.shared.flow_nll_reduce_f32 --------------------------
	.section	.nv.shared.flow_nll_reduce_f32,"aw",@nobits
	.sectionflags	@""
	.align	16
	.zero		1024


//--------------------- .nv.shared.flow_nll_reduce --------------------------
	.section	.nv.shared.flow_nll_reduce,"aw",@nobits
	.sectionflags	@""
	.align	16
	.zero		1024


//--------------------- .nv.constant0.flow_batch_nll_reduce --------------------------
	.section	.nv.constant0.flow_batch_nll_reduce,"a",@progbits
	.sectionflags	@""
	.align	4
.nv.constant0.flow_batch_nll_reduce:
	.zero		972


//--------------------- .nv.constant0.flow_nll_grad_reduce_f32 --------------------------
	.section	.nv.constant0.flow_nll_grad_reduce_f32,"a",@progbits
	.sectionflags	@""
	.align	4
.nv.constant0.flow_nll_grad_reduce_f32:
	.zero		984


//--------------------- .nv.constant0.flow_nll_grad_reduce --------------------------
	.section	.nv.constant0.flow_nll_grad_reduce,"a",@progbits
	.sectionflags	@""
	.align	4
.nv.constant0.flow_nll_grad_reduce:
	.zero		984


//--------------------- .nv.constant0.flow_nll_reduce_f32 --------------------------
	.section	.nv.constant0.flow_nll_reduce_f32,"a",@progbits
	.sectionflags	@""
	.align	4
.nv.constant0.flow_nll_reduce_f32:
	.zero		960


//--------------------- .nv.constant0.flow_nll_reduce --------------------------
	.section	.nv.constant0.flow_nll_reduce,"a",@progbits
	.sectionflags	@""
	.align	4
.nv.constant0.flow_nll_reduce:
	.zero		960


//--------------------- SYMBOLS --------------------------

	.type		.nv.reservedSmem.offset0,@object
	.size		.nv.reservedSmem.offset0,0x4
	.type		.nv.reservedSmem.cap,@object
	.size		.nv.reservedSmem.cap,0x4
